//
// Generated by NVIDIA NVVM Compiler
//
// Compiler Build ID: CL-36424714
// Cuda compilation tools, release 13.0, V13.0.88
// Based on NVVM 20.0.0
//

.version 9.0
.target sm_100
.address_size 64

	// .globl	_Z13phase1_kernelPiii
.global .align 4 .u32 INF = 1073741823;
// _ZZ13phase1_kernelPiiiE7sh_Dist has been demoted
// _ZZ17phase2_kernel_rowPiiiE13sh_pivot_Dist has been demoted
// _ZZ17phase2_kernel_rowPiiiE7sh_Dist has been demoted
// _ZZ17phase2_kernel_colPiiiE13sh_pivot_Dist has been demoted
// _ZZ17phase2_kernel_colPiiiE7sh_Dist has been demoted
// _ZZ13phase3_kernelPiiiE10sh_ik_Dist has been demoted
// _ZZ13phase3_kernelPiiiE10sh_kj_Dist has been demoted

.visible .entry _Z13phase1_kernelPiii(
	.param .u64 .ptr .align 1 _Z13phase1_kernelPiii_param_0,
	.param .u32 _Z13phase1_kernelPiii_param_1,
	.param .u32 _Z13phase1_kernelPiii_param_2
)
{
	.reg .b32 	%r<2690>;
	.reg .b64 	%rd<9>;
	// demoted variable
	.shared .align 4 .b8 _ZZ13phase1_kernelPiiiE7sh_Dist[24336];
	ld.param.u64 	%rd1, [_Z13phase1_kernelPiii_param_0];
	ld.param.u32 	%r1, [_Z13phase1_kernelPiii_param_1];
	ld.param.u32 	%r2, [_Z13phase1_kernelPiii_param_2];
	cvta.to.global.u64 	%rd2, %rd1;
	mul.lo.s32 	%r3, %r2, 78;
	mov.u32 	%r4, %tid.y;
	mov.u32 	%r5, %tid.x;
	add.s32 	%r6, %r4, %r3;
	mad.lo.s32 	%r7, %r6, %r1, %r3;
	mov.u32 	%r8, _ZZ13phase1_kernelPiiiE7sh_Dist;
	mad.lo.s32 	%r9, %r4, 312, %r8;
	add.s32 	%r10, %r7, %r5;
	mul.wide.s32 	%rd3, %r10, 4;
	add.s64 	%rd4, %rd2, %rd3;
	ld.global.u32 	%r11, [%rd4];
	shl.b32 	%r12, %r5, 2;
	add.s32 	%r13, %r9, %r12;
	st.shared.u32 	[%r13], %r11;
	ld.global.u32 	%r14, [%rd4+104];
	st.shared.u32 	[%r13+104], %r14;
	ld.global.u32 	%r15, [%rd4+208];
	st.shared.u32 	[%r13+208], %r15;
	add.s32 	%r16, %r6, 26;
	mad.lo.s32 	%r17, %r16, %r1, %r3;
	add.s32 	%r18, %r17, %r5;
	mul.wide.s32 	%rd5, %r18, 4;
	add.s64 	%rd6, %rd2, %rd5;
	ld.global.u32 	%r19, [%rd6];
	st.shared.u32 	[%r13+8112], %r19;
	ld.global.u32 	%r20, [%rd6+104];
	st.shared.u32 	[%r13+8216], %r20;
	ld.global.u32 	%r21, [%rd6+208];
	st.shared.u32 	[%r13+8320], %r21;
	add.s32 	%r22, %r6, 52;
	mad.lo.s32 	%r23, %r22, %r1, %r3;
	add.s32 	%r24, %r23, %r5;
	mul.wide.s32 	%rd7, %r24, 4;
	add.s64 	%rd8, %rd2, %rd7;
	ld.global.u32 	%r25, [%rd8];
	st.shared.u32 	[%r13+16224], %r25;
	ld.global.u32 	%r26, [%rd8+104];
	st.shared.u32 	[%r13+16328], %r26;
	ld.global.u32 	%r27, [%rd8+208];
	st.shared.u32 	[%r13+16432], %r27;
	bar.sync 	0;
	ld.shared.u32 	%r28, [%r13];
	ld.shared.u32 	%r29, [%r9];
	add.s32 	%r30, %r8, %r12;
	ld.shared.u32 	%r31, [%r30];
	add.s32 	%r32, %r31, %r29;
	min.s32 	%r33, %r28, %r32;
	st.shared.u32 	[%r13], %r33;
	ld.shared.u32 	%r34, [%r13+104];
	ld.shared.u32 	%r35, [%r9];
	ld.shared.u32 	%r36, [%r30+104];
	add.s32 	%r37, %r36, %r35;
	min.s32 	%r38, %r34, %r37;
	st.shared.u32 	[%r13+104], %r38;
	ld.shared.u32 	%r39, [%r13+208];
	ld.shared.u32 	%r40, [%r30+208];
	add.s32 	%r41, %r40, %r35;
	min.s32 	%r42, %r39, %r41;
	st.shared.u32 	[%r13+208], %r42;
	ld.shared.u32 	%r43, [%r13+8112];
	ld.shared.u32 	%r44, [%r9+8112];
	ld.shared.u32 	%r45, [%r30];
	add.s32 	%r46, %r45, %r44;
	min.s32 	%r47, %r43, %r46;
	st.shared.u32 	[%r13+8112], %r47;
	ld.shared.u32 	%r48, [%r13+8216];
	ld.shared.u32 	%r49, [%r9+8112];
	ld.shared.u32 	%r50, [%r30+104];
	add.s32 	%r51, %r50, %r49;
	min.s32 	%r52, %r48, %r51;
	ld.shared.u32 	%r53, [%r13+8320];
	ld.shared.u32 	%r54, [%r30+208];
	add.s32 	%r55, %r54, %r49;
	min.s32 	%r56, %r53, %r55;
	ld.shared.u32 	%r57, [%r13+16224];
	ld.shared.u32 	%r58, [%r9+16224];
	add.s32 	%r59, %r45, %r58;
	min.s32 	%r60, %r57, %r59;
	st.shared.u32 	[%r13+16224], %r60;
	ld.shared.u32 	%r61, [%r13+16328];
	ld.shared.u32 	%r62, [%r9+16224];
	add.s32 	%r63, %r50, %r62;
	min.s32 	%r64, %r61, %r63;
	ld.shared.u32 	%r65, [%r13+16432];
	add.s32 	%r66, %r54, %r62;
	min.s32 	%r67, %r65, %r66;
	ld.shared.u32 	%r68, [%r9+4];
	ld.shared.u32 	%r69, [%r30+312];
	add.s32 	%r70, %r69, %r68;
	min.s32 	%r71, %r33, %r70;
	st.shared.u32 	[%r13], %r71;
	ld.shared.u32 	%r72, [%r9+4];
	ld.shared.u32 	%r73, [%r30+416];
	add.s32 	%r74, %r73, %r72;
	min.s32 	%r75, %r38, %r74;
	st.shared.u32 	[%r13+104], %r75;
	ld.shared.u32 	%r76, [%r30+520];
	add.s32 	%r77, %r76, %r72;
	min.s32 	%r78, %r42, %r77;
	st.shared.u32 	[%r13+208], %r78;
	ld.shared.u32 	%r79, [%r9+8116];
	ld.shared.u32 	%r80, [%r30+312];
	add.s32 	%r81, %r80, %r79;
	min.s32 	%r82, %r47, %r81;
	st.shared.u32 	[%r13+8112], %r82;
	ld.shared.u32 	%r83, [%r9+8116];
	ld.shared.u32 	%r84, [%r30+416];
	add.s32 	%r85, %r84, %r83;
	min.s32 	%r86, %r52, %r85;
	st.shared.u32 	[%r13+8216], %r86;
	ld.shared.u32 	%r87, [%r30+520];
	add.s32 	%r88, %r87, %r83;
	min.s32 	%r89, %r56, %r88;
	st.shared.u32 	[%r13+8320], %r89;
	ld.shared.u32 	%r90, [%r9+16228];
	add.s32 	%r91, %r80, %r90;
	min.s32 	%r92, %r60, %r91;
	st.shared.u32 	[%r13+16224], %r92;
	ld.shared.u32 	%r93, [%r9+16228];
	add.s32 	%r94, %r84, %r93;
	min.s32 	%r95, %r64, %r94;
	st.shared.u32 	[%r13+16328], %r95;
	add.s32 	%r96, %r87, %r93;
	min.s32 	%r97, %r67, %r96;
	ld.shared.u32 	%r98, [%r9+8];
	ld.shared.u32 	%r99, [%r30+624];
	add.s32 	%r100, %r99, %r98;
	min.s32 	%r101, %r71, %r100;
	st.shared.u32 	[%r13], %r101;
	ld.shared.u32 	%r102, [%r9+8];
	ld.shared.u32 	%r103, [%r30+728];
	add.s32 	%r104, %r103, %r102;
	min.s32 	%r105, %r75, %r104;
	st.shared.u32 	[%r13+104], %r105;
	ld.shared.u32 	%r106, [%r30+832];
	add.s32 	%r107, %r106, %r102;
	min.s32 	%r108, %r78, %r107;
	st.shared.u32 	[%r13+208], %r108;
	ld.shared.u32 	%r109, [%r9+8120];
	ld.shared.u32 	%r110, [%r30+624];
	add.s32 	%r111, %r110, %r109;
	min.s32 	%r112, %r82, %r111;
	st.shared.u32 	[%r13+8112], %r112;
	ld.shared.u32 	%r113, [%r9+8120];
	ld.shared.u32 	%r114, [%r30+728];
	add.s32 	%r115, %r114, %r113;
	min.s32 	%r116, %r86, %r115;
	ld.shared.u32 	%r117, [%r30+832];
	add.s32 	%r118, %r117, %r113;
	min.s32 	%r119, %r89, %r118;
	ld.shared.u32 	%r120, [%r9+16232];
	add.s32 	%r121, %r110, %r120;
	min.s32 	%r122, %r92, %r121;
	st.shared.u32 	[%r13+16224], %r122;
	ld.shared.u32 	%r123, [%r9+16232];
	add.s32 	%r124, %r114, %r123;
	min.s32 	%r125, %r95, %r124;
	add.s32 	%r126, %r117, %r123;
	min.s32 	%r127, %r97, %r126;
	st.shared.u32 	[%r13+16432], %r127;
	ld.shared.u32 	%r128, [%r9+12];
	ld.shared.u32 	%r129, [%r30+936];
	add.s32 	%r130, %r129, %r128;
	min.s32 	%r131, %r101, %r130;
	st.shared.u32 	[%r13], %r131;
	ld.shared.u32 	%r132, [%r9+12];
	ld.shared.u32 	%r133, [%r30+1040];
	add.s32 	%r134, %r133, %r132;
	min.s32 	%r135, %r105, %r134;
	st.shared.u32 	[%r13+104], %r135;
	ld.shared.u32 	%r136, [%r30+1144];
	add.s32 	%r137, %r136, %r132;
	min.s32 	%r138, %r108, %r137;
	st.shared.u32 	[%r13+208], %r138;
	ld.shared.u32 	%r139, [%r9+8124];
	ld.shared.u32 	%r140, [%r30+936];
	add.s32 	%r141, %r140, %r139;
	min.s32 	%r142, %r112, %r141;
	st.shared.u32 	[%r13+8112], %r142;
	ld.shared.u32 	%r143, [%r9+8124];
	ld.shared.u32 	%r144, [%r30+1040];
	add.s32 	%r145, %r144, %r143;
	min.s32 	%r146, %r116, %r145;
	ld.shared.u32 	%r147, [%r30+1144];
	add.s32 	%r148, %r147, %r143;
	min.s32 	%r149, %r119, %r148;
	ld.shared.u32 	%r150, [%r9+16236];
	add.s32 	%r151, %r140, %r150;
	min.s32 	%r152, %r122, %r151;
	st.shared.u32 	[%r13+16224], %r152;
	ld.shared.u32 	%r153, [%r9+16236];
	add.s32 	%r154, %r144, %r153;
	min.s32 	%r155, %r125, %r154;
	add.s32 	%r156, %r147, %r153;
	min.s32 	%r157, %r127, %r156;
	ld.shared.u32 	%r158, [%r9+16];
	ld.shared.u32 	%r159, [%r30+1248];
	add.s32 	%r160, %r159, %r158;
	min.s32 	%r161, %r131, %r160;
	st.shared.u32 	[%r13], %r161;
	ld.shared.u32 	%r162, [%r9+16];
	ld.shared.u32 	%r163, [%r30+1352];
	add.s32 	%r164, %r163, %r162;
	min.s32 	%r165, %r135, %r164;
	st.shared.u32 	[%r13+104], %r165;
	ld.shared.u32 	%r166, [%r30+1456];
	add.s32 	%r167, %r166, %r162;
	min.s32 	%r168, %r138, %r167;
	st.shared.u32 	[%r13+208], %r168;
	ld.shared.u32 	%r169, [%r9+8128];
	ld.shared.u32 	%r170, [%r30+1248];
	add.s32 	%r171, %r170, %r169;
	min.s32 	%r172, %r142, %r171;
	st.shared.u32 	[%r13+8112], %r172;
	ld.shared.u32 	%r173, [%r9+8128];
	ld.shared.u32 	%r174, [%r30+1352];
	add.s32 	%r175, %r174, %r173;
	min.s32 	%r176, %r146, %r175;
	st.shared.u32 	[%r13+8216], %r176;
	ld.shared.u32 	%r177, [%r30+1456];
	add.s32 	%r178, %r177, %r173;
	min.s32 	%r179, %r149, %r178;
	st.shared.u32 	[%r13+8320], %r179;
	ld.shared.u32 	%r180, [%r9+16240];
	add.s32 	%r181, %r170, %r180;
	min.s32 	%r182, %r152, %r181;
	st.shared.u32 	[%r13+16224], %r182;
	ld.shared.u32 	%r183, [%r9+16240];
	add.s32 	%r184, %r174, %r183;
	min.s32 	%r185, %r155, %r184;
	st.shared.u32 	[%r13+16328], %r185;
	add.s32 	%r186, %r177, %r183;
	min.s32 	%r187, %r157, %r186;
	ld.shared.u32 	%r188, [%r9+20];
	ld.shared.u32 	%r189, [%r30+1560];
	add.s32 	%r190, %r189, %r188;
	min.s32 	%r191, %r161, %r190;
	st.shared.u32 	[%r13], %r191;
	ld.shared.u32 	%r192, [%r9+20];
	ld.shared.u32 	%r193, [%r30+1664];
	add.s32 	%r194, %r193, %r192;
	min.s32 	%r195, %r165, %r194;
	st.shared.u32 	[%r13+104], %r195;
	ld.shared.u32 	%r196, [%r30+1768];
	add.s32 	%r197, %r196, %r192;
	min.s32 	%r198, %r168, %r197;
	st.shared.u32 	[%r13+208], %r198;
	ld.shared.u32 	%r199, [%r9+8132];
	ld.shared.u32 	%r200, [%r30+1560];
	add.s32 	%r201, %r200, %r199;
	min.s32 	%r202, %r172, %r201;
	st.shared.u32 	[%r13+8112], %r202;
	ld.shared.u32 	%r203, [%r9+8132];
	ld.shared.u32 	%r204, [%r30+1664];
	add.s32 	%r205, %r204, %r203;
	min.s32 	%r206, %r176, %r205;
	ld.shared.u32 	%r207, [%r30+1768];
	add.s32 	%r208, %r207, %r203;
	min.s32 	%r209, %r179, %r208;
	ld.shared.u32 	%r210, [%r9+16244];
	add.s32 	%r211, %r200, %r210;
	min.s32 	%r212, %r182, %r211;
	st.shared.u32 	[%r13+16224], %r212;
	ld.shared.u32 	%r213, [%r9+16244];
	add.s32 	%r214, %r204, %r213;
	min.s32 	%r215, %r185, %r214;
	add.s32 	%r216, %r207, %r213;
	min.s32 	%r217, %r187, %r216;
	st.shared.u32 	[%r13+16432], %r217;
	ld.shared.u32 	%r218, [%r9+24];
	ld.shared.u32 	%r219, [%r30+1872];
	add.s32 	%r220, %r219, %r218;
	min.s32 	%r221, %r191, %r220;
	st.shared.u32 	[%r13], %r221;
	ld.shared.u32 	%r222, [%r9+24];
	ld.shared.u32 	%r223, [%r30+1976];
	add.s32 	%r224, %r223, %r222;
	min.s32 	%r225, %r195, %r224;
	st.shared.u32 	[%r13+104], %r225;
	ld.shared.u32 	%r226, [%r30+2080];
	add.s32 	%r227, %r226, %r222;
	min.s32 	%r228, %r198, %r227;
	st.shared.u32 	[%r13+208], %r228;
	ld.shared.u32 	%r229, [%r9+8136];
	ld.shared.u32 	%r230, [%r30+1872];
	add.s32 	%r231, %r230, %r229;
	min.s32 	%r232, %r202, %r231;
	st.shared.u32 	[%r13+8112], %r232;
	ld.shared.u32 	%r233, [%r9+8136];
	ld.shared.u32 	%r234, [%r30+1976];
	add.s32 	%r235, %r234, %r233;
	min.s32 	%r236, %r206, %r235;
	ld.shared.u32 	%r237, [%r30+2080];
	add.s32 	%r238, %r237, %r233;
	min.s32 	%r239, %r209, %r238;
	ld.shared.u32 	%r240, [%r9+16248];
	add.s32 	%r241, %r230, %r240;
	min.s32 	%r242, %r212, %r241;
	st.shared.u32 	[%r13+16224], %r242;
	ld.shared.u32 	%r243, [%r9+16248];
	add.s32 	%r244, %r234, %r243;
	min.s32 	%r245, %r215, %r244;
	add.s32 	%r246, %r237, %r243;
	min.s32 	%r247, %r217, %r246;
	ld.shared.u32 	%r248, [%r9+28];
	ld.shared.u32 	%r249, [%r30+2184];
	add.s32 	%r250, %r249, %r248;
	min.s32 	%r251, %r221, %r250;
	st.shared.u32 	[%r13], %r251;
	ld.shared.u32 	%r252, [%r9+28];
	ld.shared.u32 	%r253, [%r30+2288];
	add.s32 	%r254, %r253, %r252;
	min.s32 	%r255, %r225, %r254;
	st.shared.u32 	[%r13+104], %r255;
	ld.shared.u32 	%r256, [%r30+2392];
	add.s32 	%r257, %r256, %r252;
	min.s32 	%r258, %r228, %r257;
	st.shared.u32 	[%r13+208], %r258;
	ld.shared.u32 	%r259, [%r9+8140];
	ld.shared.u32 	%r260, [%r30+2184];
	add.s32 	%r261, %r260, %r259;
	min.s32 	%r262, %r232, %r261;
	st.shared.u32 	[%r13+8112], %r262;
	ld.shared.u32 	%r263, [%r9+8140];
	ld.shared.u32 	%r264, [%r30+2288];
	add.s32 	%r265, %r264, %r263;
	min.s32 	%r266, %r236, %r265;
	st.shared.u32 	[%r13+8216], %r266;
	ld.shared.u32 	%r267, [%r30+2392];
	add.s32 	%r268, %r267, %r263;
	min.s32 	%r269, %r239, %r268;
	st.shared.u32 	[%r13+8320], %r269;
	ld.shared.u32 	%r270, [%r9+16252];
	add.s32 	%r271, %r260, %r270;
	min.s32 	%r272, %r242, %r271;
	st.shared.u32 	[%r13+16224], %r272;
	ld.shared.u32 	%r273, [%r9+16252];
	add.s32 	%r274, %r264, %r273;
	min.s32 	%r275, %r245, %r274;
	st.shared.u32 	[%r13+16328], %r275;
	add.s32 	%r276, %r267, %r273;
	min.s32 	%r277, %r247, %r276;
	ld.shared.u32 	%r278, [%r9+32];
	ld.shared.u32 	%r279, [%r30+2496];
	add.s32 	%r280, %r279, %r278;
	min.s32 	%r281, %r251, %r280;
	st.shared.u32 	[%r13], %r281;
	ld.shared.u32 	%r282, [%r9+32];
	ld.shared.u32 	%r283, [%r30+2600];
	add.s32 	%r284, %r283, %r282;
	min.s32 	%r285, %r255, %r284;
	st.shared.u32 	[%r13+104], %r285;
	ld.shared.u32 	%r286, [%r30+2704];
	add.s32 	%r287, %r286, %r282;
	min.s32 	%r288, %r258, %r287;
	st.shared.u32 	[%r13+208], %r288;
	ld.shared.u32 	%r289, [%r9+8144];
	ld.shared.u32 	%r290, [%r30+2496];
	add.s32 	%r291, %r290, %r289;
	min.s32 	%r292, %r262, %r291;
	st.shared.u32 	[%r13+8112], %r292;
	ld.shared.u32 	%r293, [%r9+8144];
	ld.shared.u32 	%r294, [%r30+2600];
	add.s32 	%r295, %r294, %r293;
	min.s32 	%r296, %r266, %r295;
	ld.shared.u32 	%r297, [%r30+2704];
	add.s32 	%r298, %r297, %r293;
	min.s32 	%r299, %r269, %r298;
	ld.shared.u32 	%r300, [%r9+16256];
	add.s32 	%r301, %r290, %r300;
	min.s32 	%r302, %r272, %r301;
	st.shared.u32 	[%r13+16224], %r302;
	ld.shared.u32 	%r303, [%r9+16256];
	add.s32 	%r304, %r294, %r303;
	min.s32 	%r305, %r275, %r304;
	add.s32 	%r306, %r297, %r303;
	min.s32 	%r307, %r277, %r306;
	st.shared.u32 	[%r13+16432], %r307;
	ld.shared.u32 	%r308, [%r9+36];
	ld.shared.u32 	%r309, [%r30+2808];
	add.s32 	%r310, %r309, %r308;
	min.s32 	%r311, %r281, %r310;
	st.shared.u32 	[%r13], %r311;
	ld.shared.u32 	%r312, [%r9+36];
	ld.shared.u32 	%r313, [%r30+2912];
	add.s32 	%r314, %r313, %r312;
	min.s32 	%r315, %r285, %r314;
	st.shared.u32 	[%r13+104], %r315;
	ld.shared.u32 	%r316, [%r30+3016];
	add.s32 	%r317, %r316, %r312;
	min.s32 	%r318, %r288, %r317;
	st.shared.u32 	[%r13+208], %r318;
	ld.shared.u32 	%r319, [%r9+8148];
	ld.shared.u32 	%r320, [%r30+2808];
	add.s32 	%r321, %r320, %r319;
	min.s32 	%r322, %r292, %r321;
	st.shared.u32 	[%r13+8112], %r322;
	ld.shared.u32 	%r323, [%r9+8148];
	ld.shared.u32 	%r324, [%r30+2912];
	add.s32 	%r325, %r324, %r323;
	min.s32 	%r326, %r296, %r325;
	ld.shared.u32 	%r327, [%r30+3016];
	add.s32 	%r328, %r327, %r323;
	min.s32 	%r329, %r299, %r328;
	ld.shared.u32 	%r330, [%r9+16260];
	add.s32 	%r331, %r320, %r330;
	min.s32 	%r332, %r302, %r331;
	st.shared.u32 	[%r13+16224], %r332;
	ld.shared.u32 	%r333, [%r9+16260];
	add.s32 	%r334, %r324, %r333;
	min.s32 	%r335, %r305, %r334;
	add.s32 	%r336, %r327, %r333;
	min.s32 	%r337, %r307, %r336;
	ld.shared.u32 	%r338, [%r9+40];
	ld.shared.u32 	%r339, [%r30+3120];
	add.s32 	%r340, %r339, %r338;
	min.s32 	%r341, %r311, %r340;
	st.shared.u32 	[%r13], %r341;
	ld.shared.u32 	%r342, [%r9+40];
	ld.shared.u32 	%r343, [%r30+3224];
	add.s32 	%r344, %r343, %r342;
	min.s32 	%r345, %r315, %r344;
	st.shared.u32 	[%r13+104], %r345;
	ld.shared.u32 	%r346, [%r30+3328];
	add.s32 	%r347, %r346, %r342;
	min.s32 	%r348, %r318, %r347;
	st.shared.u32 	[%r13+208], %r348;
	ld.shared.u32 	%r349, [%r9+8152];
	ld.shared.u32 	%r350, [%r30+3120];
	add.s32 	%r351, %r350, %r349;
	min.s32 	%r352, %r322, %r351;
	st.shared.u32 	[%r13+8112], %r352;
	ld.shared.u32 	%r353, [%r9+8152];
	ld.shared.u32 	%r354, [%r30+3224];
	add.s32 	%r355, %r354, %r353;
	min.s32 	%r356, %r326, %r355;
	st.shared.u32 	[%r13+8216], %r356;
	ld.shared.u32 	%r357, [%r30+3328];
	add.s32 	%r358, %r357, %r353;
	min.s32 	%r359, %r329, %r358;
	st.shared.u32 	[%r13+8320], %r359;
	ld.shared.u32 	%r360, [%r9+16264];
	add.s32 	%r361, %r350, %r360;
	min.s32 	%r362, %r332, %r361;
	st.shared.u32 	[%r13+16224], %r362;
	ld.shared.u32 	%r363, [%r9+16264];
	add.s32 	%r364, %r354, %r363;
	min.s32 	%r365, %r335, %r364;
	st.shared.u32 	[%r13+16328], %r365;
	add.s32 	%r366, %r357, %r363;
	min.s32 	%r367, %r337, %r366;
	ld.shared.u32 	%r368, [%r9+44];
	ld.shared.u32 	%r369, [%r30+3432];
	add.s32 	%r370, %r369, %r368;
	min.s32 	%r371, %r341, %r370;
	st.shared.u32 	[%r13], %r371;
	ld.shared.u32 	%r372, [%r9+44];
	ld.shared.u32 	%r373, [%r30+3536];
	add.s32 	%r374, %r373, %r372;
	min.s32 	%r375, %r345, %r374;
	st.shared.u32 	[%r13+104], %r375;
	ld.shared.u32 	%r376, [%r30+3640];
	add.s32 	%r377, %r376, %r372;
	min.s32 	%r378, %r348, %r377;
	st.shared.u32 	[%r13+208], %r378;
	ld.shared.u32 	%r379, [%r9+8156];
	ld.shared.u32 	%r380, [%r30+3432];
	add.s32 	%r381, %r380, %r379;
	min.s32 	%r382, %r352, %r381;
	st.shared.u32 	[%r13+8112], %r382;
	ld.shared.u32 	%r383, [%r9+8156];
	ld.shared.u32 	%r384, [%r30+3536];
	add.s32 	%r385, %r384, %r383;
	min.s32 	%r386, %r356, %r385;
	ld.shared.u32 	%r387, [%r30+3640];
	add.s32 	%r388, %r387, %r383;
	min.s32 	%r389, %r359, %r388;
	ld.shared.u32 	%r390, [%r9+16268];
	add.s32 	%r391, %r380, %r390;
	min.s32 	%r392, %r362, %r391;
	st.shared.u32 	[%r13+16224], %r392;
	ld.shared.u32 	%r393, [%r9+16268];
	add.s32 	%r394, %r384, %r393;
	min.s32 	%r395, %r365, %r394;
	add.s32 	%r396, %r387, %r393;
	min.s32 	%r397, %r367, %r396;
	st.shared.u32 	[%r13+16432], %r397;
	ld.shared.u32 	%r398, [%r9+48];
	ld.shared.u32 	%r399, [%r30+3744];
	add.s32 	%r400, %r399, %r398;
	min.s32 	%r401, %r371, %r400;
	st.shared.u32 	[%r13], %r401;
	ld.shared.u32 	%r402, [%r9+48];
	ld.shared.u32 	%r403, [%r30+3848];
	add.s32 	%r404, %r403, %r402;
	min.s32 	%r405, %r375, %r404;
	st.shared.u32 	[%r13+104], %r405;
	ld.shared.u32 	%r406, [%r30+3952];
	add.s32 	%r407, %r406, %r402;
	min.s32 	%r408, %r378, %r407;
	st.shared.u32 	[%r13+208], %r408;
	ld.shared.u32 	%r409, [%r9+8160];
	ld.shared.u32 	%r410, [%r30+3744];
	add.s32 	%r411, %r410, %r409;
	min.s32 	%r412, %r382, %r411;
	st.shared.u32 	[%r13+8112], %r412;
	ld.shared.u32 	%r413, [%r9+8160];
	ld.shared.u32 	%r414, [%r30+3848];
	add.s32 	%r415, %r414, %r413;
	min.s32 	%r416, %r386, %r415;
	ld.shared.u32 	%r417, [%r30+3952];
	add.s32 	%r418, %r417, %r413;
	min.s32 	%r419, %r389, %r418;
	ld.shared.u32 	%r420, [%r9+16272];
	add.s32 	%r421, %r410, %r420;
	min.s32 	%r422, %r392, %r421;
	st.shared.u32 	[%r13+16224], %r422;
	ld.shared.u32 	%r423, [%r9+16272];
	add.s32 	%r424, %r414, %r423;
	min.s32 	%r425, %r395, %r424;
	add.s32 	%r426, %r417, %r423;
	min.s32 	%r427, %r397, %r426;
	ld.shared.u32 	%r428, [%r9+52];
	ld.shared.u32 	%r429, [%r30+4056];
	add.s32 	%r430, %r429, %r428;
	min.s32 	%r431, %r401, %r430;
	st.shared.u32 	[%r13], %r431;
	ld.shared.u32 	%r432, [%r9+52];
	ld.shared.u32 	%r433, [%r30+4160];
	add.s32 	%r434, %r433, %r432;
	min.s32 	%r435, %r405, %r434;
	st.shared.u32 	[%r13+104], %r435;
	ld.shared.u32 	%r436, [%r30+4264];
	add.s32 	%r437, %r436, %r432;
	min.s32 	%r438, %r408, %r437;
	st.shared.u32 	[%r13+208], %r438;
	ld.shared.u32 	%r439, [%r9+8164];
	ld.shared.u32 	%r440, [%r30+4056];
	add.s32 	%r441, %r440, %r439;
	min.s32 	%r442, %r412, %r441;
	st.shared.u32 	[%r13+8112], %r442;
	ld.shared.u32 	%r443, [%r9+8164];
	ld.shared.u32 	%r444, [%r30+4160];
	add.s32 	%r445, %r444, %r443;
	min.s32 	%r446, %r416, %r445;
	st.shared.u32 	[%r13+8216], %r446;
	ld.shared.u32 	%r447, [%r30+4264];
	add.s32 	%r448, %r447, %r443;
	min.s32 	%r449, %r419, %r448;
	st.shared.u32 	[%r13+8320], %r449;
	ld.shared.u32 	%r450, [%r9+16276];
	add.s32 	%r451, %r440, %r450;
	min.s32 	%r452, %r422, %r451;
	st.shared.u32 	[%r13+16224], %r452;
	ld.shared.u32 	%r453, [%r9+16276];
	add.s32 	%r454, %r444, %r453;
	min.s32 	%r455, %r425, %r454;
	st.shared.u32 	[%r13+16328], %r455;
	add.s32 	%r456, %r447, %r453;
	min.s32 	%r457, %r427, %r456;
	ld.shared.u32 	%r458, [%r9+56];
	ld.shared.u32 	%r459, [%r30+4368];
	add.s32 	%r460, %r459, %r458;
	min.s32 	%r461, %r431, %r460;
	st.shared.u32 	[%r13], %r461;
	ld.shared.u32 	%r462, [%r9+56];
	ld.shared.u32 	%r463, [%r30+4472];
	add.s32 	%r464, %r463, %r462;
	min.s32 	%r465, %r435, %r464;
	st.shared.u32 	[%r13+104], %r465;
	ld.shared.u32 	%r466, [%r30+4576];
	add.s32 	%r467, %r466, %r462;
	min.s32 	%r468, %r438, %r467;
	st.shared.u32 	[%r13+208], %r468;
	ld.shared.u32 	%r469, [%r9+8168];
	ld.shared.u32 	%r470, [%r30+4368];
	add.s32 	%r471, %r470, %r469;
	min.s32 	%r472, %r442, %r471;
	st.shared.u32 	[%r13+8112], %r472;
	ld.shared.u32 	%r473, [%r9+8168];
	ld.shared.u32 	%r474, [%r30+4472];
	add.s32 	%r475, %r474, %r473;
	min.s32 	%r476, %r446, %r475;
	ld.shared.u32 	%r477, [%r30+4576];
	add.s32 	%r478, %r477, %r473;
	min.s32 	%r479, %r449, %r478;
	ld.shared.u32 	%r480, [%r9+16280];
	add.s32 	%r481, %r470, %r480;
	min.s32 	%r482, %r452, %r481;
	st.shared.u32 	[%r13+16224], %r482;
	ld.shared.u32 	%r483, [%r9+16280];
	add.s32 	%r484, %r474, %r483;
	min.s32 	%r485, %r455, %r484;
	add.s32 	%r486, %r477, %r483;
	min.s32 	%r487, %r457, %r486;
	st.shared.u32 	[%r13+16432], %r487;
	ld.shared.u32 	%r488, [%r9+60];
	ld.shared.u32 	%r489, [%r30+4680];
	add.s32 	%r490, %r489, %r488;
	min.s32 	%r491, %r461, %r490;
	st.shared.u32 	[%r13], %r491;
	ld.shared.u32 	%r492, [%r9+60];
	ld.shared.u32 	%r493, [%r30+4784];
	add.s32 	%r494, %r493, %r492;
	min.s32 	%r495, %r465, %r494;
	st.shared.u32 	[%r13+104], %r495;
	ld.shared.u32 	%r496, [%r30+4888];
	add.s32 	%r497, %r496, %r492;
	min.s32 	%r498, %r468, %r497;
	st.shared.u32 	[%r13+208], %r498;
	ld.shared.u32 	%r499, [%r9+8172];
	ld.shared.u32 	%r500, [%r30+4680];
	add.s32 	%r501, %r500, %r499;
	min.s32 	%r502, %r472, %r501;
	st.shared.u32 	[%r13+8112], %r502;
	ld.shared.u32 	%r503, [%r9+8172];
	ld.shared.u32 	%r504, [%r30+4784];
	add.s32 	%r505, %r504, %r503;
	min.s32 	%r506, %r476, %r505;
	ld.shared.u32 	%r507, [%r30+4888];
	add.s32 	%r508, %r507, %r503;
	min.s32 	%r509, %r479, %r508;
	ld.shared.u32 	%r510, [%r9+16284];
	add.s32 	%r511, %r500, %r510;
	min.s32 	%r512, %r482, %r511;
	st.shared.u32 	[%r13+16224], %r512;
	ld.shared.u32 	%r513, [%r9+16284];
	add.s32 	%r514, %r504, %r513;
	min.s32 	%r515, %r485, %r514;
	add.s32 	%r516, %r507, %r513;
	min.s32 	%r517, %r487, %r516;
	ld.shared.u32 	%r518, [%r9+64];
	ld.shared.u32 	%r519, [%r30+4992];
	add.s32 	%r520, %r519, %r518;
	min.s32 	%r521, %r491, %r520;
	st.shared.u32 	[%r13], %r521;
	ld.shared.u32 	%r522, [%r9+64];
	ld.shared.u32 	%r523, [%r30+5096];
	add.s32 	%r524, %r523, %r522;
	min.s32 	%r525, %r495, %r524;
	st.shared.u32 	[%r13+104], %r525;
	ld.shared.u32 	%r526, [%r30+5200];
	add.s32 	%r527, %r526, %r522;
	min.s32 	%r528, %r498, %r527;
	st.shared.u32 	[%r13+208], %r528;
	ld.shared.u32 	%r529, [%r9+8176];
	ld.shared.u32 	%r530, [%r30+4992];
	add.s32 	%r531, %r530, %r529;
	min.s32 	%r532, %r502, %r531;
	st.shared.u32 	[%r13+8112], %r532;
	ld.shared.u32 	%r533, [%r9+8176];
	ld.shared.u32 	%r534, [%r30+5096];
	add.s32 	%r535, %r534, %r533;
	min.s32 	%r536, %r506, %r535;
	st.shared.u32 	[%r13+8216], %r536;
	ld.shared.u32 	%r537, [%r30+5200];
	add.s32 	%r538, %r537, %r533;
	min.s32 	%r539, %r509, %r538;
	st.shared.u32 	[%r13+8320], %r539;
	ld.shared.u32 	%r540, [%r9+16288];
	add.s32 	%r541, %r530, %r540;
	min.s32 	%r542, %r512, %r541;
	st.shared.u32 	[%r13+16224], %r542;
	ld.shared.u32 	%r543, [%r9+16288];
	add.s32 	%r544, %r534, %r543;
	min.s32 	%r545, %r515, %r544;
	st.shared.u32 	[%r13+16328], %r545;
	add.s32 	%r546, %r537, %r543;
	min.s32 	%r547, %r517, %r546;
	ld.shared.u32 	%r548, [%r9+68];
	ld.shared.u32 	%r549, [%r30+5304];
	add.s32 	%r550, %r549, %r548;
	min.s32 	%r551, %r521, %r550;
	st.shared.u32 	[%r13], %r551;
	ld.shared.u32 	%r552, [%r9+68];
	ld.shared.u32 	%r553, [%r30+5408];
	add.s32 	%r554, %r553, %r552;
	min.s32 	%r555, %r525, %r554;
	st.shared.u32 	[%r13+104], %r555;
	ld.shared.u32 	%r556, [%r30+5512];
	add.s32 	%r557, %r556, %r552;
	min.s32 	%r558, %r528, %r557;
	st.shared.u32 	[%r13+208], %r558;
	ld.shared.u32 	%r559, [%r9+8180];
	ld.shared.u32 	%r560, [%r30+5304];
	add.s32 	%r561, %r560, %r559;
	min.s32 	%r562, %r532, %r561;
	st.shared.u32 	[%r13+8112], %r562;
	ld.shared.u32 	%r563, [%r9+8180];
	ld.shared.u32 	%r564, [%r30+5408];
	add.s32 	%r565, %r564, %r563;
	min.s32 	%r566, %r536, %r565;
	ld.shared.u32 	%r567, [%r30+5512];
	add.s32 	%r568, %r567, %r563;
	min.s32 	%r569, %r539, %r568;
	ld.shared.u32 	%r570, [%r9+16292];
	add.s32 	%r571, %r560, %r570;
	min.s32 	%r572, %r542, %r571;
	st.shared.u32 	[%r13+16224], %r572;
	ld.shared.u32 	%r573, [%r9+16292];
	add.s32 	%r574, %r564, %r573;
	min.s32 	%r575, %r545, %r574;
	add.s32 	%r576, %r567, %r573;
	min.s32 	%r577, %r547, %r576;
	st.shared.u32 	[%r13+16432], %r577;
	ld.shared.u32 	%r578, [%r9+72];
	ld.shared.u32 	%r579, [%r30+5616];
	add.s32 	%r580, %r579, %r578;
	min.s32 	%r581, %r551, %r580;
	st.shared.u32 	[%r13], %r581;
	ld.shared.u32 	%r582, [%r9+72];
	ld.shared.u32 	%r583, [%r30+5720];
	add.s32 	%r584, %r583, %r582;
	min.s32 	%r585, %r555, %r584;
	st.shared.u32 	[%r13+104], %r585;
	ld.shared.u32 	%r586, [%r30+5824];
	add.s32 	%r587, %r586, %r582;
	min.s32 	%r588, %r558, %r587;
	st.shared.u32 	[%r13+208], %r588;
	ld.shared.u32 	%r589, [%r9+8184];
	ld.shared.u32 	%r590, [%r30+5616];
	add.s32 	%r591, %r590, %r589;
	min.s32 	%r592, %r562, %r591;
	st.shared.u32 	[%r13+8112], %r592;
	ld.shared.u32 	%r593, [%r9+8184];
	ld.shared.u32 	%r594, [%r30+5720];
	add.s32 	%r595, %r594, %r593;
	min.s32 	%r596, %r566, %r595;
	ld.shared.u32 	%r597, [%r30+5824];
	add.s32 	%r598, %r597, %r593;
	min.s32 	%r599, %r569, %r598;
	ld.shared.u32 	%r600, [%r9+16296];
	add.s32 	%r601, %r590, %r600;
	min.s32 	%r602, %r572, %r601;
	st.shared.u32 	[%r13+16224], %r602;
	ld.shared.u32 	%r603, [%r9+16296];
	add.s32 	%r604, %r594, %r603;
	min.s32 	%r605, %r575, %r604;
	add.s32 	%r606, %r597, %r603;
	min.s32 	%r607, %r577, %r606;
	ld.shared.u32 	%r608, [%r9+76];
	ld.shared.u32 	%r609, [%r30+5928];
	add.s32 	%r610, %r609, %r608;
	min.s32 	%r611, %r581, %r610;
	st.shared.u32 	[%r13], %r611;
	ld.shared.u32 	%r612, [%r9+76];
	ld.shared.u32 	%r613, [%r30+6032];
	add.s32 	%r614, %r613, %r612;
	min.s32 	%r615, %r585, %r614;
	st.shared.u32 	[%r13+104], %r615;
	ld.shared.u32 	%r616, [%r30+6136];
	add.s32 	%r617, %r616, %r612;
	min.s32 	%r618, %r588, %r617;
	st.shared.u32 	[%r13+208], %r618;
	ld.shared.u32 	%r619, [%r9+8188];
	ld.shared.u32 	%r620, [%r30+5928];
	add.s32 	%r621, %r620, %r619;
	min.s32 	%r622, %r592, %r621;
	st.shared.u32 	[%r13+8112], %r622;
	ld.shared.u32 	%r623, [%r9+8188];
	ld.shared.u32 	%r624, [%r30+6032];
	add.s32 	%r625, %r624, %r623;
	min.s32 	%r626, %r596, %r625;
	st.shared.u32 	[%r13+8216], %r626;
	ld.shared.u32 	%r627, [%r30+6136];
	add.s32 	%r628, %r627, %r623;
	min.s32 	%r629, %r599, %r628;
	st.shared.u32 	[%r13+8320], %r629;
	ld.shared.u32 	%r630, [%r9+16300];
	add.s32 	%r631, %r620, %r630;
	min.s32 	%r632, %r602, %r631;
	st.shared.u32 	[%r13+16224], %r632;
	ld.shared.u32 	%r633, [%r9+16300];
	add.s32 	%r634, %r624, %r633;
	min.s32 	%r635, %r605, %r634;
	st.shared.u32 	[%r13+16328], %r635;
	add.s32 	%r636, %r627, %r633;
	min.s32 	%r637, %r607, %r636;
	ld.shared.u32 	%r638, [%r9+80];
	ld.shared.u32 	%r639, [%r30+6240];
	add.s32 	%r640, %r639, %r638;
	min.s32 	%r641, %r611, %r640;
	st.shared.u32 	[%r13], %r641;
	ld.shared.u32 	%r642, [%r9+80];
	ld.shared.u32 	%r643, [%r30+6344];
	add.s32 	%r644, %r643, %r642;
	min.s32 	%r645, %r615, %r644;
	st.shared.u32 	[%r13+104], %r645;
	ld.shared.u32 	%r646, [%r30+6448];
	add.s32 	%r647, %r646, %r642;
	min.s32 	%r648, %r618, %r647;
	st.shared.u32 	[%r13+208], %r648;
	ld.shared.u32 	%r649, [%r9+8192];
	ld.shared.u32 	%r650, [%r30+6240];
	add.s32 	%r651, %r650, %r649;
	min.s32 	%r652, %r622, %r651;
	st.shared.u32 	[%r13+8112], %r652;
	ld.shared.u32 	%r653, [%r9+8192];
	ld.shared.u32 	%r654, [%r30+6344];
	add.s32 	%r655, %r654, %r653;
	min.s32 	%r656, %r626, %r655;
	ld.shared.u32 	%r657, [%r30+6448];
	add.s32 	%r658, %r657, %r653;
	min.s32 	%r659, %r629, %r658;
	ld.shared.u32 	%r660, [%r9+16304];
	add.s32 	%r661, %r650, %r660;
	min.s32 	%r662, %r632, %r661;
	st.shared.u32 	[%r13+16224], %r662;
	ld.shared.u32 	%r663, [%r9+16304];
	add.s32 	%r664, %r654, %r663;
	min.s32 	%r665, %r635, %r664;
	add.s32 	%r666, %r657, %r663;
	min.s32 	%r667, %r637, %r666;
	st.shared.u32 	[%r13+16432], %r667;
	ld.shared.u32 	%r668, [%r9+84];
	ld.shared.u32 	%r669, [%r30+6552];
	add.s32 	%r670, %r669, %r668;
	min.s32 	%r671, %r641, %r670;
	st.shared.u32 	[%r13], %r671;
	ld.shared.u32 	%r672, [%r9+84];
	ld.shared.u32 	%r673, [%r30+6656];
	add.s32 	%r674, %r673, %r672;
	min.s32 	%r675, %r645, %r674;
	st.shared.u32 	[%r13+104], %r675;
	ld.shared.u32 	%r676, [%r30+6760];
	add.s32 	%r677, %r676, %r672;
	min.s32 	%r678, %r648, %r677;
	st.shared.u32 	[%r13+208], %r678;
	ld.shared.u32 	%r679, [%r9+8196];
	ld.shared.u32 	%r680, [%r30+6552];
	add.s32 	%r681, %r680, %r679;
	min.s32 	%r682, %r652, %r681;
	st.shared.u32 	[%r13+8112], %r682;
	ld.shared.u32 	%r683, [%r9+8196];
	ld.shared.u32 	%r684, [%r30+6656];
	add.s32 	%r685, %r684, %r683;
	min.s32 	%r686, %r656, %r685;
	ld.shared.u32 	%r687, [%r30+6760];
	add.s32 	%r688, %r687, %r683;
	min.s32 	%r689, %r659, %r688;
	ld.shared.u32 	%r690, [%r9+16308];
	add.s32 	%r691, %r680, %r690;
	min.s32 	%r692, %r662, %r691;
	st.shared.u32 	[%r13+16224], %r692;
	ld.shared.u32 	%r693, [%r9+16308];
	add.s32 	%r694, %r684, %r693;
	min.s32 	%r695, %r665, %r694;
	add.s32 	%r696, %r687, %r693;
	min.s32 	%r697, %r667, %r696;
	ld.shared.u32 	%r698, [%r9+88];
	ld.shared.u32 	%r699, [%r30+6864];
	add.s32 	%r700, %r699, %r698;
	min.s32 	%r701, %r671, %r700;
	st.shared.u32 	[%r13], %r701;
	ld.shared.u32 	%r702, [%r9+88];
	ld.shared.u32 	%r703, [%r30+6968];
	add.s32 	%r704, %r703, %r702;
	min.s32 	%r705, %r675, %r704;
	st.shared.u32 	[%r13+104], %r705;
	ld.shared.u32 	%r706, [%r30+7072];
	add.s32 	%r707, %r706, %r702;
	min.s32 	%r708, %r678, %r707;
	st.shared.u32 	[%r13+208], %r708;
	ld.shared.u32 	%r709, [%r9+8200];
	ld.shared.u32 	%r710, [%r30+6864];
	add.s32 	%r711, %r710, %r709;
	min.s32 	%r712, %r682, %r711;
	st.shared.u32 	[%r13+8112], %r712;
	ld.shared.u32 	%r713, [%r9+8200];
	ld.shared.u32 	%r714, [%r30+6968];
	add.s32 	%r715, %r714, %r713;
	min.s32 	%r716, %r686, %r715;
	st.shared.u32 	[%r13+8216], %r716;
	ld.shared.u32 	%r717, [%r30+7072];
	add.s32 	%r718, %r717, %r713;
	min.s32 	%r719, %r689, %r718;
	st.shared.u32 	[%r13+8320], %r719;
	ld.shared.u32 	%r720, [%r9+16312];
	add.s32 	%r721, %r710, %r720;
	min.s32 	%r722, %r692, %r721;
	st.shared.u32 	[%r13+16224], %r722;
	ld.shared.u32 	%r723, [%r9+16312];
	add.s32 	%r724, %r714, %r723;
	min.s32 	%r725, %r695, %r724;
	st.shared.u32 	[%r13+16328], %r725;
	add.s32 	%r726, %r717, %r723;
	min.s32 	%r727, %r697, %r726;
	ld.shared.u32 	%r728, [%r9+92];
	ld.shared.u32 	%r729, [%r30+7176];
	add.s32 	%r730, %r729, %r728;
	min.s32 	%r731, %r701, %r730;
	st.shared.u32 	[%r13], %r731;
	ld.shared.u32 	%r732, [%r9+92];
	ld.shared.u32 	%r733, [%r30+7280];
	add.s32 	%r734, %r733, %r732;
	min.s32 	%r735, %r705, %r734;
	st.shared.u32 	[%r13+104], %r735;
	ld.shared.u32 	%r736, [%r30+7384];
	add.s32 	%r737, %r736, %r732;
	min.s32 	%r738, %r708, %r737;
	st.shared.u32 	[%r13+208], %r738;
	ld.shared.u32 	%r739, [%r9+8204];
	ld.shared.u32 	%r740, [%r30+7176];
	add.s32 	%r741, %r740, %r739;
	min.s32 	%r742, %r712, %r741;
	st.shared.u32 	[%r13+8112], %r742;
	ld.shared.u32 	%r743, [%r9+8204];
	ld.shared.u32 	%r744, [%r30+7280];
	add.s32 	%r745, %r744, %r743;
	min.s32 	%r746, %r716, %r745;
	ld.shared.u32 	%r747, [%r30+7384];
	add.s32 	%r748, %r747, %r743;
	min.s32 	%r749, %r719, %r748;
	ld.shared.u32 	%r750, [%r9+16316];
	add.s32 	%r751, %r740, %r750;
	min.s32 	%r752, %r722, %r751;
	st.shared.u32 	[%r13+16224], %r752;
	ld.shared.u32 	%r753, [%r9+16316];
	add.s32 	%r754, %r744, %r753;
	min.s32 	%r755, %r725, %r754;
	add.s32 	%r756, %r747, %r753;
	min.s32 	%r757, %r727, %r756;
	st.shared.u32 	[%r13+16432], %r757;
	ld.shared.u32 	%r758, [%r9+96];
	ld.shared.u32 	%r759, [%r30+7488];
	add.s32 	%r760, %r759, %r758;
	min.s32 	%r761, %r731, %r760;
	st.shared.u32 	[%r13], %r761;
	ld.shared.u32 	%r762, [%r9+96];
	ld.shared.u32 	%r763, [%r30+7592];
	add.s32 	%r764, %r763, %r762;
	min.s32 	%r765, %r735, %r764;
	st.shared.u32 	[%r13+104], %r765;
	ld.shared.u32 	%r766, [%r30+7696];
	add.s32 	%r767, %r766, %r762;
	min.s32 	%r768, %r738, %r767;
	st.shared.u32 	[%r13+208], %r768;
	ld.shared.u32 	%r769, [%r9+8208];
	ld.shared.u32 	%r770, [%r30+7488];
	add.s32 	%r771, %r770, %r769;
	min.s32 	%r772, %r742, %r771;
	st.shared.u32 	[%r13+8112], %r772;
	ld.shared.u32 	%r773, [%r9+8208];
	ld.shared.u32 	%r774, [%r30+7592];
	add.s32 	%r775, %r774, %r773;
	min.s32 	%r776, %r746, %r775;
	ld.shared.u32 	%r777, [%r30+7696];
	add.s32 	%r778, %r777, %r773;
	min.s32 	%r779, %r749, %r778;
	ld.shared.u32 	%r780, [%r9+16320];
	add.s32 	%r781, %r770, %r780;
	min.s32 	%r782, %r752, %r781;
	st.shared.u32 	[%r13+16224], %r782;
	ld.shared.u32 	%r783, [%r9+16320];
	add.s32 	%r784, %r774, %r783;
	min.s32 	%r785, %r755, %r784;
	add.s32 	%r786, %r777, %r783;
	min.s32 	%r787, %r757, %r786;
	ld.shared.u32 	%r788, [%r9+100];
	ld.shared.u32 	%r789, [%r30+7800];
	add.s32 	%r790, %r789, %r788;
	min.s32 	%r791, %r761, %r790;
	st.shared.u32 	[%r13], %r791;
	ld.shared.u32 	%r792, [%r9+100];
	ld.shared.u32 	%r793, [%r30+7904];
	add.s32 	%r794, %r793, %r792;
	min.s32 	%r795, %r765, %r794;
	st.shared.u32 	[%r13+104], %r795;
	ld.shared.u32 	%r796, [%r30+8008];
	add.s32 	%r797, %r796, %r792;
	min.s32 	%r798, %r768, %r797;
	st.shared.u32 	[%r13+208], %r798;
	ld.shared.u32 	%r799, [%r9+8212];
	ld.shared.u32 	%r800, [%r30+7800];
	add.s32 	%r801, %r800, %r799;
	min.s32 	%r802, %r772, %r801;
	st.shared.u32 	[%r13+8112], %r802;
	ld.shared.u32 	%r803, [%r9+8212];
	ld.shared.u32 	%r804, [%r30+7904];
	add.s32 	%r805, %r804, %r803;
	min.s32 	%r806, %r776, %r805;
	st.shared.u32 	[%r13+8216], %r806;
	ld.shared.u32 	%r807, [%r30+8008];
	add.s32 	%r808, %r807, %r803;
	min.s32 	%r809, %r779, %r808;
	st.shared.u32 	[%r13+8320], %r809;
	ld.shared.u32 	%r810, [%r9+16324];
	add.s32 	%r811, %r800, %r810;
	min.s32 	%r812, %r782, %r811;
	st.shared.u32 	[%r13+16224], %r812;
	ld.shared.u32 	%r813, [%r9+16324];
	add.s32 	%r814, %r804, %r813;
	min.s32 	%r815, %r785, %r814;
	st.shared.u32 	[%r13+16328], %r815;
	add.s32 	%r816, %r807, %r813;
	min.s32 	%r817, %r787, %r816;
	st.shared.u32 	[%r13+16432], %r817;
	ld.shared.u32 	%r818, [%r9+104];
	ld.shared.u32 	%r819, [%r30+8112];
	add.s32 	%r820, %r819, %r818;
	min.s32 	%r821, %r791, %r820;
	st.shared.u32 	[%r13], %r821;
	ld.shared.u32 	%r822, [%r9+104];
	ld.shared.u32 	%r823, [%r30+8216];
	add.s32 	%r824, %r823, %r822;
	min.s32 	%r825, %r795, %r824;
	st.shared.u32 	[%r13+104], %r825;
	ld.shared.u32 	%r826, [%r9+104];
	ld.shared.u32 	%r827, [%r30+8320];
	add.s32 	%r828, %r827, %r826;
	min.s32 	%r829, %r798, %r828;
	st.shared.u32 	[%r13+208], %r829;
	ld.shared.u32 	%r830, [%r9+8216];
	ld.shared.u32 	%r831, [%r30+8112];
	add.s32 	%r832, %r831, %r830;
	min.s32 	%r833, %r802, %r832;
	st.shared.u32 	[%r13+8112], %r833;
	ld.shared.u32 	%r834, [%r9+8216];
	ld.shared.u32 	%r835, [%r30+8216];
	add.s32 	%r836, %r835, %r834;
	min.s32 	%r837, %r806, %r836;
	st.shared.u32 	[%r13+8216], %r837;
	ld.shared.u32 	%r838, [%r9+8216];
	ld.shared.u32 	%r839, [%r30+8320];
	add.s32 	%r840, %r839, %r838;
	min.s32 	%r841, %r809, %r840;
	st.shared.u32 	[%r13+8320], %r841;
	ld.shared.u32 	%r842, [%r9+16328];
	ld.shared.u32 	%r843, [%r30+8112];
	add.s32 	%r844, %r843, %r842;
	min.s32 	%r845, %r812, %r844;
	st.shared.u32 	[%r13+16224], %r845;
	ld.shared.u32 	%r846, [%r9+16328];
	ld.shared.u32 	%r847, [%r30+8216];
	add.s32 	%r848, %r847, %r846;
	min.s32 	%r849, %r815, %r848;
	st.shared.u32 	[%r13+16328], %r849;
	ld.shared.u32 	%r850, [%r9+16328];
	ld.shared.u32 	%r851, [%r30+8320];
	add.s32 	%r852, %r851, %r850;
	min.s32 	%r853, %r817, %r852;
	ld.shared.u32 	%r854, [%r9+108];
	ld.shared.u32 	%r855, [%r30+8424];
	add.s32 	%r856, %r855, %r854;
	min.s32 	%r857, %r821, %r856;
	st.shared.u32 	[%r13], %r857;
	ld.shared.u32 	%r858, [%r9+108];
	ld.shared.u32 	%r859, [%r30+8528];
	add.s32 	%r860, %r859, %r858;
	min.s32 	%r861, %r825, %r860;
	st.shared.u32 	[%r13+104], %r861;
	ld.shared.u32 	%r862, [%r9+108];
	ld.shared.u32 	%r863, [%r30+8632];
	add.s32 	%r864, %r863, %r862;
	min.s32 	%r865, %r829, %r864;
	st.shared.u32 	[%r13+208], %r865;
	ld.shared.u32 	%r866, [%r9+8220];
	ld.shared.u32 	%r867, [%r30+8424];
	add.s32 	%r868, %r867, %r866;
	min.s32 	%r869, %r833, %r868;
	st.shared.u32 	[%r13+8112], %r869;
	ld.shared.u32 	%r870, [%r9+8220];
	ld.shared.u32 	%r871, [%r30+8528];
	add.s32 	%r872, %r871, %r870;
	min.s32 	%r873, %r837, %r872;
	st.shared.u32 	[%r13+8216], %r873;
	ld.shared.u32 	%r874, [%r9+8220];
	ld.shared.u32 	%r875, [%r30+8632];
	add.s32 	%r876, %r875, %r874;
	min.s32 	%r877, %r841, %r876;
	st.shared.u32 	[%r13+8320], %r877;
	ld.shared.u32 	%r878, [%r9+16332];
	ld.shared.u32 	%r879, [%r30+8424];
	add.s32 	%r880, %r879, %r878;
	min.s32 	%r881, %r845, %r880;
	st.shared.u32 	[%r13+16224], %r881;
	ld.shared.u32 	%r882, [%r9+16332];
	ld.shared.u32 	%r883, [%r30+8528];
	add.s32 	%r884, %r883, %r882;
	min.s32 	%r885, %r849, %r884;
	st.shared.u32 	[%r13+16328], %r885;
	ld.shared.u32 	%r886, [%r9+16332];
	ld.shared.u32 	%r887, [%r30+8632];
	add.s32 	%r888, %r887, %r886;
	min.s32 	%r889, %r853, %r888;
	st.shared.u32 	[%r13+16432], %r889;
	ld.shared.u32 	%r890, [%r9+112];
	ld.shared.u32 	%r891, [%r30+8736];
	add.s32 	%r892, %r891, %r890;
	min.s32 	%r893, %r857, %r892;
	st.shared.u32 	[%r13], %r893;
	ld.shared.u32 	%r894, [%r9+112];
	ld.shared.u32 	%r895, [%r30+8840];
	add.s32 	%r896, %r895, %r894;
	min.s32 	%r897, %r861, %r896;
	st.shared.u32 	[%r13+104], %r897;
	ld.shared.u32 	%r898, [%r9+112];
	ld.shared.u32 	%r899, [%r30+8944];
	add.s32 	%r900, %r899, %r898;
	min.s32 	%r901, %r865, %r900;
	st.shared.u32 	[%r13+208], %r901;
	ld.shared.u32 	%r902, [%r9+8224];
	ld.shared.u32 	%r903, [%r30+8736];
	add.s32 	%r904, %r903, %r902;
	min.s32 	%r905, %r869, %r904;
	st.shared.u32 	[%r13+8112], %r905;
	ld.shared.u32 	%r906, [%r9+8224];
	ld.shared.u32 	%r907, [%r30+8840];
	add.s32 	%r908, %r907, %r906;
	min.s32 	%r909, %r873, %r908;
	st.shared.u32 	[%r13+8216], %r909;
	ld.shared.u32 	%r910, [%r9+8224];
	ld.shared.u32 	%r911, [%r30+8944];
	add.s32 	%r912, %r911, %r910;
	min.s32 	%r913, %r877, %r912;
	st.shared.u32 	[%r13+8320], %r913;
	ld.shared.u32 	%r914, [%r9+16336];
	ld.shared.u32 	%r915, [%r30+8736];
	add.s32 	%r916, %r915, %r914;
	min.s32 	%r917, %r881, %r916;
	st.shared.u32 	[%r13+16224], %r917;
	ld.shared.u32 	%r918, [%r9+16336];
	ld.shared.u32 	%r919, [%r30+8840];
	add.s32 	%r920, %r919, %r918;
	min.s32 	%r921, %r885, %r920;
	st.shared.u32 	[%r13+16328], %r921;
	ld.shared.u32 	%r922, [%r9+16336];
	ld.shared.u32 	%r923, [%r30+8944];
	add.s32 	%r924, %r923, %r922;
	min.s32 	%r925, %r889, %r924;
	ld.shared.u32 	%r926, [%r9+116];
	ld.shared.u32 	%r927, [%r30+9048];
	add.s32 	%r928, %r927, %r926;
	min.s32 	%r929, %r893, %r928;
	st.shared.u32 	[%r13], %r929;
	ld.shared.u32 	%r930, [%r9+116];
	ld.shared.u32 	%r931, [%r30+9152];
	add.s32 	%r932, %r931, %r930;
	min.s32 	%r933, %r897, %r932;
	st.shared.u32 	[%r13+104], %r933;
	ld.shared.u32 	%r934, [%r9+116];
	ld.shared.u32 	%r935, [%r30+9256];
	add.s32 	%r936, %r935, %r934;
	min.s32 	%r937, %r901, %r936;
	st.shared.u32 	[%r13+208], %r937;
	ld.shared.u32 	%r938, [%r9+8228];
	ld.shared.u32 	%r939, [%r30+9048];
	add.s32 	%r940, %r939, %r938;
	min.s32 	%r941, %r905, %r940;
	st.shared.u32 	[%r13+8112], %r941;
	ld.shared.u32 	%r942, [%r9+8228];
	ld.shared.u32 	%r943, [%r30+9152];
	add.s32 	%r944, %r943, %r942;
	min.s32 	%r945, %r909, %r944;
	st.shared.u32 	[%r13+8216], %r945;
	ld.shared.u32 	%r946, [%r9+8228];
	ld.shared.u32 	%r947, [%r30+9256];
	add.s32 	%r948, %r947, %r946;
	min.s32 	%r949, %r913, %r948;
	st.shared.u32 	[%r13+8320], %r949;
	ld.shared.u32 	%r950, [%r9+16340];
	ld.shared.u32 	%r951, [%r30+9048];
	add.s32 	%r952, %r951, %r950;
	min.s32 	%r953, %r917, %r952;
	st.shared.u32 	[%r13+16224], %r953;
	ld.shared.u32 	%r954, [%r9+16340];
	ld.shared.u32 	%r955, [%r30+9152];
	add.s32 	%r956, %r955, %r954;
	min.s32 	%r957, %r921, %r956;
	st.shared.u32 	[%r13+16328], %r957;
	ld.shared.u32 	%r958, [%r9+16340];
	ld.shared.u32 	%r959, [%r30+9256];
	add.s32 	%r960, %r959, %r958;
	min.s32 	%r961, %r925, %r960;
	st.shared.u32 	[%r13+16432], %r961;
	ld.shared.u32 	%r962, [%r9+120];
	ld.shared.u32 	%r963, [%r30+9360];
	add.s32 	%r964, %r963, %r962;
	min.s32 	%r965, %r929, %r964;
	st.shared.u32 	[%r13], %r965;
	ld.shared.u32 	%r966, [%r9+120];
	ld.shared.u32 	%r967, [%r30+9464];
	add.s32 	%r968, %r967, %r966;
	min.s32 	%r969, %r933, %r968;
	st.shared.u32 	[%r13+104], %r969;
	ld.shared.u32 	%r970, [%r9+120];
	ld.shared.u32 	%r971, [%r30+9568];
	add.s32 	%r972, %r971, %r970;
	min.s32 	%r973, %r937, %r972;
	st.shared.u32 	[%r13+208], %r973;
	ld.shared.u32 	%r974, [%r9+8232];
	ld.shared.u32 	%r975, [%r30+9360];
	add.s32 	%r976, %r975, %r974;
	min.s32 	%r977, %r941, %r976;
	st.shared.u32 	[%r13+8112], %r977;
	ld.shared.u32 	%r978, [%r9+8232];
	ld.shared.u32 	%r979, [%r30+9464];
	add.s32 	%r980, %r979, %r978;
	min.s32 	%r981, %r945, %r980;
	st.shared.u32 	[%r13+8216], %r981;
	ld.shared.u32 	%r982, [%r9+8232];
	ld.shared.u32 	%r983, [%r30+9568];
	add.s32 	%r984, %r983, %r982;
	min.s32 	%r985, %r949, %r984;
	st.shared.u32 	[%r13+8320], %r985;
	ld.shared.u32 	%r986, [%r9+16344];
	ld.shared.u32 	%r987, [%r30+9360];
	add.s32 	%r988, %r987, %r986;
	min.s32 	%r989, %r953, %r988;
	st.shared.u32 	[%r13+16224], %r989;
	ld.shared.u32 	%r990, [%r9+16344];
	ld.shared.u32 	%r991, [%r30+9464];
	add.s32 	%r992, %r991, %r990;
	min.s32 	%r993, %r957, %r992;
	st.shared.u32 	[%r13+16328], %r993;
	ld.shared.u32 	%r994, [%r9+16344];
	ld.shared.u32 	%r995, [%r30+9568];
	add.s32 	%r996, %r995, %r994;
	min.s32 	%r997, %r961, %r996;
	ld.shared.u32 	%r998, [%r9+124];
	ld.shared.u32 	%r999, [%r30+9672];
	add.s32 	%r1000, %r999, %r998;
	min.s32 	%r1001, %r965, %r1000;
	st.shared.u32 	[%r13], %r1001;
	ld.shared.u32 	%r1002, [%r9+124];
	ld.shared.u32 	%r1003, [%r30+9776];
	add.s32 	%r1004, %r1003, %r1002;
	min.s32 	%r1005, %r969, %r1004;
	st.shared.u32 	[%r13+104], %r1005;
	ld.shared.u32 	%r1006, [%r9+124];
	ld.shared.u32 	%r1007, [%r30+9880];
	add.s32 	%r1008, %r1007, %r1006;
	min.s32 	%r1009, %r973, %r1008;
	st.shared.u32 	[%r13+208], %r1009;
	ld.shared.u32 	%r1010, [%r9+8236];
	ld.shared.u32 	%r1011, [%r30+9672];
	add.s32 	%r1012, %r1011, %r1010;
	min.s32 	%r1013, %r977, %r1012;
	st.shared.u32 	[%r13+8112], %r1013;
	ld.shared.u32 	%r1014, [%r9+8236];
	ld.shared.u32 	%r1015, [%r30+9776];
	add.s32 	%r1016, %r1015, %r1014;
	min.s32 	%r1017, %r981, %r1016;
	st.shared.u32 	[%r13+8216], %r1017;
	ld.shared.u32 	%r1018, [%r9+8236];
	ld.shared.u32 	%r1019, [%r30+9880];
	add.s32 	%r1020, %r1019, %r1018;
	min.s32 	%r1021, %r985, %r1020;
	st.shared.u32 	[%r13+8320], %r1021;
	ld.shared.u32 	%r1022, [%r9+16348];
	ld.shared.u32 	%r1023, [%r30+9672];
	add.s32 	%r1024, %r1023, %r1022;
	min.s32 	%r1025, %r989, %r1024;
	st.shared.u32 	[%r13+16224], %r1025;
	ld.shared.u32 	%r1026, [%r9+16348];
	ld.shared.u32 	%r1027, [%r30+9776];
	add.s32 	%r1028, %r1027, %r1026;
	min.s32 	%r1029, %r993, %r1028;
	st.shared.u32 	[%r13+16328], %r1029;
	ld.shared.u32 	%r1030, [%r9+16348];
	ld.shared.u32 	%r1031, [%r30+9880];
	add.s32 	%r1032, %r1031, %r1030;
	min.s32 	%r1033, %r997, %r1032;
	st.shared.u32 	[%r13+16432], %r1033;
	ld.shared.u32 	%r1034, [%r9+128];
	ld.shared.u32 	%r1035, [%r30+9984];
	add.s32 	%r1036, %r1035, %r1034;
	min.s32 	%r1037, %r1001, %r1036;
	st.shared.u32 	[%r13], %r1037;
	ld.shared.u32 	%r1038, [%r9+128];
	ld.shared.u32 	%r1039, [%r30+10088];
	add.s32 	%r1040, %r1039, %r1038;
	min.s32 	%r1041, %r1005, %r1040;
	st.shared.u32 	[%r13+104], %r1041;
	ld.shared.u32 	%r1042, [%r9+128];
	ld.shared.u32 	%r1043, [%r30+10192];
	add.s32 	%r1044, %r1043, %r1042;
	min.s32 	%r1045, %r1009, %r1044;
	st.shared.u32 	[%r13+208], %r1045;
	ld.shared.u32 	%r1046, [%r9+8240];
	ld.shared.u32 	%r1047, [%r30+9984];
	add.s32 	%r1048, %r1047, %r1046;
	min.s32 	%r1049, %r1013, %r1048;
	st.shared.u32 	[%r13+8112], %r1049;
	ld.shared.u32 	%r1050, [%r9+8240];
	ld.shared.u32 	%r1051, [%r30+10088];
	add.s32 	%r1052, %r1051, %r1050;
	min.s32 	%r1053, %r1017, %r1052;
	st.shared.u32 	[%r13+8216], %r1053;
	ld.shared.u32 	%r1054, [%r9+8240];
	ld.shared.u32 	%r1055, [%r30+10192];
	add.s32 	%r1056, %r1055, %r1054;
	min.s32 	%r1057, %r1021, %r1056;
	st.shared.u32 	[%r13+8320], %r1057;
	ld.shared.u32 	%r1058, [%r9+16352];
	ld.shared.u32 	%r1059, [%r30+9984];
	add.s32 	%r1060, %r1059, %r1058;
	min.s32 	%r1061, %r1025, %r1060;
	st.shared.u32 	[%r13+16224], %r1061;
	ld.shared.u32 	%r1062, [%r9+16352];
	ld.shared.u32 	%r1063, [%r30+10088];
	add.s32 	%r1064, %r1063, %r1062;
	min.s32 	%r1065, %r1029, %r1064;
	st.shared.u32 	[%r13+16328], %r1065;
	ld.shared.u32 	%r1066, [%r9+16352];
	ld.shared.u32 	%r1067, [%r30+10192];
	add.s32 	%r1068, %r1067, %r1066;
	min.s32 	%r1069, %r1033, %r1068;
	ld.shared.u32 	%r1070, [%r9+132];
	ld.shared.u32 	%r1071, [%r30+10296];
	add.s32 	%r1072, %r1071, %r1070;
	min.s32 	%r1073, %r1037, %r1072;
	st.shared.u32 	[%r13], %r1073;
	ld.shared.u32 	%r1074, [%r9+132];
	ld.shared.u32 	%r1075, [%r30+10400];
	add.s32 	%r1076, %r1075, %r1074;
	min.s32 	%r1077, %r1041, %r1076;
	st.shared.u32 	[%r13+104], %r1077;
	ld.shared.u32 	%r1078, [%r9+132];
	ld.shared.u32 	%r1079, [%r30+10504];
	add.s32 	%r1080, %r1079, %r1078;
	min.s32 	%r1081, %r1045, %r1080;
	st.shared.u32 	[%r13+208], %r1081;
	ld.shared.u32 	%r1082, [%r9+8244];
	ld.shared.u32 	%r1083, [%r30+10296];
	add.s32 	%r1084, %r1083, %r1082;
	min.s32 	%r1085, %r1049, %r1084;
	st.shared.u32 	[%r13+8112], %r1085;
	ld.shared.u32 	%r1086, [%r9+8244];
	ld.shared.u32 	%r1087, [%r30+10400];
	add.s32 	%r1088, %r1087, %r1086;
	min.s32 	%r1089, %r1053, %r1088;
	st.shared.u32 	[%r13+8216], %r1089;
	ld.shared.u32 	%r1090, [%r9+8244];
	ld.shared.u32 	%r1091, [%r30+10504];
	add.s32 	%r1092, %r1091, %r1090;
	min.s32 	%r1093, %r1057, %r1092;
	st.shared.u32 	[%r13+8320], %r1093;
	ld.shared.u32 	%r1094, [%r9+16356];
	ld.shared.u32 	%r1095, [%r30+10296];
	add.s32 	%r1096, %r1095, %r1094;
	min.s32 	%r1097, %r1061, %r1096;
	st.shared.u32 	[%r13+16224], %r1097;
	ld.shared.u32 	%r1098, [%r9+16356];
	ld.shared.u32 	%r1099, [%r30+10400];
	add.s32 	%r1100, %r1099, %r1098;
	min.s32 	%r1101, %r1065, %r1100;
	st.shared.u32 	[%r13+16328], %r1101;
	ld.shared.u32 	%r1102, [%r9+16356];
	ld.shared.u32 	%r1103, [%r30+10504];
	add.s32 	%r1104, %r1103, %r1102;
	min.s32 	%r1105, %r1069, %r1104;
	st.shared.u32 	[%r13+16432], %r1105;
	ld.shared.u32 	%r1106, [%r9+136];
	ld.shared.u32 	%r1107, [%r30+10608];
	add.s32 	%r1108, %r1107, %r1106;
	min.s32 	%r1109, %r1073, %r1108;
	st.shared.u32 	[%r13], %r1109;
	ld.shared.u32 	%r1110, [%r9+136];
	ld.shared.u32 	%r1111, [%r30+10712];
	add.s32 	%r1112, %r1111, %r1110;
	min.s32 	%r1113, %r1077, %r1112;
	st.shared.u32 	[%r13+104], %r1113;
	ld.shared.u32 	%r1114, [%r9+136];
	ld.shared.u32 	%r1115, [%r30+10816];
	add.s32 	%r1116, %r1115, %r1114;
	min.s32 	%r1117, %r1081, %r1116;
	st.shared.u32 	[%r13+208], %r1117;
	ld.shared.u32 	%r1118, [%r9+8248];
	ld.shared.u32 	%r1119, [%r30+10608];
	add.s32 	%r1120, %r1119, %r1118;
	min.s32 	%r1121, %r1085, %r1120;
	st.shared.u32 	[%r13+8112], %r1121;
	ld.shared.u32 	%r1122, [%r9+8248];
	ld.shared.u32 	%r1123, [%r30+10712];
	add.s32 	%r1124, %r1123, %r1122;
	min.s32 	%r1125, %r1089, %r1124;
	st.shared.u32 	[%r13+8216], %r1125;
	ld.shared.u32 	%r1126, [%r9+8248];
	ld.shared.u32 	%r1127, [%r30+10816];
	add.s32 	%r1128, %r1127, %r1126;
	min.s32 	%r1129, %r1093, %r1128;
	st.shared.u32 	[%r13+8320], %r1129;
	ld.shared.u32 	%r1130, [%r9+16360];
	ld.shared.u32 	%r1131, [%r30+10608];
	add.s32 	%r1132, %r1131, %r1130;
	min.s32 	%r1133, %r1097, %r1132;
	st.shared.u32 	[%r13+16224], %r1133;
	ld.shared.u32 	%r1134, [%r9+16360];
	ld.shared.u32 	%r1135, [%r30+10712];
	add.s32 	%r1136, %r1135, %r1134;
	min.s32 	%r1137, %r1101, %r1136;
	st.shared.u32 	[%r13+16328], %r1137;
	ld.shared.u32 	%r1138, [%r9+16360];
	ld.shared.u32 	%r1139, [%r30+10816];
	add.s32 	%r1140, %r1139, %r1138;
	min.s32 	%r1141, %r1105, %r1140;
	ld.shared.u32 	%r1142, [%r9+140];
	ld.shared.u32 	%r1143, [%r30+10920];
	add.s32 	%r1144, %r1143, %r1142;
	min.s32 	%r1145, %r1109, %r1144;
	st.shared.u32 	[%r13], %r1145;
	ld.shared.u32 	%r1146, [%r9+140];
	ld.shared.u32 	%r1147, [%r30+11024];
	add.s32 	%r1148, %r1147, %r1146;
	min.s32 	%r1149, %r1113, %r1148;
	st.shared.u32 	[%r13+104], %r1149;
	ld.shared.u32 	%r1150, [%r9+140];
	ld.shared.u32 	%r1151, [%r30+11128];
	add.s32 	%r1152, %r1151, %r1150;
	min.s32 	%r1153, %r1117, %r1152;
	st.shared.u32 	[%r13+208], %r1153;
	ld.shared.u32 	%r1154, [%r9+8252];
	ld.shared.u32 	%r1155, [%r30+10920];
	add.s32 	%r1156, %r1155, %r1154;
	min.s32 	%r1157, %r1121, %r1156;
	st.shared.u32 	[%r13+8112], %r1157;
	ld.shared.u32 	%r1158, [%r9+8252];
	ld.shared.u32 	%r1159, [%r30+11024];
	add.s32 	%r1160, %r1159, %r1158;
	min.s32 	%r1161, %r1125, %r1160;
	st.shared.u32 	[%r13+8216], %r1161;
	ld.shared.u32 	%r1162, [%r9+8252];
	ld.shared.u32 	%r1163, [%r30+11128];
	add.s32 	%r1164, %r1163, %r1162;
	min.s32 	%r1165, %r1129, %r1164;
	st.shared.u32 	[%r13+8320], %r1165;
	ld.shared.u32 	%r1166, [%r9+16364];
	ld.shared.u32 	%r1167, [%r30+10920];
	add.s32 	%r1168, %r1167, %r1166;
	min.s32 	%r1169, %r1133, %r1168;
	st.shared.u32 	[%r13+16224], %r1169;
	ld.shared.u32 	%r1170, [%r9+16364];
	ld.shared.u32 	%r1171, [%r30+11024];
	add.s32 	%r1172, %r1171, %r1170;
	min.s32 	%r1173, %r1137, %r1172;
	st.shared.u32 	[%r13+16328], %r1173;
	ld.shared.u32 	%r1174, [%r9+16364];
	ld.shared.u32 	%r1175, [%r30+11128];
	add.s32 	%r1176, %r1175, %r1174;
	min.s32 	%r1177, %r1141, %r1176;
	st.shared.u32 	[%r13+16432], %r1177;
	ld.shared.u32 	%r1178, [%r9+144];
	ld.shared.u32 	%r1179, [%r30+11232];
	add.s32 	%r1180, %r1179, %r1178;
	min.s32 	%r1181, %r1145, %r1180;
	st.shared.u32 	[%r13], %r1181;
	ld.shared.u32 	%r1182, [%r9+144];
	ld.shared.u32 	%r1183, [%r30+11336];
	add.s32 	%r1184, %r1183, %r1182;
	min.s32 	%r1185, %r1149, %r1184;
	st.shared.u32 	[%r13+104], %r1185;
	ld.shared.u32 	%r1186, [%r9+144];
	ld.shared.u32 	%r1187, [%r30+11440];
	add.s32 	%r1188, %r1187, %r1186;
	min.s32 	%r1189, %r1153, %r1188;
	st.shared.u32 	[%r13+208], %r1189;
	ld.shared.u32 	%r1190, [%r9+8256];
	ld.shared.u32 	%r1191, [%r30+11232];
	add.s32 	%r1192, %r1191, %r1190;
	min.s32 	%r1193, %r1157, %r1192;
	st.shared.u32 	[%r13+8112], %r1193;
	ld.shared.u32 	%r1194, [%r9+8256];
	ld.shared.u32 	%r1195, [%r30+11336];
	add.s32 	%r1196, %r1195, %r1194;
	min.s32 	%r1197, %r1161, %r1196;
	st.shared.u32 	[%r13+8216], %r1197;
	ld.shared.u32 	%r1198, [%r9+8256];
	ld.shared.u32 	%r1199, [%r30+11440];
	add.s32 	%r1200, %r1199, %r1198;
	min.s32 	%r1201, %r1165, %r1200;
	st.shared.u32 	[%r13+8320], %r1201;
	ld.shared.u32 	%r1202, [%r9+16368];
	ld.shared.u32 	%r1203, [%r30+11232];
	add.s32 	%r1204, %r1203, %r1202;
	min.s32 	%r1205, %r1169, %r1204;
	st.shared.u32 	[%r13+16224], %r1205;
	ld.shared.u32 	%r1206, [%r9+16368];
	ld.shared.u32 	%r1207, [%r30+11336];
	add.s32 	%r1208, %r1207, %r1206;
	min.s32 	%r1209, %r1173, %r1208;
	st.shared.u32 	[%r13+16328], %r1209;
	ld.shared.u32 	%r1210, [%r9+16368];
	ld.shared.u32 	%r1211, [%r30+11440];
	add.s32 	%r1212, %r1211, %r1210;
	min.s32 	%r1213, %r1177, %r1212;
	ld.shared.u32 	%r1214, [%r9+148];
	ld.shared.u32 	%r1215, [%r30+11544];
	add.s32 	%r1216, %r1215, %r1214;
	min.s32 	%r1217, %r1181, %r1216;
	st.shared.u32 	[%r13], %r1217;
	ld.shared.u32 	%r1218, [%r9+148];
	ld.shared.u32 	%r1219, [%r30+11648];
	add.s32 	%r1220, %r1219, %r1218;
	min.s32 	%r1221, %r1185, %r1220;
	st.shared.u32 	[%r13+104], %r1221;
	ld.shared.u32 	%r1222, [%r9+148];
	ld.shared.u32 	%r1223, [%r30+11752];
	add.s32 	%r1224, %r1223, %r1222;
	min.s32 	%r1225, %r1189, %r1224;
	st.shared.u32 	[%r13+208], %r1225;
	ld.shared.u32 	%r1226, [%r9+8260];
	ld.shared.u32 	%r1227, [%r30+11544];
	add.s32 	%r1228, %r1227, %r1226;
	min.s32 	%r1229, %r1193, %r1228;
	st.shared.u32 	[%r13+8112], %r1229;
	ld.shared.u32 	%r1230, [%r9+8260];
	ld.shared.u32 	%r1231, [%r30+11648];
	add.s32 	%r1232, %r1231, %r1230;
	min.s32 	%r1233, %r1197, %r1232;
	st.shared.u32 	[%r13+8216], %r1233;
	ld.shared.u32 	%r1234, [%r9+8260];
	ld.shared.u32 	%r1235, [%r30+11752];
	add.s32 	%r1236, %r1235, %r1234;
	min.s32 	%r1237, %r1201, %r1236;
	st.shared.u32 	[%r13+8320], %r1237;
	ld.shared.u32 	%r1238, [%r9+16372];
	ld.shared.u32 	%r1239, [%r30+11544];
	add.s32 	%r1240, %r1239, %r1238;
	min.s32 	%r1241, %r1205, %r1240;
	st.shared.u32 	[%r13+16224], %r1241;
	ld.shared.u32 	%r1242, [%r9+16372];
	ld.shared.u32 	%r1243, [%r30+11648];
	add.s32 	%r1244, %r1243, %r1242;
	min.s32 	%r1245, %r1209, %r1244;
	st.shared.u32 	[%r13+16328], %r1245;
	ld.shared.u32 	%r1246, [%r9+16372];
	ld.shared.u32 	%r1247, [%r30+11752];
	add.s32 	%r1248, %r1247, %r1246;
	min.s32 	%r1249, %r1213, %r1248;
	st.shared.u32 	[%r13+16432], %r1249;
	ld.shared.u32 	%r1250, [%r9+152];
	ld.shared.u32 	%r1251, [%r30+11856];
	add.s32 	%r1252, %r1251, %r1250;
	min.s32 	%r1253, %r1217, %r1252;
	st.shared.u32 	[%r13], %r1253;
	ld.shared.u32 	%r1254, [%r9+152];
	ld.shared.u32 	%r1255, [%r30+11960];
	add.s32 	%r1256, %r1255, %r1254;
	min.s32 	%r1257, %r1221, %r1256;
	st.shared.u32 	[%r13+104], %r1257;
	ld.shared.u32 	%r1258, [%r9+152];
	ld.shared.u32 	%r1259, [%r30+12064];
	add.s32 	%r1260, %r1259, %r1258;
	min.s32 	%r1261, %r1225, %r1260;
	st.shared.u32 	[%r13+208], %r1261;
	ld.shared.u32 	%r1262, [%r9+8264];
	ld.shared.u32 	%r1263, [%r30+11856];
	add.s32 	%r1264, %r1263, %r1262;
	min.s32 	%r1265, %r1229, %r1264;
	st.shared.u32 	[%r13+8112], %r1265;
	ld.shared.u32 	%r1266, [%r9+8264];
	ld.shared.u32 	%r1267, [%r30+11960];
	add.s32 	%r1268, %r1267, %r1266;
	min.s32 	%r1269, %r1233, %r1268;
	st.shared.u32 	[%r13+8216], %r1269;
	ld.shared.u32 	%r1270, [%r9+8264];
	ld.shared.u32 	%r1271, [%r30+12064];
	add.s32 	%r1272, %r1271, %r1270;
	min.s32 	%r1273, %r1237, %r1272;
	st.shared.u32 	[%r13+8320], %r1273;
	ld.shared.u32 	%r1274, [%r9+16376];
	ld.shared.u32 	%r1275, [%r30+11856];
	add.s32 	%r1276, %r1275, %r1274;
	min.s32 	%r1277, %r1241, %r1276;
	st.shared.u32 	[%r13+16224], %r1277;
	ld.shared.u32 	%r1278, [%r9+16376];
	ld.shared.u32 	%r1279, [%r30+11960];
	add.s32 	%r1280, %r1279, %r1278;
	min.s32 	%r1281, %r1245, %r1280;
	st.shared.u32 	[%r13+16328], %r1281;
	ld.shared.u32 	%r1282, [%r9+16376];
	ld.shared.u32 	%r1283, [%r30+12064];
	add.s32 	%r1284, %r1283, %r1282;
	min.s32 	%r1285, %r1249, %r1284;
	ld.shared.u32 	%r1286, [%r9+156];
	ld.shared.u32 	%r1287, [%r30+12168];
	add.s32 	%r1288, %r1287, %r1286;
	min.s32 	%r1289, %r1253, %r1288;
	st.shared.u32 	[%r13], %r1289;
	ld.shared.u32 	%r1290, [%r9+156];
	ld.shared.u32 	%r1291, [%r30+12272];
	add.s32 	%r1292, %r1291, %r1290;
	min.s32 	%r1293, %r1257, %r1292;
	st.shared.u32 	[%r13+104], %r1293;
	ld.shared.u32 	%r1294, [%r9+156];
	ld.shared.u32 	%r1295, [%r30+12376];
	add.s32 	%r1296, %r1295, %r1294;
	min.s32 	%r1297, %r1261, %r1296;
	st.shared.u32 	[%r13+208], %r1297;
	ld.shared.u32 	%r1298, [%r9+8268];
	ld.shared.u32 	%r1299, [%r30+12168];
	add.s32 	%r1300, %r1299, %r1298;
	min.s32 	%r1301, %r1265, %r1300;
	st.shared.u32 	[%r13+8112], %r1301;
	ld.shared.u32 	%r1302, [%r9+8268];
	ld.shared.u32 	%r1303, [%r30+12272];
	add.s32 	%r1304, %r1303, %r1302;
	min.s32 	%r1305, %r1269, %r1304;
	st.shared.u32 	[%r13+8216], %r1305;
	ld.shared.u32 	%r1306, [%r9+8268];
	ld.shared.u32 	%r1307, [%r30+12376];
	add.s32 	%r1308, %r1307, %r1306;
	min.s32 	%r1309, %r1273, %r1308;
	st.shared.u32 	[%r13+8320], %r1309;
	ld.shared.u32 	%r1310, [%r9+16380];
	ld.shared.u32 	%r1311, [%r30+12168];
	add.s32 	%r1312, %r1311, %r1310;
	min.s32 	%r1313, %r1277, %r1312;
	st.shared.u32 	[%r13+16224], %r1313;
	ld.shared.u32 	%r1314, [%r9+16380];
	ld.shared.u32 	%r1315, [%r30+12272];
	add.s32 	%r1316, %r1315, %r1314;
	min.s32 	%r1317, %r1281, %r1316;
	st.shared.u32 	[%r13+16328], %r1317;
	ld.shared.u32 	%r1318, [%r9+16380];
	ld.shared.u32 	%r1319, [%r30+12376];
	add.s32 	%r1320, %r1319, %r1318;
	min.s32 	%r1321, %r1285, %r1320;
	st.shared.u32 	[%r13+16432], %r1321;
	ld.shared.u32 	%r1322, [%r9+160];
	ld.shared.u32 	%r1323, [%r30+12480];
	add.s32 	%r1324, %r1323, %r1322;
	min.s32 	%r1325, %r1289, %r1324;
	st.shared.u32 	[%r13], %r1325;
	ld.shared.u32 	%r1326, [%r9+160];
	ld.shared.u32 	%r1327, [%r30+12584];
	add.s32 	%r1328, %r1327, %r1326;
	min.s32 	%r1329, %r1293, %r1328;
	st.shared.u32 	[%r13+104], %r1329;
	ld.shared.u32 	%r1330, [%r9+160];
	ld.shared.u32 	%r1331, [%r30+12688];
	add.s32 	%r1332, %r1331, %r1330;
	min.s32 	%r1333, %r1297, %r1332;
	st.shared.u32 	[%r13+208], %r1333;
	ld.shared.u32 	%r1334, [%r9+8272];
	ld.shared.u32 	%r1335, [%r30+12480];
	add.s32 	%r1336, %r1335, %r1334;
	min.s32 	%r1337, %r1301, %r1336;
	st.shared.u32 	[%r13+8112], %r1337;
	ld.shared.u32 	%r1338, [%r9+8272];
	ld.shared.u32 	%r1339, [%r30+12584];
	add.s32 	%r1340, %r1339, %r1338;
	min.s32 	%r1341, %r1305, %r1340;
	st.shared.u32 	[%r13+8216], %r1341;
	ld.shared.u32 	%r1342, [%r9+8272];
	ld.shared.u32 	%r1343, [%r30+12688];
	add.s32 	%r1344, %r1343, %r1342;
	min.s32 	%r1345, %r1309, %r1344;
	st.shared.u32 	[%r13+8320], %r1345;
	ld.shared.u32 	%r1346, [%r9+16384];
	ld.shared.u32 	%r1347, [%r30+12480];
	add.s32 	%r1348, %r1347, %r1346;
	min.s32 	%r1349, %r1313, %r1348;
	st.shared.u32 	[%r13+16224], %r1349;
	ld.shared.u32 	%r1350, [%r9+16384];
	ld.shared.u32 	%r1351, [%r30+12584];
	add.s32 	%r1352, %r1351, %r1350;
	min.s32 	%r1353, %r1317, %r1352;
	st.shared.u32 	[%r13+16328], %r1353;
	ld.shared.u32 	%r1354, [%r9+16384];
	ld.shared.u32 	%r1355, [%r30+12688];
	add.s32 	%r1356, %r1355, %r1354;
	min.s32 	%r1357, %r1321, %r1356;
	ld.shared.u32 	%r1358, [%r9+164];
	ld.shared.u32 	%r1359, [%r30+12792];
	add.s32 	%r1360, %r1359, %r1358;
	min.s32 	%r1361, %r1325, %r1360;
	st.shared.u32 	[%r13], %r1361;
	ld.shared.u32 	%r1362, [%r9+164];
	ld.shared.u32 	%r1363, [%r30+12896];
	add.s32 	%r1364, %r1363, %r1362;
	min.s32 	%r1365, %r1329, %r1364;
	st.shared.u32 	[%r13+104], %r1365;
	ld.shared.u32 	%r1366, [%r9+164];
	ld.shared.u32 	%r1367, [%r30+13000];
	add.s32 	%r1368, %r1367, %r1366;
	min.s32 	%r1369, %r1333, %r1368;
	st.shared.u32 	[%r13+208], %r1369;
	ld.shared.u32 	%r1370, [%r9+8276];
	ld.shared.u32 	%r1371, [%r30+12792];
	add.s32 	%r1372, %r1371, %r1370;
	min.s32 	%r1373, %r1337, %r1372;
	st.shared.u32 	[%r13+8112], %r1373;
	ld.shared.u32 	%r1374, [%r9+8276];
	ld.shared.u32 	%r1375, [%r30+12896];
	add.s32 	%r1376, %r1375, %r1374;
	min.s32 	%r1377, %r1341, %r1376;
	st.shared.u32 	[%r13+8216], %r1377;
	ld.shared.u32 	%r1378, [%r9+8276];
	ld.shared.u32 	%r1379, [%r30+13000];
	add.s32 	%r1380, %r1379, %r1378;
	min.s32 	%r1381, %r1345, %r1380;
	st.shared.u32 	[%r13+8320], %r1381;
	ld.shared.u32 	%r1382, [%r9+16388];
	ld.shared.u32 	%r1383, [%r30+12792];
	add.s32 	%r1384, %r1383, %r1382;
	min.s32 	%r1385, %r1349, %r1384;
	st.shared.u32 	[%r13+16224], %r1385;
	ld.shared.u32 	%r1386, [%r9+16388];
	ld.shared.u32 	%r1387, [%r30+12896];
	add.s32 	%r1388, %r1387, %r1386;
	min.s32 	%r1389, %r1353, %r1388;
	st.shared.u32 	[%r13+16328], %r1389;
	ld.shared.u32 	%r1390, [%r9+16388];
	ld.shared.u32 	%r1391, [%r30+13000];
	add.s32 	%r1392, %r1391, %r1390;
	min.s32 	%r1393, %r1357, %r1392;
	st.shared.u32 	[%r13+16432], %r1393;
	ld.shared.u32 	%r1394, [%r9+168];
	ld.shared.u32 	%r1395, [%r30+13104];
	add.s32 	%r1396, %r1395, %r1394;
	min.s32 	%r1397, %r1361, %r1396;
	st.shared.u32 	[%r13], %r1397;
	ld.shared.u32 	%r1398, [%r9+168];
	ld.shared.u32 	%r1399, [%r30+13208];
	add.s32 	%r1400, %r1399, %r1398;
	min.s32 	%r1401, %r1365, %r1400;
	st.shared.u32 	[%r13+104], %r1401;
	ld.shared.u32 	%r1402, [%r9+168];
	ld.shared.u32 	%r1403, [%r30+13312];
	add.s32 	%r1404, %r1403, %r1402;
	min.s32 	%r1405, %r1369, %r1404;
	st.shared.u32 	[%r13+208], %r1405;
	ld.shared.u32 	%r1406, [%r9+8280];
	ld.shared.u32 	%r1407, [%r30+13104];
	add.s32 	%r1408, %r1407, %r1406;
	min.s32 	%r1409, %r1373, %r1408;
	st.shared.u32 	[%r13+8112], %r1409;
	ld.shared.u32 	%r1410, [%r9+8280];
	ld.shared.u32 	%r1411, [%r30+13208];
	add.s32 	%r1412, %r1411, %r1410;
	min.s32 	%r1413, %r1377, %r1412;
	st.shared.u32 	[%r13+8216], %r1413;
	ld.shared.u32 	%r1414, [%r9+8280];
	ld.shared.u32 	%r1415, [%r30+13312];
	add.s32 	%r1416, %r1415, %r1414;
	min.s32 	%r1417, %r1381, %r1416;
	st.shared.u32 	[%r13+8320], %r1417;
	ld.shared.u32 	%r1418, [%r9+16392];
	ld.shared.u32 	%r1419, [%r30+13104];
	add.s32 	%r1420, %r1419, %r1418;
	min.s32 	%r1421, %r1385, %r1420;
	st.shared.u32 	[%r13+16224], %r1421;
	ld.shared.u32 	%r1422, [%r9+16392];
	ld.shared.u32 	%r1423, [%r30+13208];
	add.s32 	%r1424, %r1423, %r1422;
	min.s32 	%r1425, %r1389, %r1424;
	st.shared.u32 	[%r13+16328], %r1425;
	ld.shared.u32 	%r1426, [%r9+16392];
	ld.shared.u32 	%r1427, [%r30+13312];
	add.s32 	%r1428, %r1427, %r1426;
	min.s32 	%r1429, %r1393, %r1428;
	ld.shared.u32 	%r1430, [%r9+172];
	ld.shared.u32 	%r1431, [%r30+13416];
	add.s32 	%r1432, %r1431, %r1430;
	min.s32 	%r1433, %r1397, %r1432;
	st.shared.u32 	[%r13], %r1433;
	ld.shared.u32 	%r1434, [%r9+172];
	ld.shared.u32 	%r1435, [%r30+13520];
	add.s32 	%r1436, %r1435, %r1434;
	min.s32 	%r1437, %r1401, %r1436;
	st.shared.u32 	[%r13+104], %r1437;
	ld.shared.u32 	%r1438, [%r9+172];
	ld.shared.u32 	%r1439, [%r30+13624];
	add.s32 	%r1440, %r1439, %r1438;
	min.s32 	%r1441, %r1405, %r1440;
	st.shared.u32 	[%r13+208], %r1441;
	ld.shared.u32 	%r1442, [%r9+8284];
	ld.shared.u32 	%r1443, [%r30+13416];
	add.s32 	%r1444, %r1443, %r1442;
	min.s32 	%r1445, %r1409, %r1444;
	st.shared.u32 	[%r13+8112], %r1445;
	ld.shared.u32 	%r1446, [%r9+8284];
	ld.shared.u32 	%r1447, [%r30+13520];
	add.s32 	%r1448, %r1447, %r1446;
	min.s32 	%r1449, %r1413, %r1448;
	st.shared.u32 	[%r13+8216], %r1449;
	ld.shared.u32 	%r1450, [%r9+8284];
	ld.shared.u32 	%r1451, [%r30+13624];
	add.s32 	%r1452, %r1451, %r1450;
	min.s32 	%r1453, %r1417, %r1452;
	st.shared.u32 	[%r13+8320], %r1453;
	ld.shared.u32 	%r1454, [%r9+16396];
	ld.shared.u32 	%r1455, [%r30+13416];
	add.s32 	%r1456, %r1455, %r1454;
	min.s32 	%r1457, %r1421, %r1456;
	st.shared.u32 	[%r13+16224], %r1457;
	ld.shared.u32 	%r1458, [%r9+16396];
	ld.shared.u32 	%r1459, [%r30+13520];
	add.s32 	%r1460, %r1459, %r1458;
	min.s32 	%r1461, %r1425, %r1460;
	st.shared.u32 	[%r13+16328], %r1461;
	ld.shared.u32 	%r1462, [%r9+16396];
	ld.shared.u32 	%r1463, [%r30+13624];
	add.s32 	%r1464, %r1463, %r1462;
	min.s32 	%r1465, %r1429, %r1464;
	st.shared.u32 	[%r13+16432], %r1465;
	ld.shared.u32 	%r1466, [%r9+176];
	ld.shared.u32 	%r1467, [%r30+13728];
	add.s32 	%r1468, %r1467, %r1466;
	min.s32 	%r1469, %r1433, %r1468;
	st.shared.u32 	[%r13], %r1469;
	ld.shared.u32 	%r1470, [%r9+176];
	ld.shared.u32 	%r1471, [%r30+13832];
	add.s32 	%r1472, %r1471, %r1470;
	min.s32 	%r1473, %r1437, %r1472;
	st.shared.u32 	[%r13+104], %r1473;
	ld.shared.u32 	%r1474, [%r9+176];
	ld.shared.u32 	%r1475, [%r30+13936];
	add.s32 	%r1476, %r1475, %r1474;
	min.s32 	%r1477, %r1441, %r1476;
	st.shared.u32 	[%r13+208], %r1477;
	ld.shared.u32 	%r1478, [%r9+8288];
	ld.shared.u32 	%r1479, [%r30+13728];
	add.s32 	%r1480, %r1479, %r1478;
	min.s32 	%r1481, %r1445, %r1480;
	st.shared.u32 	[%r13+8112], %r1481;
	ld.shared.u32 	%r1482, [%r9+8288];
	ld.shared.u32 	%r1483, [%r30+13832];
	add.s32 	%r1484, %r1483, %r1482;
	min.s32 	%r1485, %r1449, %r1484;
	st.shared.u32 	[%r13+8216], %r1485;
	ld.shared.u32 	%r1486, [%r9+8288];
	ld.shared.u32 	%r1487, [%r30+13936];
	add.s32 	%r1488, %r1487, %r1486;
	min.s32 	%r1489, %r1453, %r1488;
	st.shared.u32 	[%r13+8320], %r1489;
	ld.shared.u32 	%r1490, [%r9+16400];
	ld.shared.u32 	%r1491, [%r30+13728];
	add.s32 	%r1492, %r1491, %r1490;
	min.s32 	%r1493, %r1457, %r1492;
	st.shared.u32 	[%r13+16224], %r1493;
	ld.shared.u32 	%r1494, [%r9+16400];
	ld.shared.u32 	%r1495, [%r30+13832];
	add.s32 	%r1496, %r1495, %r1494;
	min.s32 	%r1497, %r1461, %r1496;
	st.shared.u32 	[%r13+16328], %r1497;
	ld.shared.u32 	%r1498, [%r9+16400];
	ld.shared.u32 	%r1499, [%r30+13936];
	add.s32 	%r1500, %r1499, %r1498;
	min.s32 	%r1501, %r1465, %r1500;
	ld.shared.u32 	%r1502, [%r9+180];
	ld.shared.u32 	%r1503, [%r30+14040];
	add.s32 	%r1504, %r1503, %r1502;
	min.s32 	%r1505, %r1469, %r1504;
	st.shared.u32 	[%r13], %r1505;
	ld.shared.u32 	%r1506, [%r9+180];
	ld.shared.u32 	%r1507, [%r30+14144];
	add.s32 	%r1508, %r1507, %r1506;
	min.s32 	%r1509, %r1473, %r1508;
	st.shared.u32 	[%r13+104], %r1509;
	ld.shared.u32 	%r1510, [%r9+180];
	ld.shared.u32 	%r1511, [%r30+14248];
	add.s32 	%r1512, %r1511, %r1510;
	min.s32 	%r1513, %r1477, %r1512;
	st.shared.u32 	[%r13+208], %r1513;
	ld.shared.u32 	%r1514, [%r9+8292];
	ld.shared.u32 	%r1515, [%r30+14040];
	add.s32 	%r1516, %r1515, %r1514;
	min.s32 	%r1517, %r1481, %r1516;
	st.shared.u32 	[%r13+8112], %r1517;
	ld.shared.u32 	%r1518, [%r9+8292];
	ld.shared.u32 	%r1519, [%r30+14144];
	add.s32 	%r1520, %r1519, %r1518;
	min.s32 	%r1521, %r1485, %r1520;
	st.shared.u32 	[%r13+8216], %r1521;
	ld.shared.u32 	%r1522, [%r9+8292];
	ld.shared.u32 	%r1523, [%r30+14248];
	add.s32 	%r1524, %r1523, %r1522;
	min.s32 	%r1525, %r1489, %r1524;
	st.shared.u32 	[%r13+8320], %r1525;
	ld.shared.u32 	%r1526, [%r9+16404];
	ld.shared.u32 	%r1527, [%r30+14040];
	add.s32 	%r1528, %r1527, %r1526;
	min.s32 	%r1529, %r1493, %r1528;
	st.shared.u32 	[%r13+16224], %r1529;
	ld.shared.u32 	%r1530, [%r9+16404];
	ld.shared.u32 	%r1531, [%r30+14144];
	add.s32 	%r1532, %r1531, %r1530;
	min.s32 	%r1533, %r1497, %r1532;
	st.shared.u32 	[%r13+16328], %r1533;
	ld.shared.u32 	%r1534, [%r9+16404];
	ld.shared.u32 	%r1535, [%r30+14248];
	add.s32 	%r1536, %r1535, %r1534;
	min.s32 	%r1537, %r1501, %r1536;
	st.shared.u32 	[%r13+16432], %r1537;
	ld.shared.u32 	%r1538, [%r9+184];
	ld.shared.u32 	%r1539, [%r30+14352];
	add.s32 	%r1540, %r1539, %r1538;
	min.s32 	%r1541, %r1505, %r1540;
	st.shared.u32 	[%r13], %r1541;
	ld.shared.u32 	%r1542, [%r9+184];
	ld.shared.u32 	%r1543, [%r30+14456];
	add.s32 	%r1544, %r1543, %r1542;
	min.s32 	%r1545, %r1509, %r1544;
	st.shared.u32 	[%r13+104], %r1545;
	ld.shared.u32 	%r1546, [%r9+184];
	ld.shared.u32 	%r1547, [%r30+14560];
	add.s32 	%r1548, %r1547, %r1546;
	min.s32 	%r1549, %r1513, %r1548;
	st.shared.u32 	[%r13+208], %r1549;
	ld.shared.u32 	%r1550, [%r9+8296];
	ld.shared.u32 	%r1551, [%r30+14352];
	add.s32 	%r1552, %r1551, %r1550;
	min.s32 	%r1553, %r1517, %r1552;
	st.shared.u32 	[%r13+8112], %r1553;
	ld.shared.u32 	%r1554, [%r9+8296];
	ld.shared.u32 	%r1555, [%r30+14456];
	add.s32 	%r1556, %r1555, %r1554;
	min.s32 	%r1557, %r1521, %r1556;
	st.shared.u32 	[%r13+8216], %r1557;
	ld.shared.u32 	%r1558, [%r9+8296];
	ld.shared.u32 	%r1559, [%r30+14560];
	add.s32 	%r1560, %r1559, %r1558;
	min.s32 	%r1561, %r1525, %r1560;
	st.shared.u32 	[%r13+8320], %r1561;
	ld.shared.u32 	%r1562, [%r9+16408];
	ld.shared.u32 	%r1563, [%r30+14352];
	add.s32 	%r1564, %r1563, %r1562;
	min.s32 	%r1565, %r1529, %r1564;
	st.shared.u32 	[%r13+16224], %r1565;
	ld.shared.u32 	%r1566, [%r9+16408];
	ld.shared.u32 	%r1567, [%r30+14456];
	add.s32 	%r1568, %r1567, %r1566;
	min.s32 	%r1569, %r1533, %r1568;
	st.shared.u32 	[%r13+16328], %r1569;
	ld.shared.u32 	%r1570, [%r9+16408];
	ld.shared.u32 	%r1571, [%r30+14560];
	add.s32 	%r1572, %r1571, %r1570;
	min.s32 	%r1573, %r1537, %r1572;
	ld.shared.u32 	%r1574, [%r9+188];
	ld.shared.u32 	%r1575, [%r30+14664];
	add.s32 	%r1576, %r1575, %r1574;
	min.s32 	%r1577, %r1541, %r1576;
	st.shared.u32 	[%r13], %r1577;
	ld.shared.u32 	%r1578, [%r9+188];
	ld.shared.u32 	%r1579, [%r30+14768];
	add.s32 	%r1580, %r1579, %r1578;
	min.s32 	%r1581, %r1545, %r1580;
	st.shared.u32 	[%r13+104], %r1581;
	ld.shared.u32 	%r1582, [%r9+188];
	ld.shared.u32 	%r1583, [%r30+14872];
	add.s32 	%r1584, %r1583, %r1582;
	min.s32 	%r1585, %r1549, %r1584;
	st.shared.u32 	[%r13+208], %r1585;
	ld.shared.u32 	%r1586, [%r9+8300];
	ld.shared.u32 	%r1587, [%r30+14664];
	add.s32 	%r1588, %r1587, %r1586;
	min.s32 	%r1589, %r1553, %r1588;
	st.shared.u32 	[%r13+8112], %r1589;
	ld.shared.u32 	%r1590, [%r9+8300];
	ld.shared.u32 	%r1591, [%r30+14768];
	add.s32 	%r1592, %r1591, %r1590;
	min.s32 	%r1593, %r1557, %r1592;
	st.shared.u32 	[%r13+8216], %r1593;
	ld.shared.u32 	%r1594, [%r9+8300];
	ld.shared.u32 	%r1595, [%r30+14872];
	add.s32 	%r1596, %r1595, %r1594;
	min.s32 	%r1597, %r1561, %r1596;
	st.shared.u32 	[%r13+8320], %r1597;
	ld.shared.u32 	%r1598, [%r9+16412];
	ld.shared.u32 	%r1599, [%r30+14664];
	add.s32 	%r1600, %r1599, %r1598;
	min.s32 	%r1601, %r1565, %r1600;
	st.shared.u32 	[%r13+16224], %r1601;
	ld.shared.u32 	%r1602, [%r9+16412];
	ld.shared.u32 	%r1603, [%r30+14768];
	add.s32 	%r1604, %r1603, %r1602;
	min.s32 	%r1605, %r1569, %r1604;
	st.shared.u32 	[%r13+16328], %r1605;
	ld.shared.u32 	%r1606, [%r9+16412];
	ld.shared.u32 	%r1607, [%r30+14872];
	add.s32 	%r1608, %r1607, %r1606;
	min.s32 	%r1609, %r1573, %r1608;
	st.shared.u32 	[%r13+16432], %r1609;
	ld.shared.u32 	%r1610, [%r9+192];
	ld.shared.u32 	%r1611, [%r30+14976];
	add.s32 	%r1612, %r1611, %r1610;
	min.s32 	%r1613, %r1577, %r1612;
	st.shared.u32 	[%r13], %r1613;
	ld.shared.u32 	%r1614, [%r9+192];
	ld.shared.u32 	%r1615, [%r30+15080];
	add.s32 	%r1616, %r1615, %r1614;
	min.s32 	%r1617, %r1581, %r1616;
	st.shared.u32 	[%r13+104], %r1617;
	ld.shared.u32 	%r1618, [%r9+192];
	ld.shared.u32 	%r1619, [%r30+15184];
	add.s32 	%r1620, %r1619, %r1618;
	min.s32 	%r1621, %r1585, %r1620;
	st.shared.u32 	[%r13+208], %r1621;
	ld.shared.u32 	%r1622, [%r9+8304];
	ld.shared.u32 	%r1623, [%r30+14976];
	add.s32 	%r1624, %r1623, %r1622;
	min.s32 	%r1625, %r1589, %r1624;
	st.shared.u32 	[%r13+8112], %r1625;
	ld.shared.u32 	%r1626, [%r9+8304];
	ld.shared.u32 	%r1627, [%r30+15080];
	add.s32 	%r1628, %r1627, %r1626;
	min.s32 	%r1629, %r1593, %r1628;
	st.shared.u32 	[%r13+8216], %r1629;
	ld.shared.u32 	%r1630, [%r9+8304];
	ld.shared.u32 	%r1631, [%r30+15184];
	add.s32 	%r1632, %r1631, %r1630;
	min.s32 	%r1633, %r1597, %r1632;
	st.shared.u32 	[%r13+8320], %r1633;
	ld.shared.u32 	%r1634, [%r9+16416];
	ld.shared.u32 	%r1635, [%r30+14976];
	add.s32 	%r1636, %r1635, %r1634;
	min.s32 	%r1637, %r1601, %r1636;
	st.shared.u32 	[%r13+16224], %r1637;
	ld.shared.u32 	%r1638, [%r9+16416];
	ld.shared.u32 	%r1639, [%r30+15080];
	add.s32 	%r1640, %r1639, %r1638;
	min.s32 	%r1641, %r1605, %r1640;
	st.shared.u32 	[%r13+16328], %r1641;
	ld.shared.u32 	%r1642, [%r9+16416];
	ld.shared.u32 	%r1643, [%r30+15184];
	add.s32 	%r1644, %r1643, %r1642;
	min.s32 	%r1645, %r1609, %r1644;
	ld.shared.u32 	%r1646, [%r9+196];
	ld.shared.u32 	%r1647, [%r30+15288];
	add.s32 	%r1648, %r1647, %r1646;
	min.s32 	%r1649, %r1613, %r1648;
	st.shared.u32 	[%r13], %r1649;
	ld.shared.u32 	%r1650, [%r9+196];
	ld.shared.u32 	%r1651, [%r30+15392];
	add.s32 	%r1652, %r1651, %r1650;
	min.s32 	%r1653, %r1617, %r1652;
	st.shared.u32 	[%r13+104], %r1653;
	ld.shared.u32 	%r1654, [%r9+196];
	ld.shared.u32 	%r1655, [%r30+15496];
	add.s32 	%r1656, %r1655, %r1654;
	min.s32 	%r1657, %r1621, %r1656;
	st.shared.u32 	[%r13+208], %r1657;
	ld.shared.u32 	%r1658, [%r9+8308];
	ld.shared.u32 	%r1659, [%r30+15288];
	add.s32 	%r1660, %r1659, %r1658;
	min.s32 	%r1661, %r1625, %r1660;
	st.shared.u32 	[%r13+8112], %r1661;
	ld.shared.u32 	%r1662, [%r9+8308];
	ld.shared.u32 	%r1663, [%r30+15392];
	add.s32 	%r1664, %r1663, %r1662;
	min.s32 	%r1665, %r1629, %r1664;
	st.shared.u32 	[%r13+8216], %r1665;
	ld.shared.u32 	%r1666, [%r9+8308];
	ld.shared.u32 	%r1667, [%r30+15496];
	add.s32 	%r1668, %r1667, %r1666;
	min.s32 	%r1669, %r1633, %r1668;
	st.shared.u32 	[%r13+8320], %r1669;
	ld.shared.u32 	%r1670, [%r9+16420];
	ld.shared.u32 	%r1671, [%r30+15288];
	add.s32 	%r1672, %r1671, %r1670;
	min.s32 	%r1673, %r1637, %r1672;
	st.shared.u32 	[%r13+16224], %r1673;
	ld.shared.u32 	%r1674, [%r9+16420];
	ld.shared.u32 	%r1675, [%r30+15392];
	add.s32 	%r1676, %r1675, %r1674;
	min.s32 	%r1677, %r1641, %r1676;
	st.shared.u32 	[%r13+16328], %r1677;
	ld.shared.u32 	%r1678, [%r9+16420];
	ld.shared.u32 	%r1679, [%r30+15496];
	add.s32 	%r1680, %r1679, %r1678;
	min.s32 	%r1681, %r1645, %r1680;
	st.shared.u32 	[%r13+16432], %r1681;
	ld.shared.u32 	%r1682, [%r9+200];
	ld.shared.u32 	%r1683, [%r30+15600];
	add.s32 	%r1684, %r1683, %r1682;
	min.s32 	%r1685, %r1649, %r1684;
	st.shared.u32 	[%r13], %r1685;
	ld.shared.u32 	%r1686, [%r9+200];
	ld.shared.u32 	%r1687, [%r30+15704];
	add.s32 	%r1688, %r1687, %r1686;
	min.s32 	%r1689, %r1653, %r1688;
	st.shared.u32 	[%r13+104], %r1689;
	ld.shared.u32 	%r1690, [%r9+200];
	ld.shared.u32 	%r1691, [%r30+15808];
	add.s32 	%r1692, %r1691, %r1690;
	min.s32 	%r1693, %r1657, %r1692;
	st.shared.u32 	[%r13+208], %r1693;
	ld.shared.u32 	%r1694, [%r9+8312];
	ld.shared.u32 	%r1695, [%r30+15600];
	add.s32 	%r1696, %r1695, %r1694;
	min.s32 	%r1697, %r1661, %r1696;
	st.shared.u32 	[%r13+8112], %r1697;
	ld.shared.u32 	%r1698, [%r9+8312];
	ld.shared.u32 	%r1699, [%r30+15704];
	add.s32 	%r1700, %r1699, %r1698;
	min.s32 	%r1701, %r1665, %r1700;
	st.shared.u32 	[%r13+8216], %r1701;
	ld.shared.u32 	%r1702, [%r9+8312];
	ld.shared.u32 	%r1703, [%r30+15808];
	add.s32 	%r1704, %r1703, %r1702;
	min.s32 	%r1705, %r1669, %r1704;
	st.shared.u32 	[%r13+8320], %r1705;
	ld.shared.u32 	%r1706, [%r9+16424];
	ld.shared.u32 	%r1707, [%r30+15600];
	add.s32 	%r1708, %r1707, %r1706;
	min.s32 	%r1709, %r1673, %r1708;
	st.shared.u32 	[%r13+16224], %r1709;
	ld.shared.u32 	%r1710, [%r9+16424];
	ld.shared.u32 	%r1711, [%r30+15704];
	add.s32 	%r1712, %r1711, %r1710;
	min.s32 	%r1713, %r1677, %r1712;
	st.shared.u32 	[%r13+16328], %r1713;
	ld.shared.u32 	%r1714, [%r9+16424];
	ld.shared.u32 	%r1715, [%r30+15808];
	add.s32 	%r1716, %r1715, %r1714;
	min.s32 	%r1717, %r1681, %r1716;
	ld.shared.u32 	%r1718, [%r9+204];
	ld.shared.u32 	%r1719, [%r30+15912];
	add.s32 	%r1720, %r1719, %r1718;
	min.s32 	%r1721, %r1685, %r1720;
	st.shared.u32 	[%r13], %r1721;
	ld.shared.u32 	%r1722, [%r9+204];
	ld.shared.u32 	%r1723, [%r30+16016];
	add.s32 	%r1724, %r1723, %r1722;
	min.s32 	%r1725, %r1689, %r1724;
	st.shared.u32 	[%r13+104], %r1725;
	ld.shared.u32 	%r1726, [%r9+204];
	ld.shared.u32 	%r1727, [%r30+16120];
	add.s32 	%r1728, %r1727, %r1726;
	min.s32 	%r1729, %r1693, %r1728;
	st.shared.u32 	[%r13+208], %r1729;
	ld.shared.u32 	%r1730, [%r9+8316];
	ld.shared.u32 	%r1731, [%r30+15912];
	add.s32 	%r1732, %r1731, %r1730;
	min.s32 	%r1733, %r1697, %r1732;
	st.shared.u32 	[%r13+8112], %r1733;
	ld.shared.u32 	%r1734, [%r9+8316];
	ld.shared.u32 	%r1735, [%r30+16016];
	add.s32 	%r1736, %r1735, %r1734;
	min.s32 	%r1737, %r1701, %r1736;
	st.shared.u32 	[%r13+8216], %r1737;
	ld.shared.u32 	%r1738, [%r9+8316];
	ld.shared.u32 	%r1739, [%r30+16120];
	add.s32 	%r1740, %r1739, %r1738;
	min.s32 	%r1741, %r1705, %r1740;
	st.shared.u32 	[%r13+8320], %r1741;
	ld.shared.u32 	%r1742, [%r9+16428];
	ld.shared.u32 	%r1743, [%r30+15912];
	add.s32 	%r1744, %r1743, %r1742;
	min.s32 	%r1745, %r1709, %r1744;
	st.shared.u32 	[%r13+16224], %r1745;
	ld.shared.u32 	%r1746, [%r9+16428];
	ld.shared.u32 	%r1747, [%r30+16016];
	add.s32 	%r1748, %r1747, %r1746;
	min.s32 	%r1749, %r1713, %r1748;
	st.shared.u32 	[%r13+16328], %r1749;
	ld.shared.u32 	%r1750, [%r9+16428];
	ld.shared.u32 	%r1751, [%r30+16120];
	add.s32 	%r1752, %r1751, %r1750;
	min.s32 	%r1753, %r1717, %r1752;
	st.shared.u32 	[%r13+16432], %r1753;
	ld.shared.u32 	%r1754, [%r9+208];
	ld.shared.u32 	%r1755, [%r30+16224];
	add.s32 	%r1756, %r1755, %r1754;
	min.s32 	%r1757, %r1721, %r1756;
	st.shared.u32 	[%r13], %r1757;
	ld.shared.u32 	%r1758, [%r9+208];
	ld.shared.u32 	%r1759, [%r30+16328];
	add.s32 	%r1760, %r1759, %r1758;
	min.s32 	%r1761, %r1725, %r1760;
	st.shared.u32 	[%r13+104], %r1761;
	ld.shared.u32 	%r1762, [%r9+208];
	ld.shared.u32 	%r1763, [%r30+16432];
	add.s32 	%r1764, %r1763, %r1762;
	min.s32 	%r1765, %r1729, %r1764;
	st.shared.u32 	[%r13+208], %r1765;
	ld.shared.u32 	%r1766, [%r9+8320];
	ld.shared.u32 	%r1767, [%r30+16224];
	add.s32 	%r1768, %r1767, %r1766;
	min.s32 	%r1769, %r1733, %r1768;
	st.shared.u32 	[%r13+8112], %r1769;
	ld.shared.u32 	%r1770, [%r9+8320];
	ld.shared.u32 	%r1771, [%r30+16328];
	add.s32 	%r1772, %r1771, %r1770;
	min.s32 	%r1773, %r1737, %r1772;
	st.shared.u32 	[%r13+8216], %r1773;
	ld.shared.u32 	%r1774, [%r9+8320];
	ld.shared.u32 	%r1775, [%r30+16432];
	add.s32 	%r1776, %r1775, %r1774;
	min.s32 	%r1777, %r1741, %r1776;
	st.shared.u32 	[%r13+8320], %r1777;
	ld.shared.u32 	%r1778, [%r9+16432];
	ld.shared.u32 	%r1779, [%r30+16224];
	add.s32 	%r1780, %r1779, %r1778;
	min.s32 	%r1781, %r1745, %r1780;
	st.shared.u32 	[%r13+16224], %r1781;
	ld.shared.u32 	%r1782, [%r9+16432];
	ld.shared.u32 	%r1783, [%r30+16328];
	add.s32 	%r1784, %r1783, %r1782;
	min.s32 	%r1785, %r1749, %r1784;
	st.shared.u32 	[%r13+16328], %r1785;
	ld.shared.u32 	%r1786, [%r9+16432];
	ld.shared.u32 	%r1787, [%r30+16432];
	add.s32 	%r1788, %r1787, %r1786;
	min.s32 	%r1789, %r1753, %r1788;
	st.shared.u32 	[%r13+16432], %r1789;
	ld.shared.u32 	%r1790, [%r9+212];
	ld.shared.u32 	%r1791, [%r30+16536];
	add.s32 	%r1792, %r1791, %r1790;
	min.s32 	%r1793, %r1757, %r1792;
	st.shared.u32 	[%r13], %r1793;
	ld.shared.u32 	%r1794, [%r9+212];
	ld.shared.u32 	%r1795, [%r30+16640];
	add.s32 	%r1796, %r1795, %r1794;
	min.s32 	%r1797, %r1761, %r1796;
	st.shared.u32 	[%r13+104], %r1797;
	ld.shared.u32 	%r1798, [%r9+212];
	ld.shared.u32 	%r1799, [%r30+16744];
	add.s32 	%r1800, %r1799, %r1798;
	min.s32 	%r1801, %r1765, %r1800;
	st.shared.u32 	[%r13+208], %r1801;
	ld.shared.u32 	%r1802, [%r9+8324];
	ld.shared.u32 	%r1803, [%r30+16536];
	add.s32 	%r1804, %r1803, %r1802;
	min.s32 	%r1805, %r1769, %r1804;
	st.shared.u32 	[%r13+8112], %r1805;
	ld.shared.u32 	%r1806, [%r9+8324];
	ld.shared.u32 	%r1807, [%r30+16640];
	add.s32 	%r1808, %r1807, %r1806;
	min.s32 	%r1809, %r1773, %r1808;
	st.shared.u32 	[%r13+8216], %r1809;
	ld.shared.u32 	%r1810, [%r9+8324];
	ld.shared.u32 	%r1811, [%r30+16744];
	add.s32 	%r1812, %r1811, %r1810;
	min.s32 	%r1813, %r1777, %r1812;
	st.shared.u32 	[%r13+8320], %r1813;
	ld.shared.u32 	%r1814, [%r9+16436];
	ld.shared.u32 	%r1815, [%r30+16536];
	add.s32 	%r1816, %r1815, %r1814;
	min.s32 	%r1817, %r1781, %r1816;
	st.shared.u32 	[%r13+16224], %r1817;
	ld.shared.u32 	%r1818, [%r9+16436];
	ld.shared.u32 	%r1819, [%r30+16640];
	add.s32 	%r1820, %r1819, %r1818;
	min.s32 	%r1821, %r1785, %r1820;
	st.shared.u32 	[%r13+16328], %r1821;
	ld.shared.u32 	%r1822, [%r9+16436];
	ld.shared.u32 	%r1823, [%r30+16744];
	add.s32 	%r1824, %r1823, %r1822;
	min.s32 	%r1825, %r1789, %r1824;
	st.shared.u32 	[%r13+16432], %r1825;
	ld.shared.u32 	%r1826, [%r9+216];
	ld.shared.u32 	%r1827, [%r30+16848];
	add.s32 	%r1828, %r1827, %r1826;
	min.s32 	%r1829, %r1793, %r1828;
	st.shared.u32 	[%r13], %r1829;
	ld.shared.u32 	%r1830, [%r9+216];
	ld.shared.u32 	%r1831, [%r30+16952];
	add.s32 	%r1832, %r1831, %r1830;
	min.s32 	%r1833, %r1797, %r1832;
	st.shared.u32 	[%r13+104], %r1833;
	ld.shared.u32 	%r1834, [%r9+216];
	ld.shared.u32 	%r1835, [%r30+17056];
	add.s32 	%r1836, %r1835, %r1834;
	min.s32 	%r1837, %r1801, %r1836;
	st.shared.u32 	[%r13+208], %r1837;
	ld.shared.u32 	%r1838, [%r9+8328];
	ld.shared.u32 	%r1839, [%r30+16848];
	add.s32 	%r1840, %r1839, %r1838;
	min.s32 	%r1841, %r1805, %r1840;
	st.shared.u32 	[%r13+8112], %r1841;
	ld.shared.u32 	%r1842, [%r9+8328];
	ld.shared.u32 	%r1843, [%r30+16952];
	add.s32 	%r1844, %r1843, %r1842;
	min.s32 	%r1845, %r1809, %r1844;
	st.shared.u32 	[%r13+8216], %r1845;
	ld.shared.u32 	%r1846, [%r9+8328];
	ld.shared.u32 	%r1847, [%r30+17056];
	add.s32 	%r1848, %r1847, %r1846;
	min.s32 	%r1849, %r1813, %r1848;
	st.shared.u32 	[%r13+8320], %r1849;
	ld.shared.u32 	%r1850, [%r9+16440];
	ld.shared.u32 	%r1851, [%r30+16848];
	add.s32 	%r1852, %r1851, %r1850;
	min.s32 	%r1853, %r1817, %r1852;
	st.shared.u32 	[%r13+16224], %r1853;
	ld.shared.u32 	%r1854, [%r9+16440];
	ld.shared.u32 	%r1855, [%r30+16952];
	add.s32 	%r1856, %r1855, %r1854;
	min.s32 	%r1857, %r1821, %r1856;
	st.shared.u32 	[%r13+16328], %r1857;
	ld.shared.u32 	%r1858, [%r9+16440];
	ld.shared.u32 	%r1859, [%r30+17056];
	add.s32 	%r1860, %r1859, %r1858;
	min.s32 	%r1861, %r1825, %r1860;
	st.shared.u32 	[%r13+16432], %r1861;
	ld.shared.u32 	%r1862, [%r9+220];
	ld.shared.u32 	%r1863, [%r30+17160];
	add.s32 	%r1864, %r1863, %r1862;
	min.s32 	%r1865, %r1829, %r1864;
	st.shared.u32 	[%r13], %r1865;
	ld.shared.u32 	%r1866, [%r9+220];
	ld.shared.u32 	%r1867, [%r30+17264];
	add.s32 	%r1868, %r1867, %r1866;
	min.s32 	%r1869, %r1833, %r1868;
	st.shared.u32 	[%r13+104], %r1869;
	ld.shared.u32 	%r1870, [%r9+220];
	ld.shared.u32 	%r1871, [%r30+17368];
	add.s32 	%r1872, %r1871, %r1870;
	min.s32 	%r1873, %r1837, %r1872;
	st.shared.u32 	[%r13+208], %r1873;
	ld.shared.u32 	%r1874, [%r9+8332];
	ld.shared.u32 	%r1875, [%r30+17160];
	add.s32 	%r1876, %r1875, %r1874;
	min.s32 	%r1877, %r1841, %r1876;
	st.shared.u32 	[%r13+8112], %r1877;
	ld.shared.u32 	%r1878, [%r9+8332];
	ld.shared.u32 	%r1879, [%r30+17264];
	add.s32 	%r1880, %r1879, %r1878;
	min.s32 	%r1881, %r1845, %r1880;
	st.shared.u32 	[%r13+8216], %r1881;
	ld.shared.u32 	%r1882, [%r9+8332];
	ld.shared.u32 	%r1883, [%r30+17368];
	add.s32 	%r1884, %r1883, %r1882;
	min.s32 	%r1885, %r1849, %r1884;
	st.shared.u32 	[%r13+8320], %r1885;
	ld.shared.u32 	%r1886, [%r9+16444];
	ld.shared.u32 	%r1887, [%r30+17160];
	add.s32 	%r1888, %r1887, %r1886;
	min.s32 	%r1889, %r1853, %r1888;
	st.shared.u32 	[%r13+16224], %r1889;
	ld.shared.u32 	%r1890, [%r9+16444];
	ld.shared.u32 	%r1891, [%r30+17264];
	add.s32 	%r1892, %r1891, %r1890;
	min.s32 	%r1893, %r1857, %r1892;
	st.shared.u32 	[%r13+16328], %r1893;
	ld.shared.u32 	%r1894, [%r9+16444];
	ld.shared.u32 	%r1895, [%r30+17368];
	add.s32 	%r1896, %r1895, %r1894;
	min.s32 	%r1897, %r1861, %r1896;
	st.shared.u32 	[%r13+16432], %r1897;
	ld.shared.u32 	%r1898, [%r9+224];
	ld.shared.u32 	%r1899, [%r30+17472];
	add.s32 	%r1900, %r1899, %r1898;
	min.s32 	%r1901, %r1865, %r1900;
	st.shared.u32 	[%r13], %r1901;
	ld.shared.u32 	%r1902, [%r9+224];
	ld.shared.u32 	%r1903, [%r30+17576];
	add.s32 	%r1904, %r1903, %r1902;
	min.s32 	%r1905, %r1869, %r1904;
	st.shared.u32 	[%r13+104], %r1905;
	ld.shared.u32 	%r1906, [%r9+224];
	ld.shared.u32 	%r1907, [%r30+17680];
	add.s32 	%r1908, %r1907, %r1906;
	min.s32 	%r1909, %r1873, %r1908;
	st.shared.u32 	[%r13+208], %r1909;
	ld.shared.u32 	%r1910, [%r9+8336];
	ld.shared.u32 	%r1911, [%r30+17472];
	add.s32 	%r1912, %r1911, %r1910;
	min.s32 	%r1913, %r1877, %r1912;
	st.shared.u32 	[%r13+8112], %r1913;
	ld.shared.u32 	%r1914, [%r9+8336];
	ld.shared.u32 	%r1915, [%r30+17576];
	add.s32 	%r1916, %r1915, %r1914;
	min.s32 	%r1917, %r1881, %r1916;
	st.shared.u32 	[%r13+8216], %r1917;
	ld.shared.u32 	%r1918, [%r9+8336];
	ld.shared.u32 	%r1919, [%r30+17680];
	add.s32 	%r1920, %r1919, %r1918;
	min.s32 	%r1921, %r1885, %r1920;
	st.shared.u32 	[%r13+8320], %r1921;
	ld.shared.u32 	%r1922, [%r9+16448];
	ld.shared.u32 	%r1923, [%r30+17472];
	add.s32 	%r1924, %r1923, %r1922;
	min.s32 	%r1925, %r1889, %r1924;
	st.shared.u32 	[%r13+16224], %r1925;
	ld.shared.u32 	%r1926, [%r9+16448];
	ld.shared.u32 	%r1927, [%r30+17576];
	add.s32 	%r1928, %r1927, %r1926;
	min.s32 	%r1929, %r1893, %r1928;
	st.shared.u32 	[%r13+16328], %r1929;
	ld.shared.u32 	%r1930, [%r9+16448];
	ld.shared.u32 	%r1931, [%r30+17680];
	add.s32 	%r1932, %r1931, %r1930;
	min.s32 	%r1933, %r1897, %r1932;
	st.shared.u32 	[%r13+16432], %r1933;
	ld.shared.u32 	%r1934, [%r9+228];
	ld.shared.u32 	%r1935, [%r30+17784];
	add.s32 	%r1936, %r1935, %r1934;
	min.s32 	%r1937, %r1901, %r1936;
	st.shared.u32 	[%r13], %r1937;
	ld.shared.u32 	%r1938, [%r9+228];
	ld.shared.u32 	%r1939, [%r30+17888];
	add.s32 	%r1940, %r1939, %r1938;
	min.s32 	%r1941, %r1905, %r1940;
	st.shared.u32 	[%r13+104], %r1941;
	ld.shared.u32 	%r1942, [%r9+228];
	ld.shared.u32 	%r1943, [%r30+17992];
	add.s32 	%r1944, %r1943, %r1942;
	min.s32 	%r1945, %r1909, %r1944;
	st.shared.u32 	[%r13+208], %r1945;
	ld.shared.u32 	%r1946, [%r9+8340];
	ld.shared.u32 	%r1947, [%r30+17784];
	add.s32 	%r1948, %r1947, %r1946;
	min.s32 	%r1949, %r1913, %r1948;
	st.shared.u32 	[%r13+8112], %r1949;
	ld.shared.u32 	%r1950, [%r9+8340];
	ld.shared.u32 	%r1951, [%r30+17888];
	add.s32 	%r1952, %r1951, %r1950;
	min.s32 	%r1953, %r1917, %r1952;
	st.shared.u32 	[%r13+8216], %r1953;
	ld.shared.u32 	%r1954, [%r9+8340];
	ld.shared.u32 	%r1955, [%r30+17992];
	add.s32 	%r1956, %r1955, %r1954;
	min.s32 	%r1957, %r1921, %r1956;
	st.shared.u32 	[%r13+8320], %r1957;
	ld.shared.u32 	%r1958, [%r9+16452];
	ld.shared.u32 	%r1959, [%r30+17784];
	add.s32 	%r1960, %r1959, %r1958;
	min.s32 	%r1961, %r1925, %r1960;
	st.shared.u32 	[%r13+16224], %r1961;
	ld.shared.u32 	%r1962, [%r9+16452];
	ld.shared.u32 	%r1963, [%r30+17888];
	add.s32 	%r1964, %r1963, %r1962;
	min.s32 	%r1965, %r1929, %r1964;
	st.shared.u32 	[%r13+16328], %r1965;
	ld.shared.u32 	%r1966, [%r9+16452];
	ld.shared.u32 	%r1967, [%r30+17992];
	add.s32 	%r1968, %r1967, %r1966;
	min.s32 	%r1969, %r1933, %r1968;
	st.shared.u32 	[%r13+16432], %r1969;
	ld.shared.u32 	%r1970, [%r9+232];
	ld.shared.u32 	%r1971, [%r30+18096];
	add.s32 	%r1972, %r1971, %r1970;
	min.s32 	%r1973, %r1937, %r1972;
	st.shared.u32 	[%r13], %r1973;
	ld.shared.u32 	%r1974, [%r9+232];
	ld.shared.u32 	%r1975, [%r30+18200];
	add.s32 	%r1976, %r1975, %r1974;
	min.s32 	%r1977, %r1941, %r1976;
	st.shared.u32 	[%r13+104], %r1977;
	ld.shared.u32 	%r1978, [%r9+232];
	ld.shared.u32 	%r1979, [%r30+18304];
	add.s32 	%r1980, %r1979, %r1978;
	min.s32 	%r1981, %r1945, %r1980;
	st.shared.u32 	[%r13+208], %r1981;
	ld.shared.u32 	%r1982, [%r9+8344];
	ld.shared.u32 	%r1983, [%r30+18096];
	add.s32 	%r1984, %r1983, %r1982;
	min.s32 	%r1985, %r1949, %r1984;
	st.shared.u32 	[%r13+8112], %r1985;
	ld.shared.u32 	%r1986, [%r9+8344];
	ld.shared.u32 	%r1987, [%r30+18200];
	add.s32 	%r1988, %r1987, %r1986;
	min.s32 	%r1989, %r1953, %r1988;
	st.shared.u32 	[%r13+8216], %r1989;
	ld.shared.u32 	%r1990, [%r9+8344];
	ld.shared.u32 	%r1991, [%r30+18304];
	add.s32 	%r1992, %r1991, %r1990;
	min.s32 	%r1993, %r1957, %r1992;
	st.shared.u32 	[%r13+8320], %r1993;
	ld.shared.u32 	%r1994, [%r9+16456];
	ld.shared.u32 	%r1995, [%r30+18096];
	add.s32 	%r1996, %r1995, %r1994;
	min.s32 	%r1997, %r1961, %r1996;
	st.shared.u32 	[%r13+16224], %r1997;
	ld.shared.u32 	%r1998, [%r9+16456];
	ld.shared.u32 	%r1999, [%r30+18200];
	add.s32 	%r2000, %r1999, %r1998;
	min.s32 	%r2001, %r1965, %r2000;
	st.shared.u32 	[%r13+16328], %r2001;
	ld.shared.u32 	%r2002, [%r9+16456];
	ld.shared.u32 	%r2003, [%r30+18304];
	add.s32 	%r2004, %r2003, %r2002;
	min.s32 	%r2005, %r1969, %r2004;
	st.shared.u32 	[%r13+16432], %r2005;
	ld.shared.u32 	%r2006, [%r9+236];
	ld.shared.u32 	%r2007, [%r30+18408];
	add.s32 	%r2008, %r2007, %r2006;
	min.s32 	%r2009, %r1973, %r2008;
	st.shared.u32 	[%r13], %r2009;
	ld.shared.u32 	%r2010, [%r9+236];
	ld.shared.u32 	%r2011, [%r30+18512];
	add.s32 	%r2012, %r2011, %r2010;
	min.s32 	%r2013, %r1977, %r2012;
	st.shared.u32 	[%r13+104], %r2013;
	ld.shared.u32 	%r2014, [%r9+236];
	ld.shared.u32 	%r2015, [%r30+18616];
	add.s32 	%r2016, %r2015, %r2014;
	min.s32 	%r2017, %r1981, %r2016;
	st.shared.u32 	[%r13+208], %r2017;
	ld.shared.u32 	%r2018, [%r9+8348];
	ld.shared.u32 	%r2019, [%r30+18408];
	add.s32 	%r2020, %r2019, %r2018;
	min.s32 	%r2021, %r1985, %r2020;
	st.shared.u32 	[%r13+8112], %r2021;
	ld.shared.u32 	%r2022, [%r9+8348];
	ld.shared.u32 	%r2023, [%r30+18512];
	add.s32 	%r2024, %r2023, %r2022;
	min.s32 	%r2025, %r1989, %r2024;
	st.shared.u32 	[%r13+8216], %r2025;
	ld.shared.u32 	%r2026, [%r9+8348];
	ld.shared.u32 	%r2027, [%r30+18616];
	add.s32 	%r2028, %r2027, %r2026;
	min.s32 	%r2029, %r1993, %r2028;
	st.shared.u32 	[%r13+8320], %r2029;
	ld.shared.u32 	%r2030, [%r9+16460];
	ld.shared.u32 	%r2031, [%r30+18408];
	add.s32 	%r2032, %r2031, %r2030;
	min.s32 	%r2033, %r1997, %r2032;
	st.shared.u32 	[%r13+16224], %r2033;
	ld.shared.u32 	%r2034, [%r9+16460];
	ld.shared.u32 	%r2035, [%r30+18512];
	add.s32 	%r2036, %r2035, %r2034;
	min.s32 	%r2037, %r2001, %r2036;
	st.shared.u32 	[%r13+16328], %r2037;
	ld.shared.u32 	%r2038, [%r9+16460];
	ld.shared.u32 	%r2039, [%r30+18616];
	add.s32 	%r2040, %r2039, %r2038;
	min.s32 	%r2041, %r2005, %r2040;
	st.shared.u32 	[%r13+16432], %r2041;
	ld.shared.u32 	%r2042, [%r9+240];
	ld.shared.u32 	%r2043, [%r30+18720];
	add.s32 	%r2044, %r2043, %r2042;
	min.s32 	%r2045, %r2009, %r2044;
	st.shared.u32 	[%r13], %r2045;
	ld.shared.u32 	%r2046, [%r9+240];
	ld.shared.u32 	%r2047, [%r30+18824];
	add.s32 	%r2048, %r2047, %r2046;
	min.s32 	%r2049, %r2013, %r2048;
	st.shared.u32 	[%r13+104], %r2049;
	ld.shared.u32 	%r2050, [%r9+240];
	ld.shared.u32 	%r2051, [%r30+18928];
	add.s32 	%r2052, %r2051, %r2050;
	min.s32 	%r2053, %r2017, %r2052;
	st.shared.u32 	[%r13+208], %r2053;
	ld.shared.u32 	%r2054, [%r9+8352];
	ld.shared.u32 	%r2055, [%r30+18720];
	add.s32 	%r2056, %r2055, %r2054;
	min.s32 	%r2057, %r2021, %r2056;
	st.shared.u32 	[%r13+8112], %r2057;
	ld.shared.u32 	%r2058, [%r9+8352];
	ld.shared.u32 	%r2059, [%r30+18824];
	add.s32 	%r2060, %r2059, %r2058;
	min.s32 	%r2061, %r2025, %r2060;
	st.shared.u32 	[%r13+8216], %r2061;
	ld.shared.u32 	%r2062, [%r9+8352];
	ld.shared.u32 	%r2063, [%r30+18928];
	add.s32 	%r2064, %r2063, %r2062;
	min.s32 	%r2065, %r2029, %r2064;
	st.shared.u32 	[%r13+8320], %r2065;
	ld.shared.u32 	%r2066, [%r9+16464];
	ld.shared.u32 	%r2067, [%r30+18720];
	add.s32 	%r2068, %r2067, %r2066;
	min.s32 	%r2069, %r2033, %r2068;
	st.shared.u32 	[%r13+16224], %r2069;
	ld.shared.u32 	%r2070, [%r9+16464];
	ld.shared.u32 	%r2071, [%r30+18824];
	add.s32 	%r2072, %r2071, %r2070;
	min.s32 	%r2073, %r2037, %r2072;
	st.shared.u32 	[%r13+16328], %r2073;
	ld.shared.u32 	%r2074, [%r9+16464];
	ld.shared.u32 	%r2075, [%r30+18928];
	add.s32 	%r2076, %r2075, %r2074;
	min.s32 	%r2077, %r2041, %r2076;
	st.shared.u32 	[%r13+16432], %r2077;
	ld.shared.u32 	%r2078, [%r9+244];
	ld.shared.u32 	%r2079, [%r30+19032];
	add.s32 	%r2080, %r2079, %r2078;
	min.s32 	%r2081, %r2045, %r2080;
	st.shared.u32 	[%r13], %r2081;
	ld.shared.u32 	%r2082, [%r9+244];
	ld.shared.u32 	%r2083, [%r30+19136];
	add.s32 	%r2084, %r2083, %r2082;
	min.s32 	%r2085, %r2049, %r2084;
	st.shared.u32 	[%r13+104], %r2085;
	ld.shared.u32 	%r2086, [%r9+244];
	ld.shared.u32 	%r2087, [%r30+19240];
	add.s32 	%r2088, %r2087, %r2086;
	min.s32 	%r2089, %r2053, %r2088;
	st.shared.u32 	[%r13+208], %r2089;
	ld.shared.u32 	%r2090, [%r9+8356];
	ld.shared.u32 	%r2091, [%r30+19032];
	add.s32 	%r2092, %r2091, %r2090;
	min.s32 	%r2093, %r2057, %r2092;
	st.shared.u32 	[%r13+8112], %r2093;
	ld.shared.u32 	%r2094, [%r9+8356];
	ld.shared.u32 	%r2095, [%r30+19136];
	add.s32 	%r2096, %r2095, %r2094;
	min.s32 	%r2097, %r2061, %r2096;
	st.shared.u32 	[%r13+8216], %r2097;
	ld.shared.u32 	%r2098, [%r9+8356];
	ld.shared.u32 	%r2099, [%r30+19240];
	add.s32 	%r2100, %r2099, %r2098;
	min.s32 	%r2101, %r2065, %r2100;
	st.shared.u32 	[%r13+8320], %r2101;
	ld.shared.u32 	%r2102, [%r9+16468];
	ld.shared.u32 	%r2103, [%r30+19032];
	add.s32 	%r2104, %r2103, %r2102;
	min.s32 	%r2105, %r2069, %r2104;
	st.shared.u32 	[%r13+16224], %r2105;
	ld.shared.u32 	%r2106, [%r9+16468];
	ld.shared.u32 	%r2107, [%r30+19136];
	add.s32 	%r2108, %r2107, %r2106;
	min.s32 	%r2109, %r2073, %r2108;
	st.shared.u32 	[%r13+16328], %r2109;
	ld.shared.u32 	%r2110, [%r9+16468];
	ld.shared.u32 	%r2111, [%r30+19240];
	add.s32 	%r2112, %r2111, %r2110;
	min.s32 	%r2113, %r2077, %r2112;
	st.shared.u32 	[%r13+16432], %r2113;
	ld.shared.u32 	%r2114, [%r9+248];
	ld.shared.u32 	%r2115, [%r30+19344];
	add.s32 	%r2116, %r2115, %r2114;
	min.s32 	%r2117, %r2081, %r2116;
	st.shared.u32 	[%r13], %r2117;
	ld.shared.u32 	%r2118, [%r9+248];
	ld.shared.u32 	%r2119, [%r30+19448];
	add.s32 	%r2120, %r2119, %r2118;
	min.s32 	%r2121, %r2085, %r2120;
	st.shared.u32 	[%r13+104], %r2121;
	ld.shared.u32 	%r2122, [%r9+248];
	ld.shared.u32 	%r2123, [%r30+19552];
	add.s32 	%r2124, %r2123, %r2122;
	min.s32 	%r2125, %r2089, %r2124;
	st.shared.u32 	[%r13+208], %r2125;
	ld.shared.u32 	%r2126, [%r9+8360];
	ld.shared.u32 	%r2127, [%r30+19344];
	add.s32 	%r2128, %r2127, %r2126;
	min.s32 	%r2129, %r2093, %r2128;
	st.shared.u32 	[%r13+8112], %r2129;
	ld.shared.u32 	%r2130, [%r9+8360];
	ld.shared.u32 	%r2131, [%r30+19448];
	add.s32 	%r2132, %r2131, %r2130;
	min.s32 	%r2133, %r2097, %r2132;
	st.shared.u32 	[%r13+8216], %r2133;
	ld.shared.u32 	%r2134, [%r9+8360];
	ld.shared.u32 	%r2135, [%r30+19552];
	add.s32 	%r2136, %r2135, %r2134;
	min.s32 	%r2137, %r2101, %r2136;
	st.shared.u32 	[%r13+8320], %r2137;
	ld.shared.u32 	%r2138, [%r9+16472];
	ld.shared.u32 	%r2139, [%r30+19344];
	add.s32 	%r2140, %r2139, %r2138;
	min.s32 	%r2141, %r2105, %r2140;
	st.shared.u32 	[%r13+16224], %r2141;
	ld.shared.u32 	%r2142, [%r9+16472];
	ld.shared.u32 	%r2143, [%r30+19448];
	add.s32 	%r2144, %r2143, %r2142;
	min.s32 	%r2145, %r2109, %r2144;
	st.shared.u32 	[%r13+16328], %r2145;
	ld.shared.u32 	%r2146, [%r9+16472];
	ld.shared.u32 	%r2147, [%r30+19552];
	add.s32 	%r2148, %r2147, %r2146;
	min.s32 	%r2149, %r2113, %r2148;
	st.shared.u32 	[%r13+16432], %r2149;
	ld.shared.u32 	%r2150, [%r9+252];
	ld.shared.u32 	%r2151, [%r30+19656];
	add.s32 	%r2152, %r2151, %r2150;
	min.s32 	%r2153, %r2117, %r2152;
	st.shared.u32 	[%r13], %r2153;
	ld.shared.u32 	%r2154, [%r9+252];
	ld.shared.u32 	%r2155, [%r30+19760];
	add.s32 	%r2156, %r2155, %r2154;
	min.s32 	%r2157, %r2121, %r2156;
	st.shared.u32 	[%r13+104], %r2157;
	ld.shared.u32 	%r2158, [%r9+252];
	ld.shared.u32 	%r2159, [%r30+19864];
	add.s32 	%r2160, %r2159, %r2158;
	min.s32 	%r2161, %r2125, %r2160;
	st.shared.u32 	[%r13+208], %r2161;
	ld.shared.u32 	%r2162, [%r9+8364];
	ld.shared.u32 	%r2163, [%r30+19656];
	add.s32 	%r2164, %r2163, %r2162;
	min.s32 	%r2165, %r2129, %r2164;
	st.shared.u32 	[%r13+8112], %r2165;
	ld.shared.u32 	%r2166, [%r9+8364];
	ld.shared.u32 	%r2167, [%r30+19760];
	add.s32 	%r2168, %r2167, %r2166;
	min.s32 	%r2169, %r2133, %r2168;
	st.shared.u32 	[%r13+8216], %r2169;
	ld.shared.u32 	%r2170, [%r9+8364];
	ld.shared.u32 	%r2171, [%r30+19864];
	add.s32 	%r2172, %r2171, %r2170;
	min.s32 	%r2173, %r2137, %r2172;
	st.shared.u32 	[%r13+8320], %r2173;
	ld.shared.u32 	%r2174, [%r9+16476];
	ld.shared.u32 	%r2175, [%r30+19656];
	add.s32 	%r2176, %r2175, %r2174;
	min.s32 	%r2177, %r2141, %r2176;
	st.shared.u32 	[%r13+16224], %r2177;
	ld.shared.u32 	%r2178, [%r9+16476];
	ld.shared.u32 	%r2179, [%r30+19760];
	add.s32 	%r2180, %r2179, %r2178;
	min.s32 	%r2181, %r2145, %r2180;
	st.shared.u32 	[%r13+16328], %r2181;
	ld.shared.u32 	%r2182, [%r9+16476];
	ld.shared.u32 	%r2183, [%r30+19864];
	add.s32 	%r2184, %r2183, %r2182;
	min.s32 	%r2185, %r2149, %r2184;
	st.shared.u32 	[%r13+16432], %r2185;
	ld.shared.u32 	%r2186, [%r9+256];
	ld.shared.u32 	%r2187, [%r30+19968];
	add.s32 	%r2188, %r2187, %r2186;
	min.s32 	%r2189, %r2153, %r2188;
	st.shared.u32 	[%r13], %r2189;
	ld.shared.u32 	%r2190, [%r9+256];
	ld.shared.u32 	%r2191, [%r30+20072];
	add.s32 	%r2192, %r2191, %r2190;
	min.s32 	%r2193, %r2157, %r2192;
	st.shared.u32 	[%r13+104], %r2193;
	ld.shared.u32 	%r2194, [%r9+256];
	ld.shared.u32 	%r2195, [%r30+20176];
	add.s32 	%r2196, %r2195, %r2194;
	min.s32 	%r2197, %r2161, %r2196;
	st.shared.u32 	[%r13+208], %r2197;
	ld.shared.u32 	%r2198, [%r9+8368];
	ld.shared.u32 	%r2199, [%r30+19968];
	add.s32 	%r2200, %r2199, %r2198;
	min.s32 	%r2201, %r2165, %r2200;
	st.shared.u32 	[%r13+8112], %r2201;
	ld.shared.u32 	%r2202, [%r9+8368];
	ld.shared.u32 	%r2203, [%r30+20072];
	add.s32 	%r2204, %r2203, %r2202;
	min.s32 	%r2205, %r2169, %r2204;
	st.shared.u32 	[%r13+8216], %r2205;
	ld.shared.u32 	%r2206, [%r9+8368];
	ld.shared.u32 	%r2207, [%r30+20176];
	add.s32 	%r2208, %r2207, %r2206;
	min.s32 	%r2209, %r2173, %r2208;
	st.shared.u32 	[%r13+8320], %r2209;
	ld.shared.u32 	%r2210, [%r9+16480];
	ld.shared.u32 	%r2211, [%r30+19968];
	add.s32 	%r2212, %r2211, %r2210;
	min.s32 	%r2213, %r2177, %r2212;
	st.shared.u32 	[%r13+16224], %r2213;
	ld.shared.u32 	%r2214, [%r9+16480];
	ld.shared.u32 	%r2215, [%r30+20072];
	add.s32 	%r2216, %r2215, %r2214;
	min.s32 	%r2217, %r2181, %r2216;
	st.shared.u32 	[%r13+16328], %r2217;
	ld.shared.u32 	%r2218, [%r9+16480];
	ld.shared.u32 	%r2219, [%r30+20176];
	add.s32 	%r2220, %r2219, %r2218;
	min.s32 	%r2221, %r2185, %r2220;
	st.shared.u32 	[%r13+16432], %r2221;
	ld.shared.u32 	%r2222, [%r9+260];
	ld.shared.u32 	%r2223, [%r30+20280];
	add.s32 	%r2224, %r2223, %r2222;
	min.s32 	%r2225, %r2189, %r2224;
	st.shared.u32 	[%r13], %r2225;
	ld.shared.u32 	%r2226, [%r9+260];
	ld.shared.u32 	%r2227, [%r30+20384];
	add.s32 	%r2228, %r2227, %r2226;
	min.s32 	%r2229, %r2193, %r2228;
	st.shared.u32 	[%r13+104], %r2229;
	ld.shared.u32 	%r2230, [%r9+260];
	ld.shared.u32 	%r2231, [%r30+20488];
	add.s32 	%r2232, %r2231, %r2230;
	min.s32 	%r2233, %r2197, %r2232;
	st.shared.u32 	[%r13+208], %r2233;
	ld.shared.u32 	%r2234, [%r9+8372];
	ld.shared.u32 	%r2235, [%r30+20280];
	add.s32 	%r2236, %r2235, %r2234;
	min.s32 	%r2237, %r2201, %r2236;
	st.shared.u32 	[%r13+8112], %r2237;
	ld.shared.u32 	%r2238, [%r9+8372];
	ld.shared.u32 	%r2239, [%r30+20384];
	add.s32 	%r2240, %r2239, %r2238;
	min.s32 	%r2241, %r2205, %r2240;
	st.shared.u32 	[%r13+8216], %r2241;
	ld.shared.u32 	%r2242, [%r9+8372];
	ld.shared.u32 	%r2243, [%r30+20488];
	add.s32 	%r2244, %r2243, %r2242;
	min.s32 	%r2245, %r2209, %r2244;
	st.shared.u32 	[%r13+8320], %r2245;
	ld.shared.u32 	%r2246, [%r9+16484];
	ld.shared.u32 	%r2247, [%r30+20280];
	add.s32 	%r2248, %r2247, %r2246;
	min.s32 	%r2249, %r2213, %r2248;
	st.shared.u32 	[%r13+16224], %r2249;
	ld.shared.u32 	%r2250, [%r9+16484];
	ld.shared.u32 	%r2251, [%r30+20384];
	add.s32 	%r2252, %r2251, %r2250;
	min.s32 	%r2253, %r2217, %r2252;
	st.shared.u32 	[%r13+16328], %r2253;
	ld.shared.u32 	%r2254, [%r9+16484];
	ld.shared.u32 	%r2255, [%r30+20488];
	add.s32 	%r2256, %r2255, %r2254;
	min.s32 	%r2257, %r2221, %r2256;
	st.shared.u32 	[%r13+16432], %r2257;
	ld.shared.u32 	%r2258, [%r9+264];
	ld.shared.u32 	%r2259, [%r30+20592];
	add.s32 	%r2260, %r2259, %r2258;
	min.s32 	%r2261, %r2225, %r2260;
	st.shared.u32 	[%r13], %r2261;
	ld.shared.u32 	%r2262, [%r9+264];
	ld.shared.u32 	%r2263, [%r30+20696];
	add.s32 	%r2264, %r2263, %r2262;
	min.s32 	%r2265, %r2229, %r2264;
	st.shared.u32 	[%r13+104], %r2265;
	ld.shared.u32 	%r2266, [%r9+264];
	ld.shared.u32 	%r2267, [%r30+20800];
	add.s32 	%r2268, %r2267, %r2266;
	min.s32 	%r2269, %r2233, %r2268;
	st.shared.u32 	[%r13+208], %r2269;
	ld.shared.u32 	%r2270, [%r9+8376];
	ld.shared.u32 	%r2271, [%r30+20592];
	add.s32 	%r2272, %r2271, %r2270;
	min.s32 	%r2273, %r2237, %r2272;
	st.shared.u32 	[%r13+8112], %r2273;
	ld.shared.u32 	%r2274, [%r9+8376];
	ld.shared.u32 	%r2275, [%r30+20696];
	add.s32 	%r2276, %r2275, %r2274;
	min.s32 	%r2277, %r2241, %r2276;
	st.shared.u32 	[%r13+8216], %r2277;
	ld.shared.u32 	%r2278, [%r9+8376];
	ld.shared.u32 	%r2279, [%r30+20800];
	add.s32 	%r2280, %r2279, %r2278;
	min.s32 	%r2281, %r2245, %r2280;
	st.shared.u32 	[%r13+8320], %r2281;
	ld.shared.u32 	%r2282, [%r9+16488];
	ld.shared.u32 	%r2283, [%r30+20592];
	add.s32 	%r2284, %r2283, %r2282;
	min.s32 	%r2285, %r2249, %r2284;
	st.shared.u32 	[%r13+16224], %r2285;
	ld.shared.u32 	%r2286, [%r9+16488];
	ld.shared.u32 	%r2287, [%r30+20696];
	add.s32 	%r2288, %r2287, %r2286;
	min.s32 	%r2289, %r2253, %r2288;
	st.shared.u32 	[%r13+16328], %r2289;
	ld.shared.u32 	%r2290, [%r9+16488];
	ld.shared.u32 	%r2291, [%r30+20800];
	add.s32 	%r2292, %r2291, %r2290;
	min.s32 	%r2293, %r2257, %r2292;
	st.shared.u32 	[%r13+16432], %r2293;
	ld.shared.u32 	%r2294, [%r9+268];
	ld.shared.u32 	%r2295, [%r30+20904];
	add.s32 	%r2296, %r2295, %r2294;
	min.s32 	%r2297, %r2261, %r2296;
	st.shared.u32 	[%r13], %r2297;
	ld.shared.u32 	%r2298, [%r9+268];
	ld.shared.u32 	%r2299, [%r30+21008];
	add.s32 	%r2300, %r2299, %r2298;
	min.s32 	%r2301, %r2265, %r2300;
	st.shared.u32 	[%r13+104], %r2301;
	ld.shared.u32 	%r2302, [%r9+268];
	ld.shared.u32 	%r2303, [%r30+21112];
	add.s32 	%r2304, %r2303, %r2302;
	min.s32 	%r2305, %r2269, %r2304;
	st.shared.u32 	[%r13+208], %r2305;
	ld.shared.u32 	%r2306, [%r9+8380];
	ld.shared.u32 	%r2307, [%r30+20904];
	add.s32 	%r2308, %r2307, %r2306;
	min.s32 	%r2309, %r2273, %r2308;
	st.shared.u32 	[%r13+8112], %r2309;
	ld.shared.u32 	%r2310, [%r9+8380];
	ld.shared.u32 	%r2311, [%r30+21008];
	add.s32 	%r2312, %r2311, %r2310;
	min.s32 	%r2313, %r2277, %r2312;
	st.shared.u32 	[%r13+8216], %r2313;
	ld.shared.u32 	%r2314, [%r9+8380];
	ld.shared.u32 	%r2315, [%r30+21112];
	add.s32 	%r2316, %r2315, %r2314;
	min.s32 	%r2317, %r2281, %r2316;
	st.shared.u32 	[%r13+8320], %r2317;
	ld.shared.u32 	%r2318, [%r9+16492];
	ld.shared.u32 	%r2319, [%r30+20904];
	add.s32 	%r2320, %r2319, %r2318;
	min.s32 	%r2321, %r2285, %r2320;
	st.shared.u32 	[%r13+16224], %r2321;
	ld.shared.u32 	%r2322, [%r9+16492];
	ld.shared.u32 	%r2323, [%r30+21008];
	add.s32 	%r2324, %r2323, %r2322;
	min.s32 	%r2325, %r2289, %r2324;
	st.shared.u32 	[%r13+16328], %r2325;
	ld.shared.u32 	%r2326, [%r9+16492];
	ld.shared.u32 	%r2327, [%r30+21112];
	add.s32 	%r2328, %r2327, %r2326;
	min.s32 	%r2329, %r2293, %r2328;
	st.shared.u32 	[%r13+16432], %r2329;
	ld.shared.u32 	%r2330, [%r9+272];
	ld.shared.u32 	%r2331, [%r30+21216];
	add.s32 	%r2332, %r2331, %r2330;
	min.s32 	%r2333, %r2297, %r2332;
	st.shared.u32 	[%r13], %r2333;
	ld.shared.u32 	%r2334, [%r9+272];
	ld.shared.u32 	%r2335, [%r30+21320];
	add.s32 	%r2336, %r2335, %r2334;
	min.s32 	%r2337, %r2301, %r2336;
	st.shared.u32 	[%r13+104], %r2337;
	ld.shared.u32 	%r2338, [%r9+272];
	ld.shared.u32 	%r2339, [%r30+21424];
	add.s32 	%r2340, %r2339, %r2338;
	min.s32 	%r2341, %r2305, %r2340;
	st.shared.u32 	[%r13+208], %r2341;
	ld.shared.u32 	%r2342, [%r9+8384];
	ld.shared.u32 	%r2343, [%r30+21216];
	add.s32 	%r2344, %r2343, %r2342;
	min.s32 	%r2345, %r2309, %r2344;
	st.shared.u32 	[%r13+8112], %r2345;
	ld.shared.u32 	%r2346, [%r9+8384];
	ld.shared.u32 	%r2347, [%r30+21320];
	add.s32 	%r2348, %r2347, %r2346;
	min.s32 	%r2349, %r2313, %r2348;
	st.shared.u32 	[%r13+8216], %r2349;
	ld.shared.u32 	%r2350, [%r9+8384];
	ld.shared.u32 	%r2351, [%r30+21424];
	add.s32 	%r2352, %r2351, %r2350;
	min.s32 	%r2353, %r2317, %r2352;
	st.shared.u32 	[%r13+8320], %r2353;
	ld.shared.u32 	%r2354, [%r9+16496];
	ld.shared.u32 	%r2355, [%r30+21216];
	add.s32 	%r2356, %r2355, %r2354;
	min.s32 	%r2357, %r2321, %r2356;
	st.shared.u32 	[%r13+16224], %r2357;
	ld.shared.u32 	%r2358, [%r9+16496];
	ld.shared.u32 	%r2359, [%r30+21320];
	add.s32 	%r2360, %r2359, %r2358;
	min.s32 	%r2361, %r2325, %r2360;
	st.shared.u32 	[%r13+16328], %r2361;
	ld.shared.u32 	%r2362, [%r9+16496];
	ld.shared.u32 	%r2363, [%r30+21424];
	add.s32 	%r2364, %r2363, %r2362;
	min.s32 	%r2365, %r2329, %r2364;
	st.shared.u32 	[%r13+16432], %r2365;
	ld.shared.u32 	%r2366, [%r9+276];
	ld.shared.u32 	%r2367, [%r30+21528];
	add.s32 	%r2368, %r2367, %r2366;
	min.s32 	%r2369, %r2333, %r2368;
	st.shared.u32 	[%r13], %r2369;
	ld.shared.u32 	%r2370, [%r9+276];
	ld.shared.u32 	%r2371, [%r30+21632];
	add.s32 	%r2372, %r2371, %r2370;
	min.s32 	%r2373, %r2337, %r2372;
	st.shared.u32 	[%r13+104], %r2373;
	ld.shared.u32 	%r2374, [%r9+276];
	ld.shared.u32 	%r2375, [%r30+21736];
	add.s32 	%r2376, %r2375, %r2374;
	min.s32 	%r2377, %r2341, %r2376;
	st.shared.u32 	[%r13+208], %r2377;
	ld.shared.u32 	%r2378, [%r9+8388];
	ld.shared.u32 	%r2379, [%r30+21528];
	add.s32 	%r2380, %r2379, %r2378;
	min.s32 	%r2381, %r2345, %r2380;
	st.shared.u32 	[%r13+8112], %r2381;
	ld.shared.u32 	%r2382, [%r9+8388];
	ld.shared.u32 	%r2383, [%r30+21632];
	add.s32 	%r2384, %r2383, %r2382;
	min.s32 	%r2385, %r2349, %r2384;
	st.shared.u32 	[%r13+8216], %r2385;
	ld.shared.u32 	%r2386, [%r9+8388];
	ld.shared.u32 	%r2387, [%r30+21736];
	add.s32 	%r2388, %r2387, %r2386;
	min.s32 	%r2389, %r2353, %r2388;
	st.shared.u32 	[%r13+8320], %r2389;
	ld.shared.u32 	%r2390, [%r9+16500];
	ld.shared.u32 	%r2391, [%r30+21528];
	add.s32 	%r2392, %r2391, %r2390;
	min.s32 	%r2393, %r2357, %r2392;
	st.shared.u32 	[%r13+16224], %r2393;
	ld.shared.u32 	%r2394, [%r9+16500];
	ld.shared.u32 	%r2395, [%r30+21632];
	add.s32 	%r2396, %r2395, %r2394;
	min.s32 	%r2397, %r2361, %r2396;
	st.shared.u32 	[%r13+16328], %r2397;
	ld.shared.u32 	%r2398, [%r9+16500];
	ld.shared.u32 	%r2399, [%r30+21736];
	add.s32 	%r2400, %r2399, %r2398;
	min.s32 	%r2401, %r2365, %r2400;
	st.shared.u32 	[%r13+16432], %r2401;
	ld.shared.u32 	%r2402, [%r9+280];
	ld.shared.u32 	%r2403, [%r30+21840];
	add.s32 	%r2404, %r2403, %r2402;
	min.s32 	%r2405, %r2369, %r2404;
	st.shared.u32 	[%r13], %r2405;
	ld.shared.u32 	%r2406, [%r9+280];
	ld.shared.u32 	%r2407, [%r30+21944];
	add.s32 	%r2408, %r2407, %r2406;
	min.s32 	%r2409, %r2373, %r2408;
	st.shared.u32 	[%r13+104], %r2409;
	ld.shared.u32 	%r2410, [%r9+280];
	ld.shared.u32 	%r2411, [%r30+22048];
	add.s32 	%r2412, %r2411, %r2410;
	min.s32 	%r2413, %r2377, %r2412;
	st.shared.u32 	[%r13+208], %r2413;
	ld.shared.u32 	%r2414, [%r9+8392];
	ld.shared.u32 	%r2415, [%r30+21840];
	add.s32 	%r2416, %r2415, %r2414;
	min.s32 	%r2417, %r2381, %r2416;
	st.shared.u32 	[%r13+8112], %r2417;
	ld.shared.u32 	%r2418, [%r9+8392];
	ld.shared.u32 	%r2419, [%r30+21944];
	add.s32 	%r2420, %r2419, %r2418;
	min.s32 	%r2421, %r2385, %r2420;
	st.shared.u32 	[%r13+8216], %r2421;
	ld.shared.u32 	%r2422, [%r9+8392];
	ld.shared.u32 	%r2423, [%r30+22048];
	add.s32 	%r2424, %r2423, %r2422;
	min.s32 	%r2425, %r2389, %r2424;
	st.shared.u32 	[%r13+8320], %r2425;
	ld.shared.u32 	%r2426, [%r9+16504];
	ld.shared.u32 	%r2427, [%r30+21840];
	add.s32 	%r2428, %r2427, %r2426;
	min.s32 	%r2429, %r2393, %r2428;
	st.shared.u32 	[%r13+16224], %r2429;
	ld.shared.u32 	%r2430, [%r9+16504];
	ld.shared.u32 	%r2431, [%r30+21944];
	add.s32 	%r2432, %r2431, %r2430;
	min.s32 	%r2433, %r2397, %r2432;
	st.shared.u32 	[%r13+16328], %r2433;
	ld.shared.u32 	%r2434, [%r9+16504];
	ld.shared.u32 	%r2435, [%r30+22048];
	add.s32 	%r2436, %r2435, %r2434;
	min.s32 	%r2437, %r2401, %r2436;
	st.shared.u32 	[%r13+16432], %r2437;
	ld.shared.u32 	%r2438, [%r9+284];
	ld.shared.u32 	%r2439, [%r30+22152];
	add.s32 	%r2440, %r2439, %r2438;
	min.s32 	%r2441, %r2405, %r2440;
	st.shared.u32 	[%r13], %r2441;
	ld.shared.u32 	%r2442, [%r9+284];
	ld.shared.u32 	%r2443, [%r30+22256];
	add.s32 	%r2444, %r2443, %r2442;
	min.s32 	%r2445, %r2409, %r2444;
	st.shared.u32 	[%r13+104], %r2445;
	ld.shared.u32 	%r2446, [%r9+284];
	ld.shared.u32 	%r2447, [%r30+22360];
	add.s32 	%r2448, %r2447, %r2446;
	min.s32 	%r2449, %r2413, %r2448;
	st.shared.u32 	[%r13+208], %r2449;
	ld.shared.u32 	%r2450, [%r9+8396];
	ld.shared.u32 	%r2451, [%r30+22152];
	add.s32 	%r2452, %r2451, %r2450;
	min.s32 	%r2453, %r2417, %r2452;
	st.shared.u32 	[%r13+8112], %r2453;
	ld.shared.u32 	%r2454, [%r9+8396];
	ld.shared.u32 	%r2455, [%r30+22256];
	add.s32 	%r2456, %r2455, %r2454;
	min.s32 	%r2457, %r2421, %r2456;
	st.shared.u32 	[%r13+8216], %r2457;
	ld.shared.u32 	%r2458, [%r9+8396];
	ld.shared.u32 	%r2459, [%r30+22360];
	add.s32 	%r2460, %r2459, %r2458;
	min.s32 	%r2461, %r2425, %r2460;
	st.shared.u32 	[%r13+8320], %r2461;
	ld.shared.u32 	%r2462, [%r9+16508];
	ld.shared.u32 	%r2463, [%r30+22152];
	add.s32 	%r2464, %r2463, %r2462;
	min.s32 	%r2465, %r2429, %r2464;
	st.shared.u32 	[%r13+16224], %r2465;
	ld.shared.u32 	%r2466, [%r9+16508];
	ld.shared.u32 	%r2467, [%r30+22256];
	add.s32 	%r2468, %r2467, %r2466;
	min.s32 	%r2469, %r2433, %r2468;
	st.shared.u32 	[%r13+16328], %r2469;
	ld.shared.u32 	%r2470, [%r9+16508];
	ld.shared.u32 	%r2471, [%r30+22360];
	add.s32 	%r2472, %r2471, %r2470;
	min.s32 	%r2473, %r2437, %r2472;
	st.shared.u32 	[%r13+16432], %r2473;
	ld.shared.u32 	%r2474, [%r9+288];
	ld.shared.u32 	%r2475, [%r30+22464];
	add.s32 	%r2476, %r2475, %r2474;
	min.s32 	%r2477, %r2441, %r2476;
	st.shared.u32 	[%r13], %r2477;
	ld.shared.u32 	%r2478, [%r9+288];
	ld.shared.u32 	%r2479, [%r30+22568];
	add.s32 	%r2480, %r2479, %r2478;
	min.s32 	%r2481, %r2445, %r2480;
	st.shared.u32 	[%r13+104], %r2481;
	ld.shared.u32 	%r2482, [%r9+288];
	ld.shared.u32 	%r2483, [%r30+22672];
	add.s32 	%r2484, %r2483, %r2482;
	min.s32 	%r2485, %r2449, %r2484;
	st.shared.u32 	[%r13+208], %r2485;
	ld.shared.u32 	%r2486, [%r9+8400];
	ld.shared.u32 	%r2487, [%r30+22464];
	add.s32 	%r2488, %r2487, %r2486;
	min.s32 	%r2489, %r2453, %r2488;
	st.shared.u32 	[%r13+8112], %r2489;
	ld.shared.u32 	%r2490, [%r9+8400];
	ld.shared.u32 	%r2491, [%r30+22568];
	add.s32 	%r2492, %r2491, %r2490;
	min.s32 	%r2493, %r2457, %r2492;
	st.shared.u32 	[%r13+8216], %r2493;
	ld.shared.u32 	%r2494, [%r9+8400];
	ld.shared.u32 	%r2495, [%r30+22672];
	add.s32 	%r2496, %r2495, %r2494;
	min.s32 	%r2497, %r2461, %r2496;
	st.shared.u32 	[%r13+8320], %r2497;
	ld.shared.u32 	%r2498, [%r9+16512];
	ld.shared.u32 	%r2499, [%r30+22464];
	add.s32 	%r2500, %r2499, %r2498;
	min.s32 	%r2501, %r2465, %r2500;
	st.shared.u32 	[%r13+16224], %r2501;
	ld.shared.u32 	%r2502, [%r9+16512];
	ld.shared.u32 	%r2503, [%r30+22568];
	add.s32 	%r2504, %r2503, %r2502;
	min.s32 	%r2505, %r2469, %r2504;
	st.shared.u32 	[%r13+16328], %r2505;
	ld.shared.u32 	%r2506, [%r9+16512];
	ld.shared.u32 	%r2507, [%r30+22672];
	add.s32 	%r2508, %r2507, %r2506;
	min.s32 	%r2509, %r2473, %r2508;
	st.shared.u32 	[%r13+16432], %r2509;
	ld.shared.u32 	%r2510, [%r9+292];
	ld.shared.u32 	%r2511, [%r30+22776];
	add.s32 	%r2512, %r2511, %r2510;
	min.s32 	%r2513, %r2477, %r2512;
	st.shared.u32 	[%r13], %r2513;
	ld.shared.u32 	%r2514, [%r9+292];
	ld.shared.u32 	%r2515, [%r30+22880];
	add.s32 	%r2516, %r2515, %r2514;
	min.s32 	%r2517, %r2481, %r2516;
	st.shared.u32 	[%r13+104], %r2517;
	ld.shared.u32 	%r2518, [%r9+292];
	ld.shared.u32 	%r2519, [%r30+22984];
	add.s32 	%r2520, %r2519, %r2518;
	min.s32 	%r2521, %r2485, %r2520;
	st.shared.u32 	[%r13+208], %r2521;
	ld.shared.u32 	%r2522, [%r9+8404];
	ld.shared.u32 	%r2523, [%r30+22776];
	add.s32 	%r2524, %r2523, %r2522;
	min.s32 	%r2525, %r2489, %r2524;
	st.shared.u32 	[%r13+8112], %r2525;
	ld.shared.u32 	%r2526, [%r9+8404];
	ld.shared.u32 	%r2527, [%r30+22880];
	add.s32 	%r2528, %r2527, %r2526;
	min.s32 	%r2529, %r2493, %r2528;
	st.shared.u32 	[%r13+8216], %r2529;
	ld.shared.u32 	%r2530, [%r9+8404];
	ld.shared.u32 	%r2531, [%r30+22984];
	add.s32 	%r2532, %r2531, %r2530;
	min.s32 	%r2533, %r2497, %r2532;
	st.shared.u32 	[%r13+8320], %r2533;
	ld.shared.u32 	%r2534, [%r9+16516];
	ld.shared.u32 	%r2535, [%r30+22776];
	add.s32 	%r2536, %r2535, %r2534;
	min.s32 	%r2537, %r2501, %r2536;
	st.shared.u32 	[%r13+16224], %r2537;
	ld.shared.u32 	%r2538, [%r9+16516];
	ld.shared.u32 	%r2539, [%r30+22880];
	add.s32 	%r2540, %r2539, %r2538;
	min.s32 	%r2541, %r2505, %r2540;
	st.shared.u32 	[%r13+16328], %r2541;
	ld.shared.u32 	%r2542, [%r9+16516];
	ld.shared.u32 	%r2543, [%r30+22984];
	add.s32 	%r2544, %r2543, %r2542;
	min.s32 	%r2545, %r2509, %r2544;
	st.shared.u32 	[%r13+16432], %r2545;
	ld.shared.u32 	%r2546, [%r9+296];
	ld.shared.u32 	%r2547, [%r30+23088];
	add.s32 	%r2548, %r2547, %r2546;
	min.s32 	%r2549, %r2513, %r2548;
	st.shared.u32 	[%r13], %r2549;
	ld.shared.u32 	%r2550, [%r9+296];
	ld.shared.u32 	%r2551, [%r30+23192];
	add.s32 	%r2552, %r2551, %r2550;
	min.s32 	%r2553, %r2517, %r2552;
	st.shared.u32 	[%r13+104], %r2553;
	ld.shared.u32 	%r2554, [%r9+296];
	ld.shared.u32 	%r2555, [%r30+23296];
	add.s32 	%r2556, %r2555, %r2554;
	min.s32 	%r2557, %r2521, %r2556;
	st.shared.u32 	[%r13+208], %r2557;
	ld.shared.u32 	%r2558, [%r9+8408];
	ld.shared.u32 	%r2559, [%r30+23088];
	add.s32 	%r2560, %r2559, %r2558;
	min.s32 	%r2561, %r2525, %r2560;
	st.shared.u32 	[%r13+8112], %r2561;
	ld.shared.u32 	%r2562, [%r9+8408];
	ld.shared.u32 	%r2563, [%r30+23192];
	add.s32 	%r2564, %r2563, %r2562;
	min.s32 	%r2565, %r2529, %r2564;
	st.shared.u32 	[%r13+8216], %r2565;
	ld.shared.u32 	%r2566, [%r9+8408];
	ld.shared.u32 	%r2567, [%r30+23296];
	add.s32 	%r2568, %r2567, %r2566;
	min.s32 	%r2569, %r2533, %r2568;
	st.shared.u32 	[%r13+8320], %r2569;
	ld.shared.u32 	%r2570, [%r9+16520];
	ld.shared.u32 	%r2571, [%r30+23088];
	add.s32 	%r2572, %r2571, %r2570;
	min.s32 	%r2573, %r2537, %r2572;
	st.shared.u32 	[%r13+16224], %r2573;
	ld.shared.u32 	%r2574, [%r9+16520];
	ld.shared.u32 	%r2575, [%r30+23192];
	add.s32 	%r2576, %r2575, %r2574;
	min.s32 	%r2577, %r2541, %r2576;
	st.shared.u32 	[%r13+16328], %r2577;
	ld.shared.u32 	%r2578, [%r9+16520];
	ld.shared.u32 	%r2579, [%r30+23296];
	add.s32 	%r2580, %r2579, %r2578;
	min.s32 	%r2581, %r2545, %r2580;
	st.shared.u32 	[%r13+16432], %r2581;
	ld.shared.u32 	%r2582, [%r9+300];
	ld.shared.u32 	%r2583, [%r30+23400];
	add.s32 	%r2584, %r2583, %r2582;
	min.s32 	%r2585, %r2549, %r2584;
	st.shared.u32 	[%r13], %r2585;
	ld.shared.u32 	%r2586, [%r9+300];
	ld.shared.u32 	%r2587, [%r30+23504];
	add.s32 	%r2588, %r2587, %r2586;
	min.s32 	%r2589, %r2553, %r2588;
	st.shared.u32 	[%r13+104], %r2589;
	ld.shared.u32 	%r2590, [%r9+300];
	ld.shared.u32 	%r2591, [%r30+23608];
	add.s32 	%r2592, %r2591, %r2590;
	min.s32 	%r2593, %r2557, %r2592;
	st.shared.u32 	[%r13+208], %r2593;
	ld.shared.u32 	%r2594, [%r9+8412];
	ld.shared.u32 	%r2595, [%r30+23400];
	add.s32 	%r2596, %r2595, %r2594;
	min.s32 	%r2597, %r2561, %r2596;
	st.shared.u32 	[%r13+8112], %r2597;
	ld.shared.u32 	%r2598, [%r9+8412];
	ld.shared.u32 	%r2599, [%r30+23504];
	add.s32 	%r2600, %r2599, %r2598;
	min.s32 	%r2601, %r2565, %r2600;
	st.shared.u32 	[%r13+8216], %r2601;
	ld.shared.u32 	%r2602, [%r9+8412];
	ld.shared.u32 	%r2603, [%r30+23608];
	add.s32 	%r2604, %r2603, %r2602;
	min.s32 	%r2605, %r2569, %r2604;
	st.shared.u32 	[%r13+8320], %r2605;
	ld.shared.u32 	%r2606, [%r9+16524];
	ld.shared.u32 	%r2607, [%r30+23400];
	add.s32 	%r2608, %r2607, %r2606;
	min.s32 	%r2609, %r2573, %r2608;
	st.shared.u32 	[%r13+16224], %r2609;
	ld.shared.u32 	%r2610, [%r9+16524];
	ld.shared.u32 	%r2611, [%r30+23504];
	add.s32 	%r2612, %r2611, %r2610;
	min.s32 	%r2613, %r2577, %r2612;
	st.shared.u32 	[%r13+16328], %r2613;
	ld.shared.u32 	%r2614, [%r9+16524];
	ld.shared.u32 	%r2615, [%r30+23608];
	add.s32 	%r2616, %r2615, %r2614;
	min.s32 	%r2617, %r2581, %r2616;
	st.shared.u32 	[%r13+16432], %r2617;
	ld.shared.u32 	%r2618, [%r9+304];
	ld.shared.u32 	%r2619, [%r30+23712];
	add.s32 	%r2620, %r2619, %r2618;
	min.s32 	%r2621, %r2585, %r2620;
	st.shared.u32 	[%r13], %r2621;
	ld.shared.u32 	%r2622, [%r9+304];
	ld.shared.u32 	%r2623, [%r30+23816];
	add.s32 	%r2624, %r2623, %r2622;
	min.s32 	%r2625, %r2589, %r2624;
	st.shared.u32 	[%r13+104], %r2625;
	ld.shared.u32 	%r2626, [%r9+304];
	ld.shared.u32 	%r2627, [%r30+23920];
	add.s32 	%r2628, %r2627, %r2626;
	min.s32 	%r2629, %r2593, %r2628;
	st.shared.u32 	[%r13+208], %r2629;
	ld.shared.u32 	%r2630, [%r9+8416];
	ld.shared.u32 	%r2631, [%r30+23712];
	add.s32 	%r2632, %r2631, %r2630;
	min.s32 	%r2633, %r2597, %r2632;
	st.shared.u32 	[%r13+8112], %r2633;
	ld.shared.u32 	%r2634, [%r9+8416];
	ld.shared.u32 	%r2635, [%r30+23816];
	add.s32 	%r2636, %r2635, %r2634;
	min.s32 	%r2637, %r2601, %r2636;
	st.shared.u32 	[%r13+8216], %r2637;
	ld.shared.u32 	%r2638, [%r9+8416];
	ld.shared.u32 	%r2639, [%r30+23920];
	add.s32 	%r2640, %r2639, %r2638;
	min.s32 	%r2641, %r2605, %r2640;
	st.shared.u32 	[%r13+8320], %r2641;
	ld.shared.u32 	%r2642, [%r9+16528];
	ld.shared.u32 	%r2643, [%r30+23712];
	add.s32 	%r2644, %r2643, %r2642;
	min.s32 	%r2645, %r2609, %r2644;
	st.shared.u32 	[%r13+16224], %r2645;
	ld.shared.u32 	%r2646, [%r9+16528];
	ld.shared.u32 	%r2647, [%r30+23816];
	add.s32 	%r2648, %r2647, %r2646;
	min.s32 	%r2649, %r2613, %r2648;
	st.shared.u32 	[%r13+16328], %r2649;
	ld.shared.u32 	%r2650, [%r9+16528];
	ld.shared.u32 	%r2651, [%r30+23920];
	add.s32 	%r2652, %r2651, %r2650;
	min.s32 	%r2653, %r2617, %r2652;
	st.shared.u32 	[%r13+16432], %r2653;
	ld.shared.u32 	%r2654, [%r9+308];
	ld.shared.u32 	%r2655, [%r30+24024];
	add.s32 	%r2656, %r2655, %r2654;
	min.s32 	%r2657, %r2621, %r2656;
	st.shared.u32 	[%r13], %r2657;
	ld.shared.u32 	%r2658, [%r9+308];
	ld.shared.u32 	%r2659, [%r30+24128];
	add.s32 	%r2660, %r2659, %r2658;
	min.s32 	%r2661, %r2625, %r2660;
	st.shared.u32 	[%r13+104], %r2661;
	ld.shared.u32 	%r2662, [%r9+308];
	ld.shared.u32 	%r2663, [%r30+24232];
	add.s32 	%r2664, %r2663, %r2662;
	min.s32 	%r2665, %r2629, %r2664;
	st.shared.u32 	[%r13+208], %r2665;
	ld.shared.u32 	%r2666, [%r9+8420];
	ld.shared.u32 	%r2667, [%r30+24024];
	add.s32 	%r2668, %r2667, %r2666;
	min.s32 	%r2669, %r2633, %r2668;
	st.shared.u32 	[%r13+8112], %r2669;
	ld.shared.u32 	%r2670, [%r9+8420];
	ld.shared.u32 	%r2671, [%r30+24128];
	add.s32 	%r2672, %r2671, %r2670;
	min.s32 	%r2673, %r2637, %r2672;
	st.shared.u32 	[%r13+8216], %r2673;
	ld.shared.u32 	%r2674, [%r9+8420];
	ld.shared.u32 	%r2675, [%r30+24232];
	add.s32 	%r2676, %r2675, %r2674;
	min.s32 	%r2677, %r2641, %r2676;
	st.shared.u32 	[%r13+8320], %r2677;
	ld.shared.u32 	%r2678, [%r9+16532];
	ld.shared.u32 	%r2679, [%r30+24024];
	add.s32 	%r2680, %r2679, %r2678;
	min.s32 	%r2681, %r2645, %r2680;
	st.shared.u32 	[%r13+16224], %r2681;
	ld.shared.u32 	%r2682, [%r9+16532];
	ld.shared.u32 	%r2683, [%r30+24128];
	add.s32 	%r2684, %r2683, %r2682;
	min.s32 	%r2685, %r2649, %r2684;
	st.shared.u32 	[%r13+16328], %r2685;
	ld.shared.u32 	%r2686, [%r9+16532];
	ld.shared.u32 	%r2687, [%r30+24232];
	add.s32 	%r2688, %r2687, %r2686;
	min.s32 	%r2689, %r2653, %r2688;
	st.shared.u32 	[%r13+16432], %r2689;
	st.global.u32 	[%rd4], %r2657;
	st.global.u32 	[%rd4+104], %r2661;
	st.global.u32 	[%rd4+208], %r2665;
	st.global.u32 	[%rd6], %r2669;
	st.global.u32 	[%rd6+104], %r2673;
	st.global.u32 	[%rd6+208], %r2677;
	st.global.u32 	[%rd8], %r2681;
	st.global.u32 	[%rd8+104], %r2685;
	st.global.u32 	[%rd8+208], %r2689;
	ret;

}
	// .globl	_Z17phase2_kernel_rowPiii
.visible .entry _Z17phase2_kernel_rowPiii(
	.param .u64 .ptr .align 1 _Z17phase2_kernel_rowPiii_param_0,
	.param .u32 _Z17phase2_kernel_rowPiii_param_1,
	.param .u32 _Z17phase2_kernel_rowPiii_param_2
)
{
	.reg .b32 	%r<2323>;
	.reg .b64 	%rd<15>;
	// demoted variable
	.shared .align 4 .b8 _ZZ17phase2_kernel_rowPiiiE13sh_pivot_Dist[24336];
	// demoted variable
	.shared .align 4 .b8 _ZZ17phase2_kernel_rowPiiiE7sh_Dist[24336];
	ld.param.u64 	%rd1, [_Z17phase2_kernel_rowPiii_param_0];
	ld.param.u32 	%r1, [_Z17phase2_kernel_rowPiii_param_1];
	ld.param.u32 	%r2, [_Z17phase2_kernel_rowPiii_param_2];
	cvta.to.global.u64 	%rd2, %rd1;
	mul.lo.s32 	%r3, %r2, 78;
	mov.u32 	%r4, %tid.y;
	mov.u32 	%r5, %tid.x;
	mov.u32 	%r6, %ctaid.x;
	mul.lo.s32 	%r7, %r6, 78;
	add.s32 	%r8, %r4, %r3;
	mul.lo.s32 	%r9, %r8, %r1;
	add.s32 	%r10, %r9, %r3;
	add.s32 	%r11, %r9, %r7;
	mul.lo.s32 	%r12, %r4, 312;
	mov.u32 	%r13, _ZZ17phase2_kernel_rowPiiiE7sh_Dist;
	mov.u32 	%r14, _ZZ17phase2_kernel_rowPiiiE13sh_pivot_Dist;
	add.s32 	%r15, %r14, %r12;
	add.s32 	%r16, %r10, %r5;
	mul.wide.s32 	%rd3, %r16, 4;
	add.s64 	%rd4, %rd2, %rd3;
	ld.global.u32 	%r17, [%rd4];
	shl.b32 	%r18, %r5, 2;
	add.s32 	%r19, %r15, %r18;
	st.shared.u32 	[%r19], %r17;
	add.s32 	%r20, %r11, %r5;
	mul.wide.s32 	%rd5, %r20, 4;
	add.s64 	%rd6, %rd2, %rd5;
	ld.global.u32 	%r21, [%rd6];
	add.s32 	%r22, %r13, %r18;
	add.s32 	%r23, %r22, %r12;
	st.shared.u32 	[%r23], %r21;
	ld.global.u32 	%r24, [%rd4+104];
	st.shared.u32 	[%r19+104], %r24;
	ld.global.u32 	%r25, [%rd6+104];
	st.shared.u32 	[%r23+104], %r25;
	ld.global.u32 	%r26, [%rd4+208];
	st.shared.u32 	[%r19+208], %r26;
	ld.global.u32 	%r27, [%rd6+208];
	st.shared.u32 	[%r23+208], %r27;
	add.s32 	%r28, %r8, 26;
	mul.lo.s32 	%r29, %r28, %r1;
	add.s32 	%r30, %r29, %r3;
	add.s32 	%r31, %r29, %r7;
	add.s32 	%r32, %r30, %r5;
	mul.wide.s32 	%rd7, %r32, 4;
	add.s64 	%rd8, %rd2, %rd7;
	ld.global.u32 	%r33, [%rd8];
	st.shared.u32 	[%r19+8112], %r33;
	add.s32 	%r34, %r31, %r5;
	mul.wide.s32 	%rd9, %r34, 4;
	add.s64 	%rd10, %rd2, %rd9;
	ld.global.u32 	%r35, [%rd10];
	st.shared.u32 	[%r23+8112], %r35;
	ld.global.u32 	%r36, [%rd8+104];
	st.shared.u32 	[%r19+8216], %r36;
	ld.global.u32 	%r37, [%rd10+104];
	st.shared.u32 	[%r23+8216], %r37;
	ld.global.u32 	%r38, [%rd8+208];
	st.shared.u32 	[%r19+8320], %r38;
	ld.global.u32 	%r39, [%rd10+208];
	st.shared.u32 	[%r23+8320], %r39;
	add.s32 	%r40, %r8, 52;
	mul.lo.s32 	%r41, %r40, %r1;
	add.s32 	%r42, %r41, %r3;
	add.s32 	%r43, %r41, %r7;
	add.s32 	%r44, %r42, %r5;
	mul.wide.s32 	%rd11, %r44, 4;
	add.s64 	%rd12, %rd2, %rd11;
	ld.global.u32 	%r45, [%rd12];
	st.shared.u32 	[%r19+16224], %r45;
	add.s32 	%r46, %r43, %r5;
	mul.wide.s32 	%rd13, %r46, 4;
	add.s64 	%rd14, %rd2, %rd13;
	ld.global.u32 	%r47, [%rd14];
	st.shared.u32 	[%r23+16224], %r47;
	ld.global.u32 	%r48, [%rd12+104];
	st.shared.u32 	[%r19+16328], %r48;
	ld.global.u32 	%r49, [%rd14+104];
	st.shared.u32 	[%r23+16328], %r49;
	ld.global.u32 	%r50, [%rd12+208];
	st.shared.u32 	[%r19+16432], %r50;
	ld.global.u32 	%r51, [%rd14+208];
	st.shared.u32 	[%r23+16432], %r51;
	bar.sync 	0;
	ld.shared.u32 	%r52, [%r15];
	ld.shared.u32 	%r53, [%r23];
	ld.shared.u32 	%r54, [%r22];
	add.s32 	%r55, %r54, %r52;
	min.s32 	%r56, %r53, %r55;
	st.shared.u32 	[%r23], %r56;
	ld.shared.u32 	%r57, [%r23+104];
	ld.shared.u32 	%r58, [%r22+104];
	add.s32 	%r59, %r58, %r52;
	min.s32 	%r60, %r57, %r59;
	st.shared.u32 	[%r23+104], %r60;
	ld.shared.u32 	%r61, [%r23+208];
	ld.shared.u32 	%r62, [%r22+208];
	add.s32 	%r63, %r62, %r52;
	min.s32 	%r64, %r61, %r63;
	st.shared.u32 	[%r23+208], %r64;
	ld.shared.u32 	%r65, [%r15+8112];
	ld.shared.u32 	%r66, [%r23+8112];
	ld.shared.u32 	%r67, [%r22];
	add.s32 	%r68, %r67, %r65;
	min.s32 	%r69, %r66, %r68;
	ld.shared.u32 	%r70, [%r23+8216];
	ld.shared.u32 	%r71, [%r22+104];
	add.s32 	%r72, %r71, %r65;
	min.s32 	%r73, %r70, %r72;
	ld.shared.u32 	%r74, [%r23+8320];
	ld.shared.u32 	%r75, [%r22+208];
	add.s32 	%r76, %r75, %r65;
	min.s32 	%r77, %r74, %r76;
	ld.shared.u32 	%r78, [%r15+16224];
	ld.shared.u32 	%r79, [%r23+16224];
	add.s32 	%r80, %r67, %r78;
	min.s32 	%r81, %r79, %r80;
	st.shared.u32 	[%r23+16224], %r81;
	ld.shared.u32 	%r82, [%r23+16328];
	add.s32 	%r83, %r71, %r78;
	min.s32 	%r84, %r82, %r83;
	st.shared.u32 	[%r23+16328], %r84;
	ld.shared.u32 	%r85, [%r23+16432];
	add.s32 	%r86, %r75, %r78;
	min.s32 	%r87, %r85, %r86;
	ld.shared.u32 	%r88, [%r15+4];
	ld.shared.u32 	%r89, [%r22+312];
	add.s32 	%r90, %r89, %r88;
	min.s32 	%r91, %r56, %r90;
	st.shared.u32 	[%r23], %r91;
	ld.shared.u32 	%r92, [%r22+416];
	add.s32 	%r93, %r92, %r88;
	min.s32 	%r94, %r60, %r93;
	st.shared.u32 	[%r23+104], %r94;
	ld.shared.u32 	%r95, [%r22+520];
	add.s32 	%r96, %r95, %r88;
	min.s32 	%r97, %r64, %r96;
	st.shared.u32 	[%r23+208], %r97;
	ld.shared.u32 	%r98, [%r15+8116];
	ld.shared.u32 	%r99, [%r22+312];
	add.s32 	%r100, %r99, %r98;
	min.s32 	%r101, %r69, %r100;
	st.shared.u32 	[%r23+8112], %r101;
	ld.shared.u32 	%r102, [%r22+416];
	add.s32 	%r103, %r102, %r98;
	min.s32 	%r104, %r73, %r103;
	st.shared.u32 	[%r23+8216], %r104;
	ld.shared.u32 	%r105, [%r22+520];
	add.s32 	%r106, %r105, %r98;
	min.s32 	%r107, %r77, %r106;
	st.shared.u32 	[%r23+8320], %r107;
	ld.shared.u32 	%r108, [%r15+16228];
	add.s32 	%r109, %r99, %r108;
	min.s32 	%r110, %r81, %r109;
	add.s32 	%r111, %r102, %r108;
	min.s32 	%r112, %r84, %r111;
	add.s32 	%r113, %r105, %r108;
	min.s32 	%r114, %r87, %r113;
	st.shared.u32 	[%r23+16432], %r114;
	ld.shared.u32 	%r115, [%r15+8];
	ld.shared.u32 	%r116, [%r22+624];
	add.s32 	%r117, %r116, %r115;
	min.s32 	%r118, %r91, %r117;
	st.shared.u32 	[%r23], %r118;
	ld.shared.u32 	%r119, [%r22+728];
	add.s32 	%r120, %r119, %r115;
	min.s32 	%r121, %r94, %r120;
	st.shared.u32 	[%r23+104], %r121;
	ld.shared.u32 	%r122, [%r22+832];
	add.s32 	%r123, %r122, %r115;
	min.s32 	%r124, %r97, %r123;
	st.shared.u32 	[%r23+208], %r124;
	ld.shared.u32 	%r125, [%r15+8120];
	ld.shared.u32 	%r126, [%r22+624];
	add.s32 	%r127, %r126, %r125;
	min.s32 	%r128, %r101, %r127;
	ld.shared.u32 	%r129, [%r22+728];
	add.s32 	%r130, %r129, %r125;
	min.s32 	%r131, %r104, %r130;
	ld.shared.u32 	%r132, [%r22+832];
	add.s32 	%r133, %r132, %r125;
	min.s32 	%r134, %r107, %r133;
	ld.shared.u32 	%r135, [%r15+16232];
	add.s32 	%r136, %r126, %r135;
	min.s32 	%r137, %r110, %r136;
	add.s32 	%r138, %r129, %r135;
	min.s32 	%r139, %r112, %r138;
	add.s32 	%r140, %r132, %r135;
	min.s32 	%r141, %r114, %r140;
	ld.shared.u32 	%r142, [%r15+12];
	ld.shared.u32 	%r143, [%r22+936];
	add.s32 	%r144, %r143, %r142;
	min.s32 	%r145, %r118, %r144;
	st.shared.u32 	[%r23], %r145;
	ld.shared.u32 	%r146, [%r22+1040];
	add.s32 	%r147, %r146, %r142;
	min.s32 	%r148, %r121, %r147;
	st.shared.u32 	[%r23+104], %r148;
	ld.shared.u32 	%r149, [%r22+1144];
	add.s32 	%r150, %r149, %r142;
	min.s32 	%r151, %r124, %r150;
	st.shared.u32 	[%r23+208], %r151;
	ld.shared.u32 	%r152, [%r15+8124];
	ld.shared.u32 	%r153, [%r22+936];
	add.s32 	%r154, %r153, %r152;
	min.s32 	%r155, %r128, %r154;
	ld.shared.u32 	%r156, [%r22+1040];
	add.s32 	%r157, %r156, %r152;
	min.s32 	%r158, %r131, %r157;
	ld.shared.u32 	%r159, [%r22+1144];
	add.s32 	%r160, %r159, %r152;
	min.s32 	%r161, %r134, %r160;
	ld.shared.u32 	%r162, [%r15+16236];
	add.s32 	%r163, %r153, %r162;
	min.s32 	%r164, %r137, %r163;
	st.shared.u32 	[%r23+16224], %r164;
	add.s32 	%r165, %r156, %r162;
	min.s32 	%r166, %r139, %r165;
	st.shared.u32 	[%r23+16328], %r166;
	add.s32 	%r167, %r159, %r162;
	min.s32 	%r168, %r141, %r167;
	ld.shared.u32 	%r169, [%r15+16];
	ld.shared.u32 	%r170, [%r22+1248];
	add.s32 	%r171, %r170, %r169;
	min.s32 	%r172, %r145, %r171;
	st.shared.u32 	[%r23], %r172;
	ld.shared.u32 	%r173, [%r22+1352];
	add.s32 	%r174, %r173, %r169;
	min.s32 	%r175, %r148, %r174;
	st.shared.u32 	[%r23+104], %r175;
	ld.shared.u32 	%r176, [%r22+1456];
	add.s32 	%r177, %r176, %r169;
	min.s32 	%r178, %r151, %r177;
	st.shared.u32 	[%r23+208], %r178;
	ld.shared.u32 	%r179, [%r15+8128];
	ld.shared.u32 	%r180, [%r22+1248];
	add.s32 	%r181, %r180, %r179;
	min.s32 	%r182, %r155, %r181;
	st.shared.u32 	[%r23+8112], %r182;
	ld.shared.u32 	%r183, [%r22+1352];
	add.s32 	%r184, %r183, %r179;
	min.s32 	%r185, %r158, %r184;
	st.shared.u32 	[%r23+8216], %r185;
	ld.shared.u32 	%r186, [%r22+1456];
	add.s32 	%r187, %r186, %r179;
	min.s32 	%r188, %r161, %r187;
	st.shared.u32 	[%r23+8320], %r188;
	ld.shared.u32 	%r189, [%r15+16240];
	add.s32 	%r190, %r180, %r189;
	min.s32 	%r191, %r164, %r190;
	add.s32 	%r192, %r183, %r189;
	min.s32 	%r193, %r166, %r192;
	add.s32 	%r194, %r186, %r189;
	min.s32 	%r195, %r168, %r194;
	st.shared.u32 	[%r23+16432], %r195;
	ld.shared.u32 	%r196, [%r15+20];
	ld.shared.u32 	%r197, [%r22+1560];
	add.s32 	%r198, %r197, %r196;
	min.s32 	%r199, %r172, %r198;
	st.shared.u32 	[%r23], %r199;
	ld.shared.u32 	%r200, [%r22+1664];
	add.s32 	%r201, %r200, %r196;
	min.s32 	%r202, %r175, %r201;
	st.shared.u32 	[%r23+104], %r202;
	ld.shared.u32 	%r203, [%r22+1768];
	add.s32 	%r204, %r203, %r196;
	min.s32 	%r205, %r178, %r204;
	st.shared.u32 	[%r23+208], %r205;
	ld.shared.u32 	%r206, [%r15+8132];
	ld.shared.u32 	%r207, [%r22+1560];
	add.s32 	%r208, %r207, %r206;
	min.s32 	%r209, %r182, %r208;
	ld.shared.u32 	%r210, [%r22+1664];
	add.s32 	%r211, %r210, %r206;
	min.s32 	%r212, %r185, %r211;
	ld.shared.u32 	%r213, [%r22+1768];
	add.s32 	%r214, %r213, %r206;
	min.s32 	%r215, %r188, %r214;
	ld.shared.u32 	%r216, [%r15+16244];
	add.s32 	%r217, %r207, %r216;
	min.s32 	%r218, %r191, %r217;
	add.s32 	%r219, %r210, %r216;
	min.s32 	%r220, %r193, %r219;
	add.s32 	%r221, %r213, %r216;
	min.s32 	%r222, %r195, %r221;
	ld.shared.u32 	%r223, [%r15+24];
	ld.shared.u32 	%r224, [%r22+1872];
	add.s32 	%r225, %r224, %r223;
	min.s32 	%r226, %r199, %r225;
	st.shared.u32 	[%r23], %r226;
	ld.shared.u32 	%r227, [%r22+1976];
	add.s32 	%r228, %r227, %r223;
	min.s32 	%r229, %r202, %r228;
	st.shared.u32 	[%r23+104], %r229;
	ld.shared.u32 	%r230, [%r22+2080];
	add.s32 	%r231, %r230, %r223;
	min.s32 	%r232, %r205, %r231;
	st.shared.u32 	[%r23+208], %r232;
	ld.shared.u32 	%r233, [%r15+8136];
	ld.shared.u32 	%r234, [%r22+1872];
	add.s32 	%r235, %r234, %r233;
	min.s32 	%r236, %r209, %r235;
	ld.shared.u32 	%r237, [%r22+1976];
	add.s32 	%r238, %r237, %r233;
	min.s32 	%r239, %r212, %r238;
	ld.shared.u32 	%r240, [%r22+2080];
	add.s32 	%r241, %r240, %r233;
	min.s32 	%r242, %r215, %r241;
	ld.shared.u32 	%r243, [%r15+16248];
	add.s32 	%r244, %r234, %r243;
	min.s32 	%r245, %r218, %r244;
	st.shared.u32 	[%r23+16224], %r245;
	add.s32 	%r246, %r237, %r243;
	min.s32 	%r247, %r220, %r246;
	st.shared.u32 	[%r23+16328], %r247;
	add.s32 	%r248, %r240, %r243;
	min.s32 	%r249, %r222, %r248;
	ld.shared.u32 	%r250, [%r15+28];
	ld.shared.u32 	%r251, [%r22+2184];
	add.s32 	%r252, %r251, %r250;
	min.s32 	%r253, %r226, %r252;
	st.shared.u32 	[%r23], %r253;
	ld.shared.u32 	%r254, [%r22+2288];
	add.s32 	%r255, %r254, %r250;
	min.s32 	%r256, %r229, %r255;
	st.shared.u32 	[%r23+104], %r256;
	ld.shared.u32 	%r257, [%r22+2392];
	add.s32 	%r258, %r257, %r250;
	min.s32 	%r259, %r232, %r258;
	st.shared.u32 	[%r23+208], %r259;
	ld.shared.u32 	%r260, [%r15+8140];
	ld.shared.u32 	%r261, [%r22+2184];
	add.s32 	%r262, %r261, %r260;
	min.s32 	%r263, %r236, %r262;
	st.shared.u32 	[%r23+8112], %r263;
	ld.shared.u32 	%r264, [%r22+2288];
	add.s32 	%r265, %r264, %r260;
	min.s32 	%r266, %r239, %r265;
	st.shared.u32 	[%r23+8216], %r266;
	ld.shared.u32 	%r267, [%r22+2392];
	add.s32 	%r268, %r267, %r260;
	min.s32 	%r269, %r242, %r268;
	st.shared.u32 	[%r23+8320], %r269;
	ld.shared.u32 	%r270, [%r15+16252];
	add.s32 	%r271, %r261, %r270;
	min.s32 	%r272, %r245, %r271;
	add.s32 	%r273, %r264, %r270;
	min.s32 	%r274, %r247, %r273;
	add.s32 	%r275, %r267, %r270;
	min.s32 	%r276, %r249, %r275;
	st.shared.u32 	[%r23+16432], %r276;
	ld.shared.u32 	%r277, [%r15+32];
	ld.shared.u32 	%r278, [%r22+2496];
	add.s32 	%r279, %r278, %r277;
	min.s32 	%r280, %r253, %r279;
	st.shared.u32 	[%r23], %r280;
	ld.shared.u32 	%r281, [%r22+2600];
	add.s32 	%r282, %r281, %r277;
	min.s32 	%r283, %r256, %r282;
	st.shared.u32 	[%r23+104], %r283;
	ld.shared.u32 	%r284, [%r22+2704];
	add.s32 	%r285, %r284, %r277;
	min.s32 	%r286, %r259, %r285;
	st.shared.u32 	[%r23+208], %r286;
	ld.shared.u32 	%r287, [%r15+8144];
	ld.shared.u32 	%r288, [%r22+2496];
	add.s32 	%r289, %r288, %r287;
	min.s32 	%r290, %r263, %r289;
	ld.shared.u32 	%r291, [%r22+2600];
	add.s32 	%r292, %r291, %r287;
	min.s32 	%r293, %r266, %r292;
	ld.shared.u32 	%r294, [%r22+2704];
	add.s32 	%r295, %r294, %r287;
	min.s32 	%r296, %r269, %r295;
	ld.shared.u32 	%r297, [%r15+16256];
	add.s32 	%r298, %r288, %r297;
	min.s32 	%r299, %r272, %r298;
	add.s32 	%r300, %r291, %r297;
	min.s32 	%r301, %r274, %r300;
	add.s32 	%r302, %r294, %r297;
	min.s32 	%r303, %r276, %r302;
	ld.shared.u32 	%r304, [%r15+36];
	ld.shared.u32 	%r305, [%r22+2808];
	add.s32 	%r306, %r305, %r304;
	min.s32 	%r307, %r280, %r306;
	st.shared.u32 	[%r23], %r307;
	ld.shared.u32 	%r308, [%r22+2912];
	add.s32 	%r309, %r308, %r304;
	min.s32 	%r310, %r283, %r309;
	st.shared.u32 	[%r23+104], %r310;
	ld.shared.u32 	%r311, [%r22+3016];
	add.s32 	%r312, %r311, %r304;
	min.s32 	%r313, %r286, %r312;
	st.shared.u32 	[%r23+208], %r313;
	ld.shared.u32 	%r314, [%r15+8148];
	ld.shared.u32 	%r315, [%r22+2808];
	add.s32 	%r316, %r315, %r314;
	min.s32 	%r317, %r290, %r316;
	ld.shared.u32 	%r318, [%r22+2912];
	add.s32 	%r319, %r318, %r314;
	min.s32 	%r320, %r293, %r319;
	ld.shared.u32 	%r321, [%r22+3016];
	add.s32 	%r322, %r321, %r314;
	min.s32 	%r323, %r296, %r322;
	ld.shared.u32 	%r324, [%r15+16260];
	add.s32 	%r325, %r315, %r324;
	min.s32 	%r326, %r299, %r325;
	st.shared.u32 	[%r23+16224], %r326;
	add.s32 	%r327, %r318, %r324;
	min.s32 	%r328, %r301, %r327;
	st.shared.u32 	[%r23+16328], %r328;
	add.s32 	%r329, %r321, %r324;
	min.s32 	%r330, %r303, %r329;
	ld.shared.u32 	%r331, [%r15+40];
	ld.shared.u32 	%r332, [%r22+3120];
	add.s32 	%r333, %r332, %r331;
	min.s32 	%r334, %r307, %r333;
	st.shared.u32 	[%r23], %r334;
	ld.shared.u32 	%r335, [%r22+3224];
	add.s32 	%r336, %r335, %r331;
	min.s32 	%r337, %r310, %r336;
	st.shared.u32 	[%r23+104], %r337;
	ld.shared.u32 	%r338, [%r22+3328];
	add.s32 	%r339, %r338, %r331;
	min.s32 	%r340, %r313, %r339;
	st.shared.u32 	[%r23+208], %r340;
	ld.shared.u32 	%r341, [%r15+8152];
	ld.shared.u32 	%r342, [%r22+3120];
	add.s32 	%r343, %r342, %r341;
	min.s32 	%r344, %r317, %r343;
	st.shared.u32 	[%r23+8112], %r344;
	ld.shared.u32 	%r345, [%r22+3224];
	add.s32 	%r346, %r345, %r341;
	min.s32 	%r347, %r320, %r346;
	st.shared.u32 	[%r23+8216], %r347;
	ld.shared.u32 	%r348, [%r22+3328];
	add.s32 	%r349, %r348, %r341;
	min.s32 	%r350, %r323, %r349;
	st.shared.u32 	[%r23+8320], %r350;
	ld.shared.u32 	%r351, [%r15+16264];
	add.s32 	%r352, %r342, %r351;
	min.s32 	%r353, %r326, %r352;
	add.s32 	%r354, %r345, %r351;
	min.s32 	%r355, %r328, %r354;
	add.s32 	%r356, %r348, %r351;
	min.s32 	%r357, %r330, %r356;
	st.shared.u32 	[%r23+16432], %r357;
	ld.shared.u32 	%r358, [%r15+44];
	ld.shared.u32 	%r359, [%r22+3432];
	add.s32 	%r360, %r359, %r358;
	min.s32 	%r361, %r334, %r360;
	st.shared.u32 	[%r23], %r361;
	ld.shared.u32 	%r362, [%r22+3536];
	add.s32 	%r363, %r362, %r358;
	min.s32 	%r364, %r337, %r363;
	st.shared.u32 	[%r23+104], %r364;
	ld.shared.u32 	%r365, [%r22+3640];
	add.s32 	%r366, %r365, %r358;
	min.s32 	%r367, %r340, %r366;
	st.shared.u32 	[%r23+208], %r367;
	ld.shared.u32 	%r368, [%r15+8156];
	ld.shared.u32 	%r369, [%r22+3432];
	add.s32 	%r370, %r369, %r368;
	min.s32 	%r371, %r344, %r370;
	ld.shared.u32 	%r372, [%r22+3536];
	add.s32 	%r373, %r372, %r368;
	min.s32 	%r374, %r347, %r373;
	ld.shared.u32 	%r375, [%r22+3640];
	add.s32 	%r376, %r375, %r368;
	min.s32 	%r377, %r350, %r376;
	ld.shared.u32 	%r378, [%r15+16268];
	add.s32 	%r379, %r369, %r378;
	min.s32 	%r380, %r353, %r379;
	add.s32 	%r381, %r372, %r378;
	min.s32 	%r382, %r355, %r381;
	add.s32 	%r383, %r375, %r378;
	min.s32 	%r384, %r357, %r383;
	ld.shared.u32 	%r385, [%r15+48];
	ld.shared.u32 	%r386, [%r22+3744];
	add.s32 	%r387, %r386, %r385;
	min.s32 	%r388, %r361, %r387;
	st.shared.u32 	[%r23], %r388;
	ld.shared.u32 	%r389, [%r22+3848];
	add.s32 	%r390, %r389, %r385;
	min.s32 	%r391, %r364, %r390;
	st.shared.u32 	[%r23+104], %r391;
	ld.shared.u32 	%r392, [%r22+3952];
	add.s32 	%r393, %r392, %r385;
	min.s32 	%r394, %r367, %r393;
	st.shared.u32 	[%r23+208], %r394;
	ld.shared.u32 	%r395, [%r15+8160];
	ld.shared.u32 	%r396, [%r22+3744];
	add.s32 	%r397, %r396, %r395;
	min.s32 	%r398, %r371, %r397;
	ld.shared.u32 	%r399, [%r22+3848];
	add.s32 	%r400, %r399, %r395;
	min.s32 	%r401, %r374, %r400;
	ld.shared.u32 	%r402, [%r22+3952];
	add.s32 	%r403, %r402, %r395;
	min.s32 	%r404, %r377, %r403;
	ld.shared.u32 	%r405, [%r15+16272];
	add.s32 	%r406, %r396, %r405;
	min.s32 	%r407, %r380, %r406;
	st.shared.u32 	[%r23+16224], %r407;
	add.s32 	%r408, %r399, %r405;
	min.s32 	%r409, %r382, %r408;
	st.shared.u32 	[%r23+16328], %r409;
	add.s32 	%r410, %r402, %r405;
	min.s32 	%r411, %r384, %r410;
	ld.shared.u32 	%r412, [%r15+52];
	ld.shared.u32 	%r413, [%r22+4056];
	add.s32 	%r414, %r413, %r412;
	min.s32 	%r415, %r388, %r414;
	st.shared.u32 	[%r23], %r415;
	ld.shared.u32 	%r416, [%r22+4160];
	add.s32 	%r417, %r416, %r412;
	min.s32 	%r418, %r391, %r417;
	st.shared.u32 	[%r23+104], %r418;
	ld.shared.u32 	%r419, [%r22+4264];
	add.s32 	%r420, %r419, %r412;
	min.s32 	%r421, %r394, %r420;
	st.shared.u32 	[%r23+208], %r421;
	ld.shared.u32 	%r422, [%r15+8164];
	ld.shared.u32 	%r423, [%r22+4056];
	add.s32 	%r424, %r423, %r422;
	min.s32 	%r425, %r398, %r424;
	st.shared.u32 	[%r23+8112], %r425;
	ld.shared.u32 	%r426, [%r22+4160];
	add.s32 	%r427, %r426, %r422;
	min.s32 	%r428, %r401, %r427;
	st.shared.u32 	[%r23+8216], %r428;
	ld.shared.u32 	%r429, [%r22+4264];
	add.s32 	%r430, %r429, %r422;
	min.s32 	%r431, %r404, %r430;
	st.shared.u32 	[%r23+8320], %r431;
	ld.shared.u32 	%r432, [%r15+16276];
	add.s32 	%r433, %r423, %r432;
	min.s32 	%r434, %r407, %r433;
	add.s32 	%r435, %r426, %r432;
	min.s32 	%r436, %r409, %r435;
	add.s32 	%r437, %r429, %r432;
	min.s32 	%r438, %r411, %r437;
	st.shared.u32 	[%r23+16432], %r438;
	ld.shared.u32 	%r439, [%r15+56];
	ld.shared.u32 	%r440, [%r22+4368];
	add.s32 	%r441, %r440, %r439;
	min.s32 	%r442, %r415, %r441;
	st.shared.u32 	[%r23], %r442;
	ld.shared.u32 	%r443, [%r22+4472];
	add.s32 	%r444, %r443, %r439;
	min.s32 	%r445, %r418, %r444;
	st.shared.u32 	[%r23+104], %r445;
	ld.shared.u32 	%r446, [%r22+4576];
	add.s32 	%r447, %r446, %r439;
	min.s32 	%r448, %r421, %r447;
	st.shared.u32 	[%r23+208], %r448;
	ld.shared.u32 	%r449, [%r15+8168];
	ld.shared.u32 	%r450, [%r22+4368];
	add.s32 	%r451, %r450, %r449;
	min.s32 	%r452, %r425, %r451;
	ld.shared.u32 	%r453, [%r22+4472];
	add.s32 	%r454, %r453, %r449;
	min.s32 	%r455, %r428, %r454;
	ld.shared.u32 	%r456, [%r22+4576];
	add.s32 	%r457, %r456, %r449;
	min.s32 	%r458, %r431, %r457;
	ld.shared.u32 	%r459, [%r15+16280];
	add.s32 	%r460, %r450, %r459;
	min.s32 	%r461, %r434, %r460;
	add.s32 	%r462, %r453, %r459;
	min.s32 	%r463, %r436, %r462;
	add.s32 	%r464, %r456, %r459;
	min.s32 	%r465, %r438, %r464;
	ld.shared.u32 	%r466, [%r15+60];
	ld.shared.u32 	%r467, [%r22+4680];
	add.s32 	%r468, %r467, %r466;
	min.s32 	%r469, %r442, %r468;
	st.shared.u32 	[%r23], %r469;
	ld.shared.u32 	%r470, [%r22+4784];
	add.s32 	%r471, %r470, %r466;
	min.s32 	%r472, %r445, %r471;
	st.shared.u32 	[%r23+104], %r472;
	ld.shared.u32 	%r473, [%r22+4888];
	add.s32 	%r474, %r473, %r466;
	min.s32 	%r475, %r448, %r474;
	st.shared.u32 	[%r23+208], %r475;
	ld.shared.u32 	%r476, [%r15+8172];
	ld.shared.u32 	%r477, [%r22+4680];
	add.s32 	%r478, %r477, %r476;
	min.s32 	%r479, %r452, %r478;
	ld.shared.u32 	%r480, [%r22+4784];
	add.s32 	%r481, %r480, %r476;
	min.s32 	%r482, %r455, %r481;
	ld.shared.u32 	%r483, [%r22+4888];
	add.s32 	%r484, %r483, %r476;
	min.s32 	%r485, %r458, %r484;
	ld.shared.u32 	%r486, [%r15+16284];
	add.s32 	%r487, %r477, %r486;
	min.s32 	%r488, %r461, %r487;
	st.shared.u32 	[%r23+16224], %r488;
	add.s32 	%r489, %r480, %r486;
	min.s32 	%r490, %r463, %r489;
	st.shared.u32 	[%r23+16328], %r490;
	add.s32 	%r491, %r483, %r486;
	min.s32 	%r492, %r465, %r491;
	ld.shared.u32 	%r493, [%r15+64];
	ld.shared.u32 	%r494, [%r22+4992];
	add.s32 	%r495, %r494, %r493;
	min.s32 	%r496, %r469, %r495;
	st.shared.u32 	[%r23], %r496;
	ld.shared.u32 	%r497, [%r22+5096];
	add.s32 	%r498, %r497, %r493;
	min.s32 	%r499, %r472, %r498;
	st.shared.u32 	[%r23+104], %r499;
	ld.shared.u32 	%r500, [%r22+5200];
	add.s32 	%r501, %r500, %r493;
	min.s32 	%r502, %r475, %r501;
	st.shared.u32 	[%r23+208], %r502;
	ld.shared.u32 	%r503, [%r15+8176];
	ld.shared.u32 	%r504, [%r22+4992];
	add.s32 	%r505, %r504, %r503;
	min.s32 	%r506, %r479, %r505;
	st.shared.u32 	[%r23+8112], %r506;
	ld.shared.u32 	%r507, [%r22+5096];
	add.s32 	%r508, %r507, %r503;
	min.s32 	%r509, %r482, %r508;
	st.shared.u32 	[%r23+8216], %r509;
	ld.shared.u32 	%r510, [%r22+5200];
	add.s32 	%r511, %r510, %r503;
	min.s32 	%r512, %r485, %r511;
	st.shared.u32 	[%r23+8320], %r512;
	ld.shared.u32 	%r513, [%r15+16288];
	add.s32 	%r514, %r504, %r513;
	min.s32 	%r515, %r488, %r514;
	add.s32 	%r516, %r507, %r513;
	min.s32 	%r517, %r490, %r516;
	add.s32 	%r518, %r510, %r513;
	min.s32 	%r519, %r492, %r518;
	st.shared.u32 	[%r23+16432], %r519;
	ld.shared.u32 	%r520, [%r15+68];
	ld.shared.u32 	%r521, [%r22+5304];
	add.s32 	%r522, %r521, %r520;
	min.s32 	%r523, %r496, %r522;
	st.shared.u32 	[%r23], %r523;
	ld.shared.u32 	%r524, [%r22+5408];
	add.s32 	%r525, %r524, %r520;
	min.s32 	%r526, %r499, %r525;
	st.shared.u32 	[%r23+104], %r526;
	ld.shared.u32 	%r527, [%r22+5512];
	add.s32 	%r528, %r527, %r520;
	min.s32 	%r529, %r502, %r528;
	st.shared.u32 	[%r23+208], %r529;
	ld.shared.u32 	%r530, [%r15+8180];
	ld.shared.u32 	%r531, [%r22+5304];
	add.s32 	%r532, %r531, %r530;
	min.s32 	%r533, %r506, %r532;
	ld.shared.u32 	%r534, [%r22+5408];
	add.s32 	%r535, %r534, %r530;
	min.s32 	%r536, %r509, %r535;
	ld.shared.u32 	%r537, [%r22+5512];
	add.s32 	%r538, %r537, %r530;
	min.s32 	%r539, %r512, %r538;
	ld.shared.u32 	%r540, [%r15+16292];
	add.s32 	%r541, %r531, %r540;
	min.s32 	%r542, %r515, %r541;
	add.s32 	%r543, %r534, %r540;
	min.s32 	%r544, %r517, %r543;
	add.s32 	%r545, %r537, %r540;
	min.s32 	%r546, %r519, %r545;
	ld.shared.u32 	%r547, [%r15+72];
	ld.shared.u32 	%r548, [%r22+5616];
	add.s32 	%r549, %r548, %r547;
	min.s32 	%r550, %r523, %r549;
	st.shared.u32 	[%r23], %r550;
	ld.shared.u32 	%r551, [%r22+5720];
	add.s32 	%r552, %r551, %r547;
	min.s32 	%r553, %r526, %r552;
	st.shared.u32 	[%r23+104], %r553;
	ld.shared.u32 	%r554, [%r22+5824];
	add.s32 	%r555, %r554, %r547;
	min.s32 	%r556, %r529, %r555;
	st.shared.u32 	[%r23+208], %r556;
	ld.shared.u32 	%r557, [%r15+8184];
	ld.shared.u32 	%r558, [%r22+5616];
	add.s32 	%r559, %r558, %r557;
	min.s32 	%r560, %r533, %r559;
	ld.shared.u32 	%r561, [%r22+5720];
	add.s32 	%r562, %r561, %r557;
	min.s32 	%r563, %r536, %r562;
	ld.shared.u32 	%r564, [%r22+5824];
	add.s32 	%r565, %r564, %r557;
	min.s32 	%r566, %r539, %r565;
	ld.shared.u32 	%r567, [%r15+16296];
	add.s32 	%r568, %r558, %r567;
	min.s32 	%r569, %r542, %r568;
	st.shared.u32 	[%r23+16224], %r569;
	add.s32 	%r570, %r561, %r567;
	min.s32 	%r571, %r544, %r570;
	st.shared.u32 	[%r23+16328], %r571;
	add.s32 	%r572, %r564, %r567;
	min.s32 	%r573, %r546, %r572;
	ld.shared.u32 	%r574, [%r15+76];
	ld.shared.u32 	%r575, [%r22+5928];
	add.s32 	%r576, %r575, %r574;
	min.s32 	%r577, %r550, %r576;
	st.shared.u32 	[%r23], %r577;
	ld.shared.u32 	%r578, [%r22+6032];
	add.s32 	%r579, %r578, %r574;
	min.s32 	%r580, %r553, %r579;
	st.shared.u32 	[%r23+104], %r580;
	ld.shared.u32 	%r581, [%r22+6136];
	add.s32 	%r582, %r581, %r574;
	min.s32 	%r583, %r556, %r582;
	st.shared.u32 	[%r23+208], %r583;
	ld.shared.u32 	%r584, [%r15+8188];
	ld.shared.u32 	%r585, [%r22+5928];
	add.s32 	%r586, %r585, %r584;
	min.s32 	%r587, %r560, %r586;
	st.shared.u32 	[%r23+8112], %r587;
	ld.shared.u32 	%r588, [%r22+6032];
	add.s32 	%r589, %r588, %r584;
	min.s32 	%r590, %r563, %r589;
	st.shared.u32 	[%r23+8216], %r590;
	ld.shared.u32 	%r591, [%r22+6136];
	add.s32 	%r592, %r591, %r584;
	min.s32 	%r593, %r566, %r592;
	st.shared.u32 	[%r23+8320], %r593;
	ld.shared.u32 	%r594, [%r15+16300];
	add.s32 	%r595, %r585, %r594;
	min.s32 	%r596, %r569, %r595;
	add.s32 	%r597, %r588, %r594;
	min.s32 	%r598, %r571, %r597;
	add.s32 	%r599, %r591, %r594;
	min.s32 	%r600, %r573, %r599;
	st.shared.u32 	[%r23+16432], %r600;
	ld.shared.u32 	%r601, [%r15+80];
	ld.shared.u32 	%r602, [%r22+6240];
	add.s32 	%r603, %r602, %r601;
	min.s32 	%r604, %r577, %r603;
	st.shared.u32 	[%r23], %r604;
	ld.shared.u32 	%r605, [%r22+6344];
	add.s32 	%r606, %r605, %r601;
	min.s32 	%r607, %r580, %r606;
	st.shared.u32 	[%r23+104], %r607;
	ld.shared.u32 	%r608, [%r22+6448];
	add.s32 	%r609, %r608, %r601;
	min.s32 	%r610, %r583, %r609;
	st.shared.u32 	[%r23+208], %r610;
	ld.shared.u32 	%r611, [%r15+8192];
	ld.shared.u32 	%r612, [%r22+6240];
	add.s32 	%r613, %r612, %r611;
	min.s32 	%r614, %r587, %r613;
	ld.shared.u32 	%r615, [%r22+6344];
	add.s32 	%r616, %r615, %r611;
	min.s32 	%r617, %r590, %r616;
	ld.shared.u32 	%r618, [%r22+6448];
	add.s32 	%r619, %r618, %r611;
	min.s32 	%r620, %r593, %r619;
	ld.shared.u32 	%r621, [%r15+16304];
	add.s32 	%r622, %r612, %r621;
	min.s32 	%r623, %r596, %r622;
	add.s32 	%r624, %r615, %r621;
	min.s32 	%r625, %r598, %r624;
	add.s32 	%r626, %r618, %r621;
	min.s32 	%r627, %r600, %r626;
	ld.shared.u32 	%r628, [%r15+84];
	ld.shared.u32 	%r629, [%r22+6552];
	add.s32 	%r630, %r629, %r628;
	min.s32 	%r631, %r604, %r630;
	st.shared.u32 	[%r23], %r631;
	ld.shared.u32 	%r632, [%r22+6656];
	add.s32 	%r633, %r632, %r628;
	min.s32 	%r634, %r607, %r633;
	st.shared.u32 	[%r23+104], %r634;
	ld.shared.u32 	%r635, [%r22+6760];
	add.s32 	%r636, %r635, %r628;
	min.s32 	%r637, %r610, %r636;
	st.shared.u32 	[%r23+208], %r637;
	ld.shared.u32 	%r638, [%r15+8196];
	ld.shared.u32 	%r639, [%r22+6552];
	add.s32 	%r640, %r639, %r638;
	min.s32 	%r641, %r614, %r640;
	ld.shared.u32 	%r642, [%r22+6656];
	add.s32 	%r643, %r642, %r638;
	min.s32 	%r644, %r617, %r643;
	ld.shared.u32 	%r645, [%r22+6760];
	add.s32 	%r646, %r645, %r638;
	min.s32 	%r647, %r620, %r646;
	ld.shared.u32 	%r648, [%r15+16308];
	add.s32 	%r649, %r639, %r648;
	min.s32 	%r650, %r623, %r649;
	st.shared.u32 	[%r23+16224], %r650;
	add.s32 	%r651, %r642, %r648;
	min.s32 	%r652, %r625, %r651;
	st.shared.u32 	[%r23+16328], %r652;
	add.s32 	%r653, %r645, %r648;
	min.s32 	%r654, %r627, %r653;
	ld.shared.u32 	%r655, [%r15+88];
	ld.shared.u32 	%r656, [%r22+6864];
	add.s32 	%r657, %r656, %r655;
	min.s32 	%r658, %r631, %r657;
	st.shared.u32 	[%r23], %r658;
	ld.shared.u32 	%r659, [%r22+6968];
	add.s32 	%r660, %r659, %r655;
	min.s32 	%r661, %r634, %r660;
	st.shared.u32 	[%r23+104], %r661;
	ld.shared.u32 	%r662, [%r22+7072];
	add.s32 	%r663, %r662, %r655;
	min.s32 	%r664, %r637, %r663;
	st.shared.u32 	[%r23+208], %r664;
	ld.shared.u32 	%r665, [%r15+8200];
	ld.shared.u32 	%r666, [%r22+6864];
	add.s32 	%r667, %r666, %r665;
	min.s32 	%r668, %r641, %r667;
	st.shared.u32 	[%r23+8112], %r668;
	ld.shared.u32 	%r669, [%r22+6968];
	add.s32 	%r670, %r669, %r665;
	min.s32 	%r671, %r644, %r670;
	st.shared.u32 	[%r23+8216], %r671;
	ld.shared.u32 	%r672, [%r22+7072];
	add.s32 	%r673, %r672, %r665;
	min.s32 	%r674, %r647, %r673;
	st.shared.u32 	[%r23+8320], %r674;
	ld.shared.u32 	%r675, [%r15+16312];
	add.s32 	%r676, %r666, %r675;
	min.s32 	%r677, %r650, %r676;
	add.s32 	%r678, %r669, %r675;
	min.s32 	%r679, %r652, %r678;
	add.s32 	%r680, %r672, %r675;
	min.s32 	%r681, %r654, %r680;
	st.shared.u32 	[%r23+16432], %r681;
	ld.shared.u32 	%r682, [%r15+92];
	ld.shared.u32 	%r683, [%r22+7176];
	add.s32 	%r684, %r683, %r682;
	min.s32 	%r685, %r658, %r684;
	st.shared.u32 	[%r23], %r685;
	ld.shared.u32 	%r686, [%r22+7280];
	add.s32 	%r687, %r686, %r682;
	min.s32 	%r688, %r661, %r687;
	st.shared.u32 	[%r23+104], %r688;
	ld.shared.u32 	%r689, [%r22+7384];
	add.s32 	%r690, %r689, %r682;
	min.s32 	%r691, %r664, %r690;
	st.shared.u32 	[%r23+208], %r691;
	ld.shared.u32 	%r692, [%r15+8204];
	ld.shared.u32 	%r693, [%r22+7176];
	add.s32 	%r694, %r693, %r692;
	min.s32 	%r695, %r668, %r694;
	ld.shared.u32 	%r696, [%r22+7280];
	add.s32 	%r697, %r696, %r692;
	min.s32 	%r698, %r671, %r697;
	ld.shared.u32 	%r699, [%r22+7384];
	add.s32 	%r700, %r699, %r692;
	min.s32 	%r701, %r674, %r700;
	ld.shared.u32 	%r702, [%r15+16316];
	add.s32 	%r703, %r693, %r702;
	min.s32 	%r704, %r677, %r703;
	add.s32 	%r705, %r696, %r702;
	min.s32 	%r706, %r679, %r705;
	add.s32 	%r707, %r699, %r702;
	min.s32 	%r708, %r681, %r707;
	ld.shared.u32 	%r709, [%r15+96];
	ld.shared.u32 	%r710, [%r22+7488];
	add.s32 	%r711, %r710, %r709;
	min.s32 	%r712, %r685, %r711;
	st.shared.u32 	[%r23], %r712;
	ld.shared.u32 	%r713, [%r22+7592];
	add.s32 	%r714, %r713, %r709;
	min.s32 	%r715, %r688, %r714;
	st.shared.u32 	[%r23+104], %r715;
	ld.shared.u32 	%r716, [%r22+7696];
	add.s32 	%r717, %r716, %r709;
	min.s32 	%r718, %r691, %r717;
	st.shared.u32 	[%r23+208], %r718;
	ld.shared.u32 	%r719, [%r15+8208];
	ld.shared.u32 	%r720, [%r22+7488];
	add.s32 	%r721, %r720, %r719;
	min.s32 	%r722, %r695, %r721;
	ld.shared.u32 	%r723, [%r22+7592];
	add.s32 	%r724, %r723, %r719;
	min.s32 	%r725, %r698, %r724;
	ld.shared.u32 	%r726, [%r22+7696];
	add.s32 	%r727, %r726, %r719;
	min.s32 	%r728, %r701, %r727;
	ld.shared.u32 	%r729, [%r15+16320];
	add.s32 	%r730, %r720, %r729;
	min.s32 	%r731, %r704, %r730;
	st.shared.u32 	[%r23+16224], %r731;
	add.s32 	%r732, %r723, %r729;
	min.s32 	%r733, %r706, %r732;
	st.shared.u32 	[%r23+16328], %r733;
	add.s32 	%r734, %r726, %r729;
	min.s32 	%r735, %r708, %r734;
	ld.shared.u32 	%r736, [%r15+100];
	ld.shared.u32 	%r737, [%r22+7800];
	add.s32 	%r738, %r737, %r736;
	min.s32 	%r739, %r712, %r738;
	st.shared.u32 	[%r23], %r739;
	ld.shared.u32 	%r740, [%r22+7904];
	add.s32 	%r741, %r740, %r736;
	min.s32 	%r742, %r715, %r741;
	st.shared.u32 	[%r23+104], %r742;
	ld.shared.u32 	%r743, [%r22+8008];
	add.s32 	%r744, %r743, %r736;
	min.s32 	%r745, %r718, %r744;
	st.shared.u32 	[%r23+208], %r745;
	ld.shared.u32 	%r746, [%r15+8212];
	ld.shared.u32 	%r747, [%r22+7800];
	add.s32 	%r748, %r747, %r746;
	min.s32 	%r749, %r722, %r748;
	st.shared.u32 	[%r23+8112], %r749;
	ld.shared.u32 	%r750, [%r22+7904];
	add.s32 	%r751, %r750, %r746;
	min.s32 	%r752, %r725, %r751;
	st.shared.u32 	[%r23+8216], %r752;
	ld.shared.u32 	%r753, [%r22+8008];
	add.s32 	%r754, %r753, %r746;
	min.s32 	%r755, %r728, %r754;
	st.shared.u32 	[%r23+8320], %r755;
	ld.shared.u32 	%r756, [%r15+16324];
	add.s32 	%r757, %r747, %r756;
	min.s32 	%r758, %r731, %r757;
	add.s32 	%r759, %r750, %r756;
	min.s32 	%r760, %r733, %r759;
	add.s32 	%r761, %r753, %r756;
	min.s32 	%r762, %r735, %r761;
	st.shared.u32 	[%r23+16432], %r762;
	ld.shared.u32 	%r763, [%r15+104];
	ld.shared.u32 	%r764, [%r22+8112];
	add.s32 	%r765, %r764, %r763;
	min.s32 	%r766, %r739, %r765;
	st.shared.u32 	[%r23], %r766;
	ld.shared.u32 	%r767, [%r22+8216];
	add.s32 	%r768, %r767, %r763;
	min.s32 	%r769, %r742, %r768;
	st.shared.u32 	[%r23+104], %r769;
	ld.shared.u32 	%r770, [%r22+8320];
	add.s32 	%r771, %r770, %r763;
	min.s32 	%r772, %r745, %r771;
	st.shared.u32 	[%r23+208], %r772;
	ld.shared.u32 	%r773, [%r15+8216];
	ld.shared.u32 	%r774, [%r22+8112];
	add.s32 	%r775, %r774, %r773;
	min.s32 	%r776, %r749, %r775;
	st.shared.u32 	[%r23+8112], %r776;
	ld.shared.u32 	%r777, [%r22+8216];
	add.s32 	%r778, %r777, %r773;
	min.s32 	%r779, %r752, %r778;
	st.shared.u32 	[%r23+8216], %r779;
	ld.shared.u32 	%r780, [%r22+8320];
	add.s32 	%r781, %r780, %r773;
	min.s32 	%r782, %r755, %r781;
	st.shared.u32 	[%r23+8320], %r782;
	ld.shared.u32 	%r783, [%r15+16328];
	ld.shared.u32 	%r784, [%r22+8112];
	add.s32 	%r785, %r784, %r783;
	min.s32 	%r786, %r758, %r785;
	ld.shared.u32 	%r787, [%r22+8216];
	add.s32 	%r788, %r787, %r783;
	min.s32 	%r789, %r760, %r788;
	ld.shared.u32 	%r790, [%r22+8320];
	add.s32 	%r791, %r790, %r783;
	min.s32 	%r792, %r762, %r791;
	ld.shared.u32 	%r793, [%r15+108];
	ld.shared.u32 	%r794, [%r22+8424];
	add.s32 	%r795, %r794, %r793;
	min.s32 	%r796, %r766, %r795;
	st.shared.u32 	[%r23], %r796;
	ld.shared.u32 	%r797, [%r22+8528];
	add.s32 	%r798, %r797, %r793;
	min.s32 	%r799, %r769, %r798;
	st.shared.u32 	[%r23+104], %r799;
	ld.shared.u32 	%r800, [%r22+8632];
	add.s32 	%r801, %r800, %r793;
	min.s32 	%r802, %r772, %r801;
	st.shared.u32 	[%r23+208], %r802;
	ld.shared.u32 	%r803, [%r15+8220];
	ld.shared.u32 	%r804, [%r22+8424];
	add.s32 	%r805, %r804, %r803;
	min.s32 	%r806, %r776, %r805;
	st.shared.u32 	[%r23+8112], %r806;
	ld.shared.u32 	%r807, [%r22+8528];
	add.s32 	%r808, %r807, %r803;
	min.s32 	%r809, %r779, %r808;
	st.shared.u32 	[%r23+8216], %r809;
	ld.shared.u32 	%r810, [%r22+8632];
	add.s32 	%r811, %r810, %r803;
	min.s32 	%r812, %r782, %r811;
	st.shared.u32 	[%r23+8320], %r812;
	ld.shared.u32 	%r813, [%r15+16332];
	ld.shared.u32 	%r814, [%r22+8424];
	add.s32 	%r815, %r814, %r813;
	min.s32 	%r816, %r786, %r815;
	st.shared.u32 	[%r23+16224], %r816;
	ld.shared.u32 	%r817, [%r22+8528];
	add.s32 	%r818, %r817, %r813;
	min.s32 	%r819, %r789, %r818;
	st.shared.u32 	[%r23+16328], %r819;
	ld.shared.u32 	%r820, [%r22+8632];
	add.s32 	%r821, %r820, %r813;
	min.s32 	%r822, %r792, %r821;
	ld.shared.u32 	%r823, [%r15+112];
	ld.shared.u32 	%r824, [%r22+8736];
	add.s32 	%r825, %r824, %r823;
	min.s32 	%r826, %r796, %r825;
	st.shared.u32 	[%r23], %r826;
	ld.shared.u32 	%r827, [%r22+8840];
	add.s32 	%r828, %r827, %r823;
	min.s32 	%r829, %r799, %r828;
	st.shared.u32 	[%r23+104], %r829;
	ld.shared.u32 	%r830, [%r22+8944];
	add.s32 	%r831, %r830, %r823;
	min.s32 	%r832, %r802, %r831;
	st.shared.u32 	[%r23+208], %r832;
	ld.shared.u32 	%r833, [%r15+8224];
	ld.shared.u32 	%r834, [%r22+8736];
	add.s32 	%r835, %r834, %r833;
	min.s32 	%r836, %r806, %r835;
	st.shared.u32 	[%r23+8112], %r836;
	ld.shared.u32 	%r837, [%r22+8840];
	add.s32 	%r838, %r837, %r833;
	min.s32 	%r839, %r809, %r838;
	st.shared.u32 	[%r23+8216], %r839;
	ld.shared.u32 	%r840, [%r22+8944];
	add.s32 	%r841, %r840, %r833;
	min.s32 	%r842, %r812, %r841;
	st.shared.u32 	[%r23+8320], %r842;
	ld.shared.u32 	%r843, [%r15+16336];
	ld.shared.u32 	%r844, [%r22+8736];
	add.s32 	%r845, %r844, %r843;
	min.s32 	%r846, %r816, %r845;
	ld.shared.u32 	%r847, [%r22+8840];
	add.s32 	%r848, %r847, %r843;
	min.s32 	%r849, %r819, %r848;
	ld.shared.u32 	%r850, [%r22+8944];
	add.s32 	%r851, %r850, %r843;
	min.s32 	%r852, %r822, %r851;
	st.shared.u32 	[%r23+16432], %r852;
	ld.shared.u32 	%r853, [%r15+116];
	ld.shared.u32 	%r854, [%r22+9048];
	add.s32 	%r855, %r854, %r853;
	min.s32 	%r856, %r826, %r855;
	st.shared.u32 	[%r23], %r856;
	ld.shared.u32 	%r857, [%r22+9152];
	add.s32 	%r858, %r857, %r853;
	min.s32 	%r859, %r829, %r858;
	st.shared.u32 	[%r23+104], %r859;
	ld.shared.u32 	%r860, [%r22+9256];
	add.s32 	%r861, %r860, %r853;
	min.s32 	%r862, %r832, %r861;
	st.shared.u32 	[%r23+208], %r862;
	ld.shared.u32 	%r863, [%r15+8228];
	ld.shared.u32 	%r864, [%r22+9048];
	add.s32 	%r865, %r864, %r863;
	min.s32 	%r866, %r836, %r865;
	st.shared.u32 	[%r23+8112], %r866;
	ld.shared.u32 	%r867, [%r22+9152];
	add.s32 	%r868, %r867, %r863;
	min.s32 	%r869, %r839, %r868;
	st.shared.u32 	[%r23+8216], %r869;
	ld.shared.u32 	%r870, [%r22+9256];
	add.s32 	%r871, %r870, %r863;
	min.s32 	%r872, %r842, %r871;
	st.shared.u32 	[%r23+8320], %r872;
	ld.shared.u32 	%r873, [%r15+16340];
	ld.shared.u32 	%r874, [%r22+9048];
	add.s32 	%r875, %r874, %r873;
	min.s32 	%r876, %r846, %r875;
	ld.shared.u32 	%r877, [%r22+9152];
	add.s32 	%r878, %r877, %r873;
	min.s32 	%r879, %r849, %r878;
	ld.shared.u32 	%r880, [%r22+9256];
	add.s32 	%r881, %r880, %r873;
	min.s32 	%r882, %r852, %r881;
	ld.shared.u32 	%r883, [%r15+120];
	ld.shared.u32 	%r884, [%r22+9360];
	add.s32 	%r885, %r884, %r883;
	min.s32 	%r886, %r856, %r885;
	st.shared.u32 	[%r23], %r886;
	ld.shared.u32 	%r887, [%r22+9464];
	add.s32 	%r888, %r887, %r883;
	min.s32 	%r889, %r859, %r888;
	st.shared.u32 	[%r23+104], %r889;
	ld.shared.u32 	%r890, [%r22+9568];
	add.s32 	%r891, %r890, %r883;
	min.s32 	%r892, %r862, %r891;
	st.shared.u32 	[%r23+208], %r892;
	ld.shared.u32 	%r893, [%r15+8232];
	ld.shared.u32 	%r894, [%r22+9360];
	add.s32 	%r895, %r894, %r893;
	min.s32 	%r896, %r866, %r895;
	st.shared.u32 	[%r23+8112], %r896;
	ld.shared.u32 	%r897, [%r22+9464];
	add.s32 	%r898, %r897, %r893;
	min.s32 	%r899, %r869, %r898;
	st.shared.u32 	[%r23+8216], %r899;
	ld.shared.u32 	%r900, [%r22+9568];
	add.s32 	%r901, %r900, %r893;
	min.s32 	%r902, %r872, %r901;
	st.shared.u32 	[%r23+8320], %r902;
	ld.shared.u32 	%r903, [%r15+16344];
	ld.shared.u32 	%r904, [%r22+9360];
	add.s32 	%r905, %r904, %r903;
	min.s32 	%r906, %r876, %r905;
	st.shared.u32 	[%r23+16224], %r906;
	ld.shared.u32 	%r907, [%r22+9464];
	add.s32 	%r908, %r907, %r903;
	min.s32 	%r909, %r879, %r908;
	st.shared.u32 	[%r23+16328], %r909;
	ld.shared.u32 	%r910, [%r22+9568];
	add.s32 	%r911, %r910, %r903;
	min.s32 	%r912, %r882, %r911;
	ld.shared.u32 	%r913, [%r15+124];
	ld.shared.u32 	%r914, [%r22+9672];
	add.s32 	%r915, %r914, %r913;
	min.s32 	%r916, %r886, %r915;
	st.shared.u32 	[%r23], %r916;
	ld.shared.u32 	%r917, [%r22+9776];
	add.s32 	%r918, %r917, %r913;
	min.s32 	%r919, %r889, %r918;
	st.shared.u32 	[%r23+104], %r919;
	ld.shared.u32 	%r920, [%r22+9880];
	add.s32 	%r921, %r920, %r913;
	min.s32 	%r922, %r892, %r921;
	st.shared.u32 	[%r23+208], %r922;
	ld.shared.u32 	%r923, [%r15+8236];
	ld.shared.u32 	%r924, [%r22+9672];
	add.s32 	%r925, %r924, %r923;
	min.s32 	%r926, %r896, %r925;
	st.shared.u32 	[%r23+8112], %r926;
	ld.shared.u32 	%r927, [%r22+9776];
	add.s32 	%r928, %r927, %r923;
	min.s32 	%r929, %r899, %r928;
	st.shared.u32 	[%r23+8216], %r929;
	ld.shared.u32 	%r930, [%r22+9880];
	add.s32 	%r931, %r930, %r923;
	min.s32 	%r932, %r902, %r931;
	st.shared.u32 	[%r23+8320], %r932;
	ld.shared.u32 	%r933, [%r15+16348];
	ld.shared.u32 	%r934, [%r22+9672];
	add.s32 	%r935, %r934, %r933;
	min.s32 	%r936, %r906, %r935;
	ld.shared.u32 	%r937, [%r22+9776];
	add.s32 	%r938, %r937, %r933;
	min.s32 	%r939, %r909, %r938;
	ld.shared.u32 	%r940, [%r22+9880];
	add.s32 	%r941, %r940, %r933;
	min.s32 	%r942, %r912, %r941;
	st.shared.u32 	[%r23+16432], %r942;
	ld.shared.u32 	%r943, [%r15+128];
	ld.shared.u32 	%r944, [%r22+9984];
	add.s32 	%r945, %r944, %r943;
	min.s32 	%r946, %r916, %r945;
	st.shared.u32 	[%r23], %r946;
	ld.shared.u32 	%r947, [%r22+10088];
	add.s32 	%r948, %r947, %r943;
	min.s32 	%r949, %r919, %r948;
	st.shared.u32 	[%r23+104], %r949;
	ld.shared.u32 	%r950, [%r22+10192];
	add.s32 	%r951, %r950, %r943;
	min.s32 	%r952, %r922, %r951;
	st.shared.u32 	[%r23+208], %r952;
	ld.shared.u32 	%r953, [%r15+8240];
	ld.shared.u32 	%r954, [%r22+9984];
	add.s32 	%r955, %r954, %r953;
	min.s32 	%r956, %r926, %r955;
	st.shared.u32 	[%r23+8112], %r956;
	ld.shared.u32 	%r957, [%r22+10088];
	add.s32 	%r958, %r957, %r953;
	min.s32 	%r959, %r929, %r958;
	st.shared.u32 	[%r23+8216], %r959;
	ld.shared.u32 	%r960, [%r22+10192];
	add.s32 	%r961, %r960, %r953;
	min.s32 	%r962, %r932, %r961;
	st.shared.u32 	[%r23+8320], %r962;
	ld.shared.u32 	%r963, [%r15+16352];
	ld.shared.u32 	%r964, [%r22+9984];
	add.s32 	%r965, %r964, %r963;
	min.s32 	%r966, %r936, %r965;
	ld.shared.u32 	%r967, [%r22+10088];
	add.s32 	%r968, %r967, %r963;
	min.s32 	%r969, %r939, %r968;
	ld.shared.u32 	%r970, [%r22+10192];
	add.s32 	%r971, %r970, %r963;
	min.s32 	%r972, %r942, %r971;
	ld.shared.u32 	%r973, [%r15+132];
	ld.shared.u32 	%r974, [%r22+10296];
	add.s32 	%r975, %r974, %r973;
	min.s32 	%r976, %r946, %r975;
	st.shared.u32 	[%r23], %r976;
	ld.shared.u32 	%r977, [%r22+10400];
	add.s32 	%r978, %r977, %r973;
	min.s32 	%r979, %r949, %r978;
	st.shared.u32 	[%r23+104], %r979;
	ld.shared.u32 	%r980, [%r22+10504];
	add.s32 	%r981, %r980, %r973;
	min.s32 	%r982, %r952, %r981;
	st.shared.u32 	[%r23+208], %r982;
	ld.shared.u32 	%r983, [%r15+8244];
	ld.shared.u32 	%r984, [%r22+10296];
	add.s32 	%r985, %r984, %r983;
	min.s32 	%r986, %r956, %r985;
	st.shared.u32 	[%r23+8112], %r986;
	ld.shared.u32 	%r987, [%r22+10400];
	add.s32 	%r988, %r987, %r983;
	min.s32 	%r989, %r959, %r988;
	st.shared.u32 	[%r23+8216], %r989;
	ld.shared.u32 	%r990, [%r22+10504];
	add.s32 	%r991, %r990, %r983;
	min.s32 	%r992, %r962, %r991;
	st.shared.u32 	[%r23+8320], %r992;
	ld.shared.u32 	%r993, [%r15+16356];
	ld.shared.u32 	%r994, [%r22+10296];
	add.s32 	%r995, %r994, %r993;
	min.s32 	%r996, %r966, %r995;
	st.shared.u32 	[%r23+16224], %r996;
	ld.shared.u32 	%r997, [%r22+10400];
	add.s32 	%r998, %r997, %r993;
	min.s32 	%r999, %r969, %r998;
	st.shared.u32 	[%r23+16328], %r999;
	ld.shared.u32 	%r1000, [%r22+10504];
	add.s32 	%r1001, %r1000, %r993;
	min.s32 	%r1002, %r972, %r1001;
	ld.shared.u32 	%r1003, [%r15+136];
	ld.shared.u32 	%r1004, [%r22+10608];
	add.s32 	%r1005, %r1004, %r1003;
	min.s32 	%r1006, %r976, %r1005;
	st.shared.u32 	[%r23], %r1006;
	ld.shared.u32 	%r1007, [%r22+10712];
	add.s32 	%r1008, %r1007, %r1003;
	min.s32 	%r1009, %r979, %r1008;
	st.shared.u32 	[%r23+104], %r1009;
	ld.shared.u32 	%r1010, [%r22+10816];
	add.s32 	%r1011, %r1010, %r1003;
	min.s32 	%r1012, %r982, %r1011;
	st.shared.u32 	[%r23+208], %r1012;
	ld.shared.u32 	%r1013, [%r15+8248];
	ld.shared.u32 	%r1014, [%r22+10608];
	add.s32 	%r1015, %r1014, %r1013;
	min.s32 	%r1016, %r986, %r1015;
	st.shared.u32 	[%r23+8112], %r1016;
	ld.shared.u32 	%r1017, [%r22+10712];
	add.s32 	%r1018, %r1017, %r1013;
	min.s32 	%r1019, %r989, %r1018;
	st.shared.u32 	[%r23+8216], %r1019;
	ld.shared.u32 	%r1020, [%r22+10816];
	add.s32 	%r1021, %r1020, %r1013;
	min.s32 	%r1022, %r992, %r1021;
	st.shared.u32 	[%r23+8320], %r1022;
	ld.shared.u32 	%r1023, [%r15+16360];
	ld.shared.u32 	%r1024, [%r22+10608];
	add.s32 	%r1025, %r1024, %r1023;
	min.s32 	%r1026, %r996, %r1025;
	ld.shared.u32 	%r1027, [%r22+10712];
	add.s32 	%r1028, %r1027, %r1023;
	min.s32 	%r1029, %r999, %r1028;
	ld.shared.u32 	%r1030, [%r22+10816];
	add.s32 	%r1031, %r1030, %r1023;
	min.s32 	%r1032, %r1002, %r1031;
	st.shared.u32 	[%r23+16432], %r1032;
	ld.shared.u32 	%r1033, [%r15+140];
	ld.shared.u32 	%r1034, [%r22+10920];
	add.s32 	%r1035, %r1034, %r1033;
	min.s32 	%r1036, %r1006, %r1035;
	st.shared.u32 	[%r23], %r1036;
	ld.shared.u32 	%r1037, [%r22+11024];
	add.s32 	%r1038, %r1037, %r1033;
	min.s32 	%r1039, %r1009, %r1038;
	st.shared.u32 	[%r23+104], %r1039;
	ld.shared.u32 	%r1040, [%r22+11128];
	add.s32 	%r1041, %r1040, %r1033;
	min.s32 	%r1042, %r1012, %r1041;
	st.shared.u32 	[%r23+208], %r1042;
	ld.shared.u32 	%r1043, [%r15+8252];
	ld.shared.u32 	%r1044, [%r22+10920];
	add.s32 	%r1045, %r1044, %r1043;
	min.s32 	%r1046, %r1016, %r1045;
	st.shared.u32 	[%r23+8112], %r1046;
	ld.shared.u32 	%r1047, [%r22+11024];
	add.s32 	%r1048, %r1047, %r1043;
	min.s32 	%r1049, %r1019, %r1048;
	st.shared.u32 	[%r23+8216], %r1049;
	ld.shared.u32 	%r1050, [%r22+11128];
	add.s32 	%r1051, %r1050, %r1043;
	min.s32 	%r1052, %r1022, %r1051;
	st.shared.u32 	[%r23+8320], %r1052;
	ld.shared.u32 	%r1053, [%r15+16364];
	ld.shared.u32 	%r1054, [%r22+10920];
	add.s32 	%r1055, %r1054, %r1053;
	min.s32 	%r1056, %r1026, %r1055;
	ld.shared.u32 	%r1057, [%r22+11024];
	add.s32 	%r1058, %r1057, %r1053;
	min.s32 	%r1059, %r1029, %r1058;
	ld.shared.u32 	%r1060, [%r22+11128];
	add.s32 	%r1061, %r1060, %r1053;
	min.s32 	%r1062, %r1032, %r1061;
	ld.shared.u32 	%r1063, [%r15+144];
	ld.shared.u32 	%r1064, [%r22+11232];
	add.s32 	%r1065, %r1064, %r1063;
	min.s32 	%r1066, %r1036, %r1065;
	st.shared.u32 	[%r23], %r1066;
	ld.shared.u32 	%r1067, [%r22+11336];
	add.s32 	%r1068, %r1067, %r1063;
	min.s32 	%r1069, %r1039, %r1068;
	st.shared.u32 	[%r23+104], %r1069;
	ld.shared.u32 	%r1070, [%r22+11440];
	add.s32 	%r1071, %r1070, %r1063;
	min.s32 	%r1072, %r1042, %r1071;
	st.shared.u32 	[%r23+208], %r1072;
	ld.shared.u32 	%r1073, [%r15+8256];
	ld.shared.u32 	%r1074, [%r22+11232];
	add.s32 	%r1075, %r1074, %r1073;
	min.s32 	%r1076, %r1046, %r1075;
	st.shared.u32 	[%r23+8112], %r1076;
	ld.shared.u32 	%r1077, [%r22+11336];
	add.s32 	%r1078, %r1077, %r1073;
	min.s32 	%r1079, %r1049, %r1078;
	st.shared.u32 	[%r23+8216], %r1079;
	ld.shared.u32 	%r1080, [%r22+11440];
	add.s32 	%r1081, %r1080, %r1073;
	min.s32 	%r1082, %r1052, %r1081;
	st.shared.u32 	[%r23+8320], %r1082;
	ld.shared.u32 	%r1083, [%r15+16368];
	ld.shared.u32 	%r1084, [%r22+11232];
	add.s32 	%r1085, %r1084, %r1083;
	min.s32 	%r1086, %r1056, %r1085;
	st.shared.u32 	[%r23+16224], %r1086;
	ld.shared.u32 	%r1087, [%r22+11336];
	add.s32 	%r1088, %r1087, %r1083;
	min.s32 	%r1089, %r1059, %r1088;
	st.shared.u32 	[%r23+16328], %r1089;
	ld.shared.u32 	%r1090, [%r22+11440];
	add.s32 	%r1091, %r1090, %r1083;
	min.s32 	%r1092, %r1062, %r1091;
	ld.shared.u32 	%r1093, [%r15+148];
	ld.shared.u32 	%r1094, [%r22+11544];
	add.s32 	%r1095, %r1094, %r1093;
	min.s32 	%r1096, %r1066, %r1095;
	st.shared.u32 	[%r23], %r1096;
	ld.shared.u32 	%r1097, [%r22+11648];
	add.s32 	%r1098, %r1097, %r1093;
	min.s32 	%r1099, %r1069, %r1098;
	st.shared.u32 	[%r23+104], %r1099;
	ld.shared.u32 	%r1100, [%r22+11752];
	add.s32 	%r1101, %r1100, %r1093;
	min.s32 	%r1102, %r1072, %r1101;
	st.shared.u32 	[%r23+208], %r1102;
	ld.shared.u32 	%r1103, [%r15+8260];
	ld.shared.u32 	%r1104, [%r22+11544];
	add.s32 	%r1105, %r1104, %r1103;
	min.s32 	%r1106, %r1076, %r1105;
	st.shared.u32 	[%r23+8112], %r1106;
	ld.shared.u32 	%r1107, [%r22+11648];
	add.s32 	%r1108, %r1107, %r1103;
	min.s32 	%r1109, %r1079, %r1108;
	st.shared.u32 	[%r23+8216], %r1109;
	ld.shared.u32 	%r1110, [%r22+11752];
	add.s32 	%r1111, %r1110, %r1103;
	min.s32 	%r1112, %r1082, %r1111;
	st.shared.u32 	[%r23+8320], %r1112;
	ld.shared.u32 	%r1113, [%r15+16372];
	ld.shared.u32 	%r1114, [%r22+11544];
	add.s32 	%r1115, %r1114, %r1113;
	min.s32 	%r1116, %r1086, %r1115;
	ld.shared.u32 	%r1117, [%r22+11648];
	add.s32 	%r1118, %r1117, %r1113;
	min.s32 	%r1119, %r1089, %r1118;
	ld.shared.u32 	%r1120, [%r22+11752];
	add.s32 	%r1121, %r1120, %r1113;
	min.s32 	%r1122, %r1092, %r1121;
	st.shared.u32 	[%r23+16432], %r1122;
	ld.shared.u32 	%r1123, [%r15+152];
	ld.shared.u32 	%r1124, [%r22+11856];
	add.s32 	%r1125, %r1124, %r1123;
	min.s32 	%r1126, %r1096, %r1125;
	st.shared.u32 	[%r23], %r1126;
	ld.shared.u32 	%r1127, [%r22+11960];
	add.s32 	%r1128, %r1127, %r1123;
	min.s32 	%r1129, %r1099, %r1128;
	st.shared.u32 	[%r23+104], %r1129;
	ld.shared.u32 	%r1130, [%r22+12064];
	add.s32 	%r1131, %r1130, %r1123;
	min.s32 	%r1132, %r1102, %r1131;
	st.shared.u32 	[%r23+208], %r1132;
	ld.shared.u32 	%r1133, [%r15+8264];
	ld.shared.u32 	%r1134, [%r22+11856];
	add.s32 	%r1135, %r1134, %r1133;
	min.s32 	%r1136, %r1106, %r1135;
	st.shared.u32 	[%r23+8112], %r1136;
	ld.shared.u32 	%r1137, [%r22+11960];
	add.s32 	%r1138, %r1137, %r1133;
	min.s32 	%r1139, %r1109, %r1138;
	st.shared.u32 	[%r23+8216], %r1139;
	ld.shared.u32 	%r1140, [%r22+12064];
	add.s32 	%r1141, %r1140, %r1133;
	min.s32 	%r1142, %r1112, %r1141;
	st.shared.u32 	[%r23+8320], %r1142;
	ld.shared.u32 	%r1143, [%r15+16376];
	ld.shared.u32 	%r1144, [%r22+11856];
	add.s32 	%r1145, %r1144, %r1143;
	min.s32 	%r1146, %r1116, %r1145;
	ld.shared.u32 	%r1147, [%r22+11960];
	add.s32 	%r1148, %r1147, %r1143;
	min.s32 	%r1149, %r1119, %r1148;
	ld.shared.u32 	%r1150, [%r22+12064];
	add.s32 	%r1151, %r1150, %r1143;
	min.s32 	%r1152, %r1122, %r1151;
	ld.shared.u32 	%r1153, [%r15+156];
	ld.shared.u32 	%r1154, [%r22+12168];
	add.s32 	%r1155, %r1154, %r1153;
	min.s32 	%r1156, %r1126, %r1155;
	st.shared.u32 	[%r23], %r1156;
	ld.shared.u32 	%r1157, [%r22+12272];
	add.s32 	%r1158, %r1157, %r1153;
	min.s32 	%r1159, %r1129, %r1158;
	st.shared.u32 	[%r23+104], %r1159;
	ld.shared.u32 	%r1160, [%r22+12376];
	add.s32 	%r1161, %r1160, %r1153;
	min.s32 	%r1162, %r1132, %r1161;
	st.shared.u32 	[%r23+208], %r1162;
	ld.shared.u32 	%r1163, [%r15+8268];
	ld.shared.u32 	%r1164, [%r22+12168];
	add.s32 	%r1165, %r1164, %r1163;
	min.s32 	%r1166, %r1136, %r1165;
	st.shared.u32 	[%r23+8112], %r1166;
	ld.shared.u32 	%r1167, [%r22+12272];
	add.s32 	%r1168, %r1167, %r1163;
	min.s32 	%r1169, %r1139, %r1168;
	st.shared.u32 	[%r23+8216], %r1169;
	ld.shared.u32 	%r1170, [%r22+12376];
	add.s32 	%r1171, %r1170, %r1163;
	min.s32 	%r1172, %r1142, %r1171;
	st.shared.u32 	[%r23+8320], %r1172;
	ld.shared.u32 	%r1173, [%r15+16380];
	ld.shared.u32 	%r1174, [%r22+12168];
	add.s32 	%r1175, %r1174, %r1173;
	min.s32 	%r1176, %r1146, %r1175;
	st.shared.u32 	[%r23+16224], %r1176;
	ld.shared.u32 	%r1177, [%r22+12272];
	add.s32 	%r1178, %r1177, %r1173;
	min.s32 	%r1179, %r1149, %r1178;
	st.shared.u32 	[%r23+16328], %r1179;
	ld.shared.u32 	%r1180, [%r22+12376];
	add.s32 	%r1181, %r1180, %r1173;
	min.s32 	%r1182, %r1152, %r1181;
	ld.shared.u32 	%r1183, [%r15+160];
	ld.shared.u32 	%r1184, [%r22+12480];
	add.s32 	%r1185, %r1184, %r1183;
	min.s32 	%r1186, %r1156, %r1185;
	st.shared.u32 	[%r23], %r1186;
	ld.shared.u32 	%r1187, [%r22+12584];
	add.s32 	%r1188, %r1187, %r1183;
	min.s32 	%r1189, %r1159, %r1188;
	st.shared.u32 	[%r23+104], %r1189;
	ld.shared.u32 	%r1190, [%r22+12688];
	add.s32 	%r1191, %r1190, %r1183;
	min.s32 	%r1192, %r1162, %r1191;
	st.shared.u32 	[%r23+208], %r1192;
	ld.shared.u32 	%r1193, [%r15+8272];
	ld.shared.u32 	%r1194, [%r22+12480];
	add.s32 	%r1195, %r1194, %r1193;
	min.s32 	%r1196, %r1166, %r1195;
	st.shared.u32 	[%r23+8112], %r1196;
	ld.shared.u32 	%r1197, [%r22+12584];
	add.s32 	%r1198, %r1197, %r1193;
	min.s32 	%r1199, %r1169, %r1198;
	st.shared.u32 	[%r23+8216], %r1199;
	ld.shared.u32 	%r1200, [%r22+12688];
	add.s32 	%r1201, %r1200, %r1193;
	min.s32 	%r1202, %r1172, %r1201;
	st.shared.u32 	[%r23+8320], %r1202;
	ld.shared.u32 	%r1203, [%r15+16384];
	ld.shared.u32 	%r1204, [%r22+12480];
	add.s32 	%r1205, %r1204, %r1203;
	min.s32 	%r1206, %r1176, %r1205;
	ld.shared.u32 	%r1207, [%r22+12584];
	add.s32 	%r1208, %r1207, %r1203;
	min.s32 	%r1209, %r1179, %r1208;
	ld.shared.u32 	%r1210, [%r22+12688];
	add.s32 	%r1211, %r1210, %r1203;
	min.s32 	%r1212, %r1182, %r1211;
	st.shared.u32 	[%r23+16432], %r1212;
	ld.shared.u32 	%r1213, [%r15+164];
	ld.shared.u32 	%r1214, [%r22+12792];
	add.s32 	%r1215, %r1214, %r1213;
	min.s32 	%r1216, %r1186, %r1215;
	st.shared.u32 	[%r23], %r1216;
	ld.shared.u32 	%r1217, [%r22+12896];
	add.s32 	%r1218, %r1217, %r1213;
	min.s32 	%r1219, %r1189, %r1218;
	st.shared.u32 	[%r23+104], %r1219;
	ld.shared.u32 	%r1220, [%r22+13000];
	add.s32 	%r1221, %r1220, %r1213;
	min.s32 	%r1222, %r1192, %r1221;
	st.shared.u32 	[%r23+208], %r1222;
	ld.shared.u32 	%r1223, [%r15+8276];
	ld.shared.u32 	%r1224, [%r22+12792];
	add.s32 	%r1225, %r1224, %r1223;
	min.s32 	%r1226, %r1196, %r1225;
	st.shared.u32 	[%r23+8112], %r1226;
	ld.shared.u32 	%r1227, [%r22+12896];
	add.s32 	%r1228, %r1227, %r1223;
	min.s32 	%r1229, %r1199, %r1228;
	st.shared.u32 	[%r23+8216], %r1229;
	ld.shared.u32 	%r1230, [%r22+13000];
	add.s32 	%r1231, %r1230, %r1223;
	min.s32 	%r1232, %r1202, %r1231;
	st.shared.u32 	[%r23+8320], %r1232;
	ld.shared.u32 	%r1233, [%r15+16388];
	ld.shared.u32 	%r1234, [%r22+12792];
	add.s32 	%r1235, %r1234, %r1233;
	min.s32 	%r1236, %r1206, %r1235;
	ld.shared.u32 	%r1237, [%r22+12896];
	add.s32 	%r1238, %r1237, %r1233;
	min.s32 	%r1239, %r1209, %r1238;
	ld.shared.u32 	%r1240, [%r22+13000];
	add.s32 	%r1241, %r1240, %r1233;
	min.s32 	%r1242, %r1212, %r1241;
	ld.shared.u32 	%r1243, [%r15+168];
	ld.shared.u32 	%r1244, [%r22+13104];
	add.s32 	%r1245, %r1244, %r1243;
	min.s32 	%r1246, %r1216, %r1245;
	st.shared.u32 	[%r23], %r1246;
	ld.shared.u32 	%r1247, [%r22+13208];
	add.s32 	%r1248, %r1247, %r1243;
	min.s32 	%r1249, %r1219, %r1248;
	st.shared.u32 	[%r23+104], %r1249;
	ld.shared.u32 	%r1250, [%r22+13312];
	add.s32 	%r1251, %r1250, %r1243;
	min.s32 	%r1252, %r1222, %r1251;
	st.shared.u32 	[%r23+208], %r1252;
	ld.shared.u32 	%r1253, [%r15+8280];
	ld.shared.u32 	%r1254, [%r22+13104];
	add.s32 	%r1255, %r1254, %r1253;
	min.s32 	%r1256, %r1226, %r1255;
	st.shared.u32 	[%r23+8112], %r1256;
	ld.shared.u32 	%r1257, [%r22+13208];
	add.s32 	%r1258, %r1257, %r1253;
	min.s32 	%r1259, %r1229, %r1258;
	st.shared.u32 	[%r23+8216], %r1259;
	ld.shared.u32 	%r1260, [%r22+13312];
	add.s32 	%r1261, %r1260, %r1253;
	min.s32 	%r1262, %r1232, %r1261;
	st.shared.u32 	[%r23+8320], %r1262;
	ld.shared.u32 	%r1263, [%r15+16392];
	ld.shared.u32 	%r1264, [%r22+13104];
	add.s32 	%r1265, %r1264, %r1263;
	min.s32 	%r1266, %r1236, %r1265;
	st.shared.u32 	[%r23+16224], %r1266;
	ld.shared.u32 	%r1267, [%r22+13208];
	add.s32 	%r1268, %r1267, %r1263;
	min.s32 	%r1269, %r1239, %r1268;
	st.shared.u32 	[%r23+16328], %r1269;
	ld.shared.u32 	%r1270, [%r22+13312];
	add.s32 	%r1271, %r1270, %r1263;
	min.s32 	%r1272, %r1242, %r1271;
	ld.shared.u32 	%r1273, [%r15+172];
	ld.shared.u32 	%r1274, [%r22+13416];
	add.s32 	%r1275, %r1274, %r1273;
	min.s32 	%r1276, %r1246, %r1275;
	st.shared.u32 	[%r23], %r1276;
	ld.shared.u32 	%r1277, [%r22+13520];
	add.s32 	%r1278, %r1277, %r1273;
	min.s32 	%r1279, %r1249, %r1278;
	st.shared.u32 	[%r23+104], %r1279;
	ld.shared.u32 	%r1280, [%r22+13624];
	add.s32 	%r1281, %r1280, %r1273;
	min.s32 	%r1282, %r1252, %r1281;
	st.shared.u32 	[%r23+208], %r1282;
	ld.shared.u32 	%r1283, [%r15+8284];
	ld.shared.u32 	%r1284, [%r22+13416];
	add.s32 	%r1285, %r1284, %r1283;
	min.s32 	%r1286, %r1256, %r1285;
	st.shared.u32 	[%r23+8112], %r1286;
	ld.shared.u32 	%r1287, [%r22+13520];
	add.s32 	%r1288, %r1287, %r1283;
	min.s32 	%r1289, %r1259, %r1288;
	st.shared.u32 	[%r23+8216], %r1289;
	ld.shared.u32 	%r1290, [%r22+13624];
	add.s32 	%r1291, %r1290, %r1283;
	min.s32 	%r1292, %r1262, %r1291;
	st.shared.u32 	[%r23+8320], %r1292;
	ld.shared.u32 	%r1293, [%r15+16396];
	ld.shared.u32 	%r1294, [%r22+13416];
	add.s32 	%r1295, %r1294, %r1293;
	min.s32 	%r1296, %r1266, %r1295;
	ld.shared.u32 	%r1297, [%r22+13520];
	add.s32 	%r1298, %r1297, %r1293;
	min.s32 	%r1299, %r1269, %r1298;
	ld.shared.u32 	%r1300, [%r22+13624];
	add.s32 	%r1301, %r1300, %r1293;
	min.s32 	%r1302, %r1272, %r1301;
	st.shared.u32 	[%r23+16432], %r1302;
	ld.shared.u32 	%r1303, [%r15+176];
	ld.shared.u32 	%r1304, [%r22+13728];
	add.s32 	%r1305, %r1304, %r1303;
	min.s32 	%r1306, %r1276, %r1305;
	st.shared.u32 	[%r23], %r1306;
	ld.shared.u32 	%r1307, [%r22+13832];
	add.s32 	%r1308, %r1307, %r1303;
	min.s32 	%r1309, %r1279, %r1308;
	st.shared.u32 	[%r23+104], %r1309;
	ld.shared.u32 	%r1310, [%r22+13936];
	add.s32 	%r1311, %r1310, %r1303;
	min.s32 	%r1312, %r1282, %r1311;
	st.shared.u32 	[%r23+208], %r1312;
	ld.shared.u32 	%r1313, [%r15+8288];
	ld.shared.u32 	%r1314, [%r22+13728];
	add.s32 	%r1315, %r1314, %r1313;
	min.s32 	%r1316, %r1286, %r1315;
	st.shared.u32 	[%r23+8112], %r1316;
	ld.shared.u32 	%r1317, [%r22+13832];
	add.s32 	%r1318, %r1317, %r1313;
	min.s32 	%r1319, %r1289, %r1318;
	st.shared.u32 	[%r23+8216], %r1319;
	ld.shared.u32 	%r1320, [%r22+13936];
	add.s32 	%r1321, %r1320, %r1313;
	min.s32 	%r1322, %r1292, %r1321;
	st.shared.u32 	[%r23+8320], %r1322;
	ld.shared.u32 	%r1323, [%r15+16400];
	ld.shared.u32 	%r1324, [%r22+13728];
	add.s32 	%r1325, %r1324, %r1323;
	min.s32 	%r1326, %r1296, %r1325;
	ld.shared.u32 	%r1327, [%r22+13832];
	add.s32 	%r1328, %r1327, %r1323;
	min.s32 	%r1329, %r1299, %r1328;
	ld.shared.u32 	%r1330, [%r22+13936];
	add.s32 	%r1331, %r1330, %r1323;
	min.s32 	%r1332, %r1302, %r1331;
	ld.shared.u32 	%r1333, [%r15+180];
	ld.shared.u32 	%r1334, [%r22+14040];
	add.s32 	%r1335, %r1334, %r1333;
	min.s32 	%r1336, %r1306, %r1335;
	st.shared.u32 	[%r23], %r1336;
	ld.shared.u32 	%r1337, [%r22+14144];
	add.s32 	%r1338, %r1337, %r1333;
	min.s32 	%r1339, %r1309, %r1338;
	st.shared.u32 	[%r23+104], %r1339;
	ld.shared.u32 	%r1340, [%r22+14248];
	add.s32 	%r1341, %r1340, %r1333;
	min.s32 	%r1342, %r1312, %r1341;
	st.shared.u32 	[%r23+208], %r1342;
	ld.shared.u32 	%r1343, [%r15+8292];
	ld.shared.u32 	%r1344, [%r22+14040];
	add.s32 	%r1345, %r1344, %r1343;
	min.s32 	%r1346, %r1316, %r1345;
	st.shared.u32 	[%r23+8112], %r1346;
	ld.shared.u32 	%r1347, [%r22+14144];
	add.s32 	%r1348, %r1347, %r1343;
	min.s32 	%r1349, %r1319, %r1348;
	st.shared.u32 	[%r23+8216], %r1349;
	ld.shared.u32 	%r1350, [%r22+14248];
	add.s32 	%r1351, %r1350, %r1343;
	min.s32 	%r1352, %r1322, %r1351;
	st.shared.u32 	[%r23+8320], %r1352;
	ld.shared.u32 	%r1353, [%r15+16404];
	ld.shared.u32 	%r1354, [%r22+14040];
	add.s32 	%r1355, %r1354, %r1353;
	min.s32 	%r1356, %r1326, %r1355;
	st.shared.u32 	[%r23+16224], %r1356;
	ld.shared.u32 	%r1357, [%r22+14144];
	add.s32 	%r1358, %r1357, %r1353;
	min.s32 	%r1359, %r1329, %r1358;
	st.shared.u32 	[%r23+16328], %r1359;
	ld.shared.u32 	%r1360, [%r22+14248];
	add.s32 	%r1361, %r1360, %r1353;
	min.s32 	%r1362, %r1332, %r1361;
	ld.shared.u32 	%r1363, [%r15+184];
	ld.shared.u32 	%r1364, [%r22+14352];
	add.s32 	%r1365, %r1364, %r1363;
	min.s32 	%r1366, %r1336, %r1365;
	st.shared.u32 	[%r23], %r1366;
	ld.shared.u32 	%r1367, [%r22+14456];
	add.s32 	%r1368, %r1367, %r1363;
	min.s32 	%r1369, %r1339, %r1368;
	st.shared.u32 	[%r23+104], %r1369;
	ld.shared.u32 	%r1370, [%r22+14560];
	add.s32 	%r1371, %r1370, %r1363;
	min.s32 	%r1372, %r1342, %r1371;
	st.shared.u32 	[%r23+208], %r1372;
	ld.shared.u32 	%r1373, [%r15+8296];
	ld.shared.u32 	%r1374, [%r22+14352];
	add.s32 	%r1375, %r1374, %r1373;
	min.s32 	%r1376, %r1346, %r1375;
	st.shared.u32 	[%r23+8112], %r1376;
	ld.shared.u32 	%r1377, [%r22+14456];
	add.s32 	%r1378, %r1377, %r1373;
	min.s32 	%r1379, %r1349, %r1378;
	st.shared.u32 	[%r23+8216], %r1379;
	ld.shared.u32 	%r1380, [%r22+14560];
	add.s32 	%r1381, %r1380, %r1373;
	min.s32 	%r1382, %r1352, %r1381;
	st.shared.u32 	[%r23+8320], %r1382;
	ld.shared.u32 	%r1383, [%r15+16408];
	ld.shared.u32 	%r1384, [%r22+14352];
	add.s32 	%r1385, %r1384, %r1383;
	min.s32 	%r1386, %r1356, %r1385;
	ld.shared.u32 	%r1387, [%r22+14456];
	add.s32 	%r1388, %r1387, %r1383;
	min.s32 	%r1389, %r1359, %r1388;
	ld.shared.u32 	%r1390, [%r22+14560];
	add.s32 	%r1391, %r1390, %r1383;
	min.s32 	%r1392, %r1362, %r1391;
	st.shared.u32 	[%r23+16432], %r1392;
	ld.shared.u32 	%r1393, [%r15+188];
	ld.shared.u32 	%r1394, [%r22+14664];
	add.s32 	%r1395, %r1394, %r1393;
	min.s32 	%r1396, %r1366, %r1395;
	st.shared.u32 	[%r23], %r1396;
	ld.shared.u32 	%r1397, [%r22+14768];
	add.s32 	%r1398, %r1397, %r1393;
	min.s32 	%r1399, %r1369, %r1398;
	st.shared.u32 	[%r23+104], %r1399;
	ld.shared.u32 	%r1400, [%r22+14872];
	add.s32 	%r1401, %r1400, %r1393;
	min.s32 	%r1402, %r1372, %r1401;
	st.shared.u32 	[%r23+208], %r1402;
	ld.shared.u32 	%r1403, [%r15+8300];
	ld.shared.u32 	%r1404, [%r22+14664];
	add.s32 	%r1405, %r1404, %r1403;
	min.s32 	%r1406, %r1376, %r1405;
	st.shared.u32 	[%r23+8112], %r1406;
	ld.shared.u32 	%r1407, [%r22+14768];
	add.s32 	%r1408, %r1407, %r1403;
	min.s32 	%r1409, %r1379, %r1408;
	st.shared.u32 	[%r23+8216], %r1409;
	ld.shared.u32 	%r1410, [%r22+14872];
	add.s32 	%r1411, %r1410, %r1403;
	min.s32 	%r1412, %r1382, %r1411;
	st.shared.u32 	[%r23+8320], %r1412;
	ld.shared.u32 	%r1413, [%r15+16412];
	ld.shared.u32 	%r1414, [%r22+14664];
	add.s32 	%r1415, %r1414, %r1413;
	min.s32 	%r1416, %r1386, %r1415;
	ld.shared.u32 	%r1417, [%r22+14768];
	add.s32 	%r1418, %r1417, %r1413;
	min.s32 	%r1419, %r1389, %r1418;
	ld.shared.u32 	%r1420, [%r22+14872];
	add.s32 	%r1421, %r1420, %r1413;
	min.s32 	%r1422, %r1392, %r1421;
	ld.shared.u32 	%r1423, [%r15+192];
	ld.shared.u32 	%r1424, [%r22+14976];
	add.s32 	%r1425, %r1424, %r1423;
	min.s32 	%r1426, %r1396, %r1425;
	st.shared.u32 	[%r23], %r1426;
	ld.shared.u32 	%r1427, [%r22+15080];
	add.s32 	%r1428, %r1427, %r1423;
	min.s32 	%r1429, %r1399, %r1428;
	st.shared.u32 	[%r23+104], %r1429;
	ld.shared.u32 	%r1430, [%r22+15184];
	add.s32 	%r1431, %r1430, %r1423;
	min.s32 	%r1432, %r1402, %r1431;
	st.shared.u32 	[%r23+208], %r1432;
	ld.shared.u32 	%r1433, [%r15+8304];
	ld.shared.u32 	%r1434, [%r22+14976];
	add.s32 	%r1435, %r1434, %r1433;
	min.s32 	%r1436, %r1406, %r1435;
	st.shared.u32 	[%r23+8112], %r1436;
	ld.shared.u32 	%r1437, [%r22+15080];
	add.s32 	%r1438, %r1437, %r1433;
	min.s32 	%r1439, %r1409, %r1438;
	st.shared.u32 	[%r23+8216], %r1439;
	ld.shared.u32 	%r1440, [%r22+15184];
	add.s32 	%r1441, %r1440, %r1433;
	min.s32 	%r1442, %r1412, %r1441;
	st.shared.u32 	[%r23+8320], %r1442;
	ld.shared.u32 	%r1443, [%r15+16416];
	ld.shared.u32 	%r1444, [%r22+14976];
	add.s32 	%r1445, %r1444, %r1443;
	min.s32 	%r1446, %r1416, %r1445;
	st.shared.u32 	[%r23+16224], %r1446;
	ld.shared.u32 	%r1447, [%r22+15080];
	add.s32 	%r1448, %r1447, %r1443;
	min.s32 	%r1449, %r1419, %r1448;
	st.shared.u32 	[%r23+16328], %r1449;
	ld.shared.u32 	%r1450, [%r22+15184];
	add.s32 	%r1451, %r1450, %r1443;
	min.s32 	%r1452, %r1422, %r1451;
	ld.shared.u32 	%r1453, [%r15+196];
	ld.shared.u32 	%r1454, [%r22+15288];
	add.s32 	%r1455, %r1454, %r1453;
	min.s32 	%r1456, %r1426, %r1455;
	st.shared.u32 	[%r23], %r1456;
	ld.shared.u32 	%r1457, [%r22+15392];
	add.s32 	%r1458, %r1457, %r1453;
	min.s32 	%r1459, %r1429, %r1458;
	st.shared.u32 	[%r23+104], %r1459;
	ld.shared.u32 	%r1460, [%r22+15496];
	add.s32 	%r1461, %r1460, %r1453;
	min.s32 	%r1462, %r1432, %r1461;
	st.shared.u32 	[%r23+208], %r1462;
	ld.shared.u32 	%r1463, [%r15+8308];
	ld.shared.u32 	%r1464, [%r22+15288];
	add.s32 	%r1465, %r1464, %r1463;
	min.s32 	%r1466, %r1436, %r1465;
	st.shared.u32 	[%r23+8112], %r1466;
	ld.shared.u32 	%r1467, [%r22+15392];
	add.s32 	%r1468, %r1467, %r1463;
	min.s32 	%r1469, %r1439, %r1468;
	st.shared.u32 	[%r23+8216], %r1469;
	ld.shared.u32 	%r1470, [%r22+15496];
	add.s32 	%r1471, %r1470, %r1463;
	min.s32 	%r1472, %r1442, %r1471;
	st.shared.u32 	[%r23+8320], %r1472;
	ld.shared.u32 	%r1473, [%r15+16420];
	ld.shared.u32 	%r1474, [%r22+15288];
	add.s32 	%r1475, %r1474, %r1473;
	min.s32 	%r1476, %r1446, %r1475;
	ld.shared.u32 	%r1477, [%r22+15392];
	add.s32 	%r1478, %r1477, %r1473;
	min.s32 	%r1479, %r1449, %r1478;
	ld.shared.u32 	%r1480, [%r22+15496];
	add.s32 	%r1481, %r1480, %r1473;
	min.s32 	%r1482, %r1452, %r1481;
	st.shared.u32 	[%r23+16432], %r1482;
	ld.shared.u32 	%r1483, [%r15+200];
	ld.shared.u32 	%r1484, [%r22+15600];
	add.s32 	%r1485, %r1484, %r1483;
	min.s32 	%r1486, %r1456, %r1485;
	st.shared.u32 	[%r23], %r1486;
	ld.shared.u32 	%r1487, [%r22+15704];
	add.s32 	%r1488, %r1487, %r1483;
	min.s32 	%r1489, %r1459, %r1488;
	st.shared.u32 	[%r23+104], %r1489;
	ld.shared.u32 	%r1490, [%r22+15808];
	add.s32 	%r1491, %r1490, %r1483;
	min.s32 	%r1492, %r1462, %r1491;
	st.shared.u32 	[%r23+208], %r1492;
	ld.shared.u32 	%r1493, [%r15+8312];
	ld.shared.u32 	%r1494, [%r22+15600];
	add.s32 	%r1495, %r1494, %r1493;
	min.s32 	%r1496, %r1466, %r1495;
	st.shared.u32 	[%r23+8112], %r1496;
	ld.shared.u32 	%r1497, [%r22+15704];
	add.s32 	%r1498, %r1497, %r1493;
	min.s32 	%r1499, %r1469, %r1498;
	st.shared.u32 	[%r23+8216], %r1499;
	ld.shared.u32 	%r1500, [%r22+15808];
	add.s32 	%r1501, %r1500, %r1493;
	min.s32 	%r1502, %r1472, %r1501;
	st.shared.u32 	[%r23+8320], %r1502;
	ld.shared.u32 	%r1503, [%r15+16424];
	ld.shared.u32 	%r1504, [%r22+15600];
	add.s32 	%r1505, %r1504, %r1503;
	min.s32 	%r1506, %r1476, %r1505;
	ld.shared.u32 	%r1507, [%r22+15704];
	add.s32 	%r1508, %r1507, %r1503;
	min.s32 	%r1509, %r1479, %r1508;
	ld.shared.u32 	%r1510, [%r22+15808];
	add.s32 	%r1511, %r1510, %r1503;
	min.s32 	%r1512, %r1482, %r1511;
	ld.shared.u32 	%r1513, [%r15+204];
	ld.shared.u32 	%r1514, [%r22+15912];
	add.s32 	%r1515, %r1514, %r1513;
	min.s32 	%r1516, %r1486, %r1515;
	st.shared.u32 	[%r23], %r1516;
	ld.shared.u32 	%r1517, [%r22+16016];
	add.s32 	%r1518, %r1517, %r1513;
	min.s32 	%r1519, %r1489, %r1518;
	st.shared.u32 	[%r23+104], %r1519;
	ld.shared.u32 	%r1520, [%r22+16120];
	add.s32 	%r1521, %r1520, %r1513;
	min.s32 	%r1522, %r1492, %r1521;
	st.shared.u32 	[%r23+208], %r1522;
	ld.shared.u32 	%r1523, [%r15+8316];
	ld.shared.u32 	%r1524, [%r22+15912];
	add.s32 	%r1525, %r1524, %r1523;
	min.s32 	%r1526, %r1496, %r1525;
	st.shared.u32 	[%r23+8112], %r1526;
	ld.shared.u32 	%r1527, [%r22+16016];
	add.s32 	%r1528, %r1527, %r1523;
	min.s32 	%r1529, %r1499, %r1528;
	st.shared.u32 	[%r23+8216], %r1529;
	ld.shared.u32 	%r1530, [%r22+16120];
	add.s32 	%r1531, %r1530, %r1523;
	min.s32 	%r1532, %r1502, %r1531;
	st.shared.u32 	[%r23+8320], %r1532;
	ld.shared.u32 	%r1533, [%r15+16428];
	ld.shared.u32 	%r1534, [%r22+15912];
	add.s32 	%r1535, %r1534, %r1533;
	min.s32 	%r1536, %r1506, %r1535;
	st.shared.u32 	[%r23+16224], %r1536;
	ld.shared.u32 	%r1537, [%r22+16016];
	add.s32 	%r1538, %r1537, %r1533;
	min.s32 	%r1539, %r1509, %r1538;
	st.shared.u32 	[%r23+16328], %r1539;
	ld.shared.u32 	%r1540, [%r22+16120];
	add.s32 	%r1541, %r1540, %r1533;
	min.s32 	%r1542, %r1512, %r1541;
	st.shared.u32 	[%r23+16432], %r1542;
	ld.shared.u32 	%r1543, [%r15+208];
	ld.shared.u32 	%r1544, [%r22+16224];
	add.s32 	%r1545, %r1544, %r1543;
	min.s32 	%r1546, %r1516, %r1545;
	st.shared.u32 	[%r23], %r1546;
	ld.shared.u32 	%r1547, [%r22+16328];
	add.s32 	%r1548, %r1547, %r1543;
	min.s32 	%r1549, %r1519, %r1548;
	st.shared.u32 	[%r23+104], %r1549;
	ld.shared.u32 	%r1550, [%r22+16432];
	add.s32 	%r1551, %r1550, %r1543;
	min.s32 	%r1552, %r1522, %r1551;
	st.shared.u32 	[%r23+208], %r1552;
	ld.shared.u32 	%r1553, [%r15+8320];
	ld.shared.u32 	%r1554, [%r22+16224];
	add.s32 	%r1555, %r1554, %r1553;
	min.s32 	%r1556, %r1526, %r1555;
	st.shared.u32 	[%r23+8112], %r1556;
	ld.shared.u32 	%r1557, [%r22+16328];
	add.s32 	%r1558, %r1557, %r1553;
	min.s32 	%r1559, %r1529, %r1558;
	st.shared.u32 	[%r23+8216], %r1559;
	ld.shared.u32 	%r1560, [%r22+16432];
	add.s32 	%r1561, %r1560, %r1553;
	min.s32 	%r1562, %r1532, %r1561;
	st.shared.u32 	[%r23+8320], %r1562;
	ld.shared.u32 	%r1563, [%r15+16432];
	ld.shared.u32 	%r1564, [%r22+16224];
	add.s32 	%r1565, %r1564, %r1563;
	min.s32 	%r1566, %r1536, %r1565;
	st.shared.u32 	[%r23+16224], %r1566;
	ld.shared.u32 	%r1567, [%r22+16328];
	add.s32 	%r1568, %r1567, %r1563;
	min.s32 	%r1569, %r1539, %r1568;
	st.shared.u32 	[%r23+16328], %r1569;
	ld.shared.u32 	%r1570, [%r22+16432];
	add.s32 	%r1571, %r1570, %r1563;
	min.s32 	%r1572, %r1542, %r1571;
	st.shared.u32 	[%r23+16432], %r1572;
	ld.shared.u32 	%r1573, [%r15+212];
	ld.shared.u32 	%r1574, [%r22+16536];
	add.s32 	%r1575, %r1574, %r1573;
	min.s32 	%r1576, %r1546, %r1575;
	st.shared.u32 	[%r23], %r1576;
	ld.shared.u32 	%r1577, [%r22+16640];
	add.s32 	%r1578, %r1577, %r1573;
	min.s32 	%r1579, %r1549, %r1578;
	st.shared.u32 	[%r23+104], %r1579;
	ld.shared.u32 	%r1580, [%r22+16744];
	add.s32 	%r1581, %r1580, %r1573;
	min.s32 	%r1582, %r1552, %r1581;
	st.shared.u32 	[%r23+208], %r1582;
	ld.shared.u32 	%r1583, [%r15+8324];
	ld.shared.u32 	%r1584, [%r22+16536];
	add.s32 	%r1585, %r1584, %r1583;
	min.s32 	%r1586, %r1556, %r1585;
	st.shared.u32 	[%r23+8112], %r1586;
	ld.shared.u32 	%r1587, [%r22+16640];
	add.s32 	%r1588, %r1587, %r1583;
	min.s32 	%r1589, %r1559, %r1588;
	st.shared.u32 	[%r23+8216], %r1589;
	ld.shared.u32 	%r1590, [%r22+16744];
	add.s32 	%r1591, %r1590, %r1583;
	min.s32 	%r1592, %r1562, %r1591;
	st.shared.u32 	[%r23+8320], %r1592;
	ld.shared.u32 	%r1593, [%r15+16436];
	ld.shared.u32 	%r1594, [%r22+16536];
	add.s32 	%r1595, %r1594, %r1593;
	min.s32 	%r1596, %r1566, %r1595;
	st.shared.u32 	[%r23+16224], %r1596;
	ld.shared.u32 	%r1597, [%r22+16640];
	add.s32 	%r1598, %r1597, %r1593;
	min.s32 	%r1599, %r1569, %r1598;
	st.shared.u32 	[%r23+16328], %r1599;
	ld.shared.u32 	%r1600, [%r22+16744];
	add.s32 	%r1601, %r1600, %r1593;
	min.s32 	%r1602, %r1572, %r1601;
	st.shared.u32 	[%r23+16432], %r1602;
	ld.shared.u32 	%r1603, [%r15+216];
	ld.shared.u32 	%r1604, [%r22+16848];
	add.s32 	%r1605, %r1604, %r1603;
	min.s32 	%r1606, %r1576, %r1605;
	st.shared.u32 	[%r23], %r1606;
	ld.shared.u32 	%r1607, [%r22+16952];
	add.s32 	%r1608, %r1607, %r1603;
	min.s32 	%r1609, %r1579, %r1608;
	st.shared.u32 	[%r23+104], %r1609;
	ld.shared.u32 	%r1610, [%r22+17056];
	add.s32 	%r1611, %r1610, %r1603;
	min.s32 	%r1612, %r1582, %r1611;
	st.shared.u32 	[%r23+208], %r1612;
	ld.shared.u32 	%r1613, [%r15+8328];
	ld.shared.u32 	%r1614, [%r22+16848];
	add.s32 	%r1615, %r1614, %r1613;
	min.s32 	%r1616, %r1586, %r1615;
	st.shared.u32 	[%r23+8112], %r1616;
	ld.shared.u32 	%r1617, [%r22+16952];
	add.s32 	%r1618, %r1617, %r1613;
	min.s32 	%r1619, %r1589, %r1618;
	st.shared.u32 	[%r23+8216], %r1619;
	ld.shared.u32 	%r1620, [%r22+17056];
	add.s32 	%r1621, %r1620, %r1613;
	min.s32 	%r1622, %r1592, %r1621;
	st.shared.u32 	[%r23+8320], %r1622;
	ld.shared.u32 	%r1623, [%r15+16440];
	ld.shared.u32 	%r1624, [%r22+16848];
	add.s32 	%r1625, %r1624, %r1623;
	min.s32 	%r1626, %r1596, %r1625;
	st.shared.u32 	[%r23+16224], %r1626;
	ld.shared.u32 	%r1627, [%r22+16952];
	add.s32 	%r1628, %r1627, %r1623;
	min.s32 	%r1629, %r1599, %r1628;
	st.shared.u32 	[%r23+16328], %r1629;
	ld.shared.u32 	%r1630, [%r22+17056];
	add.s32 	%r1631, %r1630, %r1623;
	min.s32 	%r1632, %r1602, %r1631;
	st.shared.u32 	[%r23+16432], %r1632;
	ld.shared.u32 	%r1633, [%r15+220];
	ld.shared.u32 	%r1634, [%r22+17160];
	add.s32 	%r1635, %r1634, %r1633;
	min.s32 	%r1636, %r1606, %r1635;
	st.shared.u32 	[%r23], %r1636;
	ld.shared.u32 	%r1637, [%r22+17264];
	add.s32 	%r1638, %r1637, %r1633;
	min.s32 	%r1639, %r1609, %r1638;
	st.shared.u32 	[%r23+104], %r1639;
	ld.shared.u32 	%r1640, [%r22+17368];
	add.s32 	%r1641, %r1640, %r1633;
	min.s32 	%r1642, %r1612, %r1641;
	st.shared.u32 	[%r23+208], %r1642;
	ld.shared.u32 	%r1643, [%r15+8332];
	ld.shared.u32 	%r1644, [%r22+17160];
	add.s32 	%r1645, %r1644, %r1643;
	min.s32 	%r1646, %r1616, %r1645;
	st.shared.u32 	[%r23+8112], %r1646;
	ld.shared.u32 	%r1647, [%r22+17264];
	add.s32 	%r1648, %r1647, %r1643;
	min.s32 	%r1649, %r1619, %r1648;
	st.shared.u32 	[%r23+8216], %r1649;
	ld.shared.u32 	%r1650, [%r22+17368];
	add.s32 	%r1651, %r1650, %r1643;
	min.s32 	%r1652, %r1622, %r1651;
	st.shared.u32 	[%r23+8320], %r1652;
	ld.shared.u32 	%r1653, [%r15+16444];
	ld.shared.u32 	%r1654, [%r22+17160];
	add.s32 	%r1655, %r1654, %r1653;
	min.s32 	%r1656, %r1626, %r1655;
	st.shared.u32 	[%r23+16224], %r1656;
	ld.shared.u32 	%r1657, [%r22+17264];
	add.s32 	%r1658, %r1657, %r1653;
	min.s32 	%r1659, %r1629, %r1658;
	st.shared.u32 	[%r23+16328], %r1659;
	ld.shared.u32 	%r1660, [%r22+17368];
	add.s32 	%r1661, %r1660, %r1653;
	min.s32 	%r1662, %r1632, %r1661;
	st.shared.u32 	[%r23+16432], %r1662;
	ld.shared.u32 	%r1663, [%r15+224];
	ld.shared.u32 	%r1664, [%r22+17472];
	add.s32 	%r1665, %r1664, %r1663;
	min.s32 	%r1666, %r1636, %r1665;
	st.shared.u32 	[%r23], %r1666;
	ld.shared.u32 	%r1667, [%r22+17576];
	add.s32 	%r1668, %r1667, %r1663;
	min.s32 	%r1669, %r1639, %r1668;
	st.shared.u32 	[%r23+104], %r1669;
	ld.shared.u32 	%r1670, [%r22+17680];
	add.s32 	%r1671, %r1670, %r1663;
	min.s32 	%r1672, %r1642, %r1671;
	st.shared.u32 	[%r23+208], %r1672;
	ld.shared.u32 	%r1673, [%r15+8336];
	ld.shared.u32 	%r1674, [%r22+17472];
	add.s32 	%r1675, %r1674, %r1673;
	min.s32 	%r1676, %r1646, %r1675;
	st.shared.u32 	[%r23+8112], %r1676;
	ld.shared.u32 	%r1677, [%r22+17576];
	add.s32 	%r1678, %r1677, %r1673;
	min.s32 	%r1679, %r1649, %r1678;
	st.shared.u32 	[%r23+8216], %r1679;
	ld.shared.u32 	%r1680, [%r22+17680];
	add.s32 	%r1681, %r1680, %r1673;
	min.s32 	%r1682, %r1652, %r1681;
	st.shared.u32 	[%r23+8320], %r1682;
	ld.shared.u32 	%r1683, [%r15+16448];
	ld.shared.u32 	%r1684, [%r22+17472];
	add.s32 	%r1685, %r1684, %r1683;
	min.s32 	%r1686, %r1656, %r1685;
	st.shared.u32 	[%r23+16224], %r1686;
	ld.shared.u32 	%r1687, [%r22+17576];
	add.s32 	%r1688, %r1687, %r1683;
	min.s32 	%r1689, %r1659, %r1688;
	st.shared.u32 	[%r23+16328], %r1689;
	ld.shared.u32 	%r1690, [%r22+17680];
	add.s32 	%r1691, %r1690, %r1683;
	min.s32 	%r1692, %r1662, %r1691;
	st.shared.u32 	[%r23+16432], %r1692;
	ld.shared.u32 	%r1693, [%r15+228];
	ld.shared.u32 	%r1694, [%r22+17784];
	add.s32 	%r1695, %r1694, %r1693;
	min.s32 	%r1696, %r1666, %r1695;
	st.shared.u32 	[%r23], %r1696;
	ld.shared.u32 	%r1697, [%r22+17888];
	add.s32 	%r1698, %r1697, %r1693;
	min.s32 	%r1699, %r1669, %r1698;
	st.shared.u32 	[%r23+104], %r1699;
	ld.shared.u32 	%r1700, [%r22+17992];
	add.s32 	%r1701, %r1700, %r1693;
	min.s32 	%r1702, %r1672, %r1701;
	st.shared.u32 	[%r23+208], %r1702;
	ld.shared.u32 	%r1703, [%r15+8340];
	ld.shared.u32 	%r1704, [%r22+17784];
	add.s32 	%r1705, %r1704, %r1703;
	min.s32 	%r1706, %r1676, %r1705;
	st.shared.u32 	[%r23+8112], %r1706;
	ld.shared.u32 	%r1707, [%r22+17888];
	add.s32 	%r1708, %r1707, %r1703;
	min.s32 	%r1709, %r1679, %r1708;
	st.shared.u32 	[%r23+8216], %r1709;
	ld.shared.u32 	%r1710, [%r22+17992];
	add.s32 	%r1711, %r1710, %r1703;
	min.s32 	%r1712, %r1682, %r1711;
	st.shared.u32 	[%r23+8320], %r1712;
	ld.shared.u32 	%r1713, [%r15+16452];
	ld.shared.u32 	%r1714, [%r22+17784];
	add.s32 	%r1715, %r1714, %r1713;
	min.s32 	%r1716, %r1686, %r1715;
	st.shared.u32 	[%r23+16224], %r1716;
	ld.shared.u32 	%r1717, [%r22+17888];
	add.s32 	%r1718, %r1717, %r1713;
	min.s32 	%r1719, %r1689, %r1718;
	st.shared.u32 	[%r23+16328], %r1719;
	ld.shared.u32 	%r1720, [%r22+17992];
	add.s32 	%r1721, %r1720, %r1713;
	min.s32 	%r1722, %r1692, %r1721;
	st.shared.u32 	[%r23+16432], %r1722;
	ld.shared.u32 	%r1723, [%r15+232];
	ld.shared.u32 	%r1724, [%r22+18096];
	add.s32 	%r1725, %r1724, %r1723;
	min.s32 	%r1726, %r1696, %r1725;
	st.shared.u32 	[%r23], %r1726;
	ld.shared.u32 	%r1727, [%r22+18200];
	add.s32 	%r1728, %r1727, %r1723;
	min.s32 	%r1729, %r1699, %r1728;
	st.shared.u32 	[%r23+104], %r1729;
	ld.shared.u32 	%r1730, [%r22+18304];
	add.s32 	%r1731, %r1730, %r1723;
	min.s32 	%r1732, %r1702, %r1731;
	st.shared.u32 	[%r23+208], %r1732;
	ld.shared.u32 	%r1733, [%r15+8344];
	ld.shared.u32 	%r1734, [%r22+18096];
	add.s32 	%r1735, %r1734, %r1733;
	min.s32 	%r1736, %r1706, %r1735;
	st.shared.u32 	[%r23+8112], %r1736;
	ld.shared.u32 	%r1737, [%r22+18200];
	add.s32 	%r1738, %r1737, %r1733;
	min.s32 	%r1739, %r1709, %r1738;
	st.shared.u32 	[%r23+8216], %r1739;
	ld.shared.u32 	%r1740, [%r22+18304];
	add.s32 	%r1741, %r1740, %r1733;
	min.s32 	%r1742, %r1712, %r1741;
	st.shared.u32 	[%r23+8320], %r1742;
	ld.shared.u32 	%r1743, [%r15+16456];
	ld.shared.u32 	%r1744, [%r22+18096];
	add.s32 	%r1745, %r1744, %r1743;
	min.s32 	%r1746, %r1716, %r1745;
	st.shared.u32 	[%r23+16224], %r1746;
	ld.shared.u32 	%r1747, [%r22+18200];
	add.s32 	%r1748, %r1747, %r1743;
	min.s32 	%r1749, %r1719, %r1748;
	st.shared.u32 	[%r23+16328], %r1749;
	ld.shared.u32 	%r1750, [%r22+18304];
	add.s32 	%r1751, %r1750, %r1743;
	min.s32 	%r1752, %r1722, %r1751;
	st.shared.u32 	[%r23+16432], %r1752;
	ld.shared.u32 	%r1753, [%r15+236];
	ld.shared.u32 	%r1754, [%r22+18408];
	add.s32 	%r1755, %r1754, %r1753;
	min.s32 	%r1756, %r1726, %r1755;
	st.shared.u32 	[%r23], %r1756;
	ld.shared.u32 	%r1757, [%r22+18512];
	add.s32 	%r1758, %r1757, %r1753;
	min.s32 	%r1759, %r1729, %r1758;
	st.shared.u32 	[%r23+104], %r1759;
	ld.shared.u32 	%r1760, [%r22+18616];
	add.s32 	%r1761, %r1760, %r1753;
	min.s32 	%r1762, %r1732, %r1761;
	st.shared.u32 	[%r23+208], %r1762;
	ld.shared.u32 	%r1763, [%r15+8348];
	ld.shared.u32 	%r1764, [%r22+18408];
	add.s32 	%r1765, %r1764, %r1763;
	min.s32 	%r1766, %r1736, %r1765;
	st.shared.u32 	[%r23+8112], %r1766;
	ld.shared.u32 	%r1767, [%r22+18512];
	add.s32 	%r1768, %r1767, %r1763;
	min.s32 	%r1769, %r1739, %r1768;
	st.shared.u32 	[%r23+8216], %r1769;
	ld.shared.u32 	%r1770, [%r22+18616];
	add.s32 	%r1771, %r1770, %r1763;
	min.s32 	%r1772, %r1742, %r1771;
	st.shared.u32 	[%r23+8320], %r1772;
	ld.shared.u32 	%r1773, [%r15+16460];
	ld.shared.u32 	%r1774, [%r22+18408];
	add.s32 	%r1775, %r1774, %r1773;
	min.s32 	%r1776, %r1746, %r1775;
	st.shared.u32 	[%r23+16224], %r1776;
	ld.shared.u32 	%r1777, [%r22+18512];
	add.s32 	%r1778, %r1777, %r1773;
	min.s32 	%r1779, %r1749, %r1778;
	st.shared.u32 	[%r23+16328], %r1779;
	ld.shared.u32 	%r1780, [%r22+18616];
	add.s32 	%r1781, %r1780, %r1773;
	min.s32 	%r1782, %r1752, %r1781;
	st.shared.u32 	[%r23+16432], %r1782;
	ld.shared.u32 	%r1783, [%r15+240];
	ld.shared.u32 	%r1784, [%r22+18720];
	add.s32 	%r1785, %r1784, %r1783;
	min.s32 	%r1786, %r1756, %r1785;
	st.shared.u32 	[%r23], %r1786;
	ld.shared.u32 	%r1787, [%r22+18824];
	add.s32 	%r1788, %r1787, %r1783;
	min.s32 	%r1789, %r1759, %r1788;
	st.shared.u32 	[%r23+104], %r1789;
	ld.shared.u32 	%r1790, [%r22+18928];
	add.s32 	%r1791, %r1790, %r1783;
	min.s32 	%r1792, %r1762, %r1791;
	st.shared.u32 	[%r23+208], %r1792;
	ld.shared.u32 	%r1793, [%r15+8352];
	ld.shared.u32 	%r1794, [%r22+18720];
	add.s32 	%r1795, %r1794, %r1793;
	min.s32 	%r1796, %r1766, %r1795;
	st.shared.u32 	[%r23+8112], %r1796;
	ld.shared.u32 	%r1797, [%r22+18824];
	add.s32 	%r1798, %r1797, %r1793;
	min.s32 	%r1799, %r1769, %r1798;
	st.shared.u32 	[%r23+8216], %r1799;
	ld.shared.u32 	%r1800, [%r22+18928];
	add.s32 	%r1801, %r1800, %r1793;
	min.s32 	%r1802, %r1772, %r1801;
	st.shared.u32 	[%r23+8320], %r1802;
	ld.shared.u32 	%r1803, [%r15+16464];
	ld.shared.u32 	%r1804, [%r22+18720];
	add.s32 	%r1805, %r1804, %r1803;
	min.s32 	%r1806, %r1776, %r1805;
	st.shared.u32 	[%r23+16224], %r1806;
	ld.shared.u32 	%r1807, [%r22+18824];
	add.s32 	%r1808, %r1807, %r1803;
	min.s32 	%r1809, %r1779, %r1808;
	st.shared.u32 	[%r23+16328], %r1809;
	ld.shared.u32 	%r1810, [%r22+18928];
	add.s32 	%r1811, %r1810, %r1803;
	min.s32 	%r1812, %r1782, %r1811;
	st.shared.u32 	[%r23+16432], %r1812;
	ld.shared.u32 	%r1813, [%r15+244];
	ld.shared.u32 	%r1814, [%r22+19032];
	add.s32 	%r1815, %r1814, %r1813;
	min.s32 	%r1816, %r1786, %r1815;
	st.shared.u32 	[%r23], %r1816;
	ld.shared.u32 	%r1817, [%r22+19136];
	add.s32 	%r1818, %r1817, %r1813;
	min.s32 	%r1819, %r1789, %r1818;
	st.shared.u32 	[%r23+104], %r1819;
	ld.shared.u32 	%r1820, [%r22+19240];
	add.s32 	%r1821, %r1820, %r1813;
	min.s32 	%r1822, %r1792, %r1821;
	st.shared.u32 	[%r23+208], %r1822;
	ld.shared.u32 	%r1823, [%r15+8356];
	ld.shared.u32 	%r1824, [%r22+19032];
	add.s32 	%r1825, %r1824, %r1823;
	min.s32 	%r1826, %r1796, %r1825;
	st.shared.u32 	[%r23+8112], %r1826;
	ld.shared.u32 	%r1827, [%r22+19136];
	add.s32 	%r1828, %r1827, %r1823;
	min.s32 	%r1829, %r1799, %r1828;
	st.shared.u32 	[%r23+8216], %r1829;
	ld.shared.u32 	%r1830, [%r22+19240];
	add.s32 	%r1831, %r1830, %r1823;
	min.s32 	%r1832, %r1802, %r1831;
	st.shared.u32 	[%r23+8320], %r1832;
	ld.shared.u32 	%r1833, [%r15+16468];
	ld.shared.u32 	%r1834, [%r22+19032];
	add.s32 	%r1835, %r1834, %r1833;
	min.s32 	%r1836, %r1806, %r1835;
	st.shared.u32 	[%r23+16224], %r1836;
	ld.shared.u32 	%r1837, [%r22+19136];
	add.s32 	%r1838, %r1837, %r1833;
	min.s32 	%r1839, %r1809, %r1838;
	st.shared.u32 	[%r23+16328], %r1839;
	ld.shared.u32 	%r1840, [%r22+19240];
	add.s32 	%r1841, %r1840, %r1833;
	min.s32 	%r1842, %r1812, %r1841;
	st.shared.u32 	[%r23+16432], %r1842;
	ld.shared.u32 	%r1843, [%r15+248];
	ld.shared.u32 	%r1844, [%r22+19344];
	add.s32 	%r1845, %r1844, %r1843;
	min.s32 	%r1846, %r1816, %r1845;
	st.shared.u32 	[%r23], %r1846;
	ld.shared.u32 	%r1847, [%r22+19448];
	add.s32 	%r1848, %r1847, %r1843;
	min.s32 	%r1849, %r1819, %r1848;
	st.shared.u32 	[%r23+104], %r1849;
	ld.shared.u32 	%r1850, [%r22+19552];
	add.s32 	%r1851, %r1850, %r1843;
	min.s32 	%r1852, %r1822, %r1851;
	st.shared.u32 	[%r23+208], %r1852;
	ld.shared.u32 	%r1853, [%r15+8360];
	ld.shared.u32 	%r1854, [%r22+19344];
	add.s32 	%r1855, %r1854, %r1853;
	min.s32 	%r1856, %r1826, %r1855;
	st.shared.u32 	[%r23+8112], %r1856;
	ld.shared.u32 	%r1857, [%r22+19448];
	add.s32 	%r1858, %r1857, %r1853;
	min.s32 	%r1859, %r1829, %r1858;
	st.shared.u32 	[%r23+8216], %r1859;
	ld.shared.u32 	%r1860, [%r22+19552];
	add.s32 	%r1861, %r1860, %r1853;
	min.s32 	%r1862, %r1832, %r1861;
	st.shared.u32 	[%r23+8320], %r1862;
	ld.shared.u32 	%r1863, [%r15+16472];
	ld.shared.u32 	%r1864, [%r22+19344];
	add.s32 	%r1865, %r1864, %r1863;
	min.s32 	%r1866, %r1836, %r1865;
	st.shared.u32 	[%r23+16224], %r1866;
	ld.shared.u32 	%r1867, [%r22+19448];
	add.s32 	%r1868, %r1867, %r1863;
	min.s32 	%r1869, %r1839, %r1868;
	st.shared.u32 	[%r23+16328], %r1869;
	ld.shared.u32 	%r1870, [%r22+19552];
	add.s32 	%r1871, %r1870, %r1863;
	min.s32 	%r1872, %r1842, %r1871;
	st.shared.u32 	[%r23+16432], %r1872;
	ld.shared.u32 	%r1873, [%r15+252];
	ld.shared.u32 	%r1874, [%r22+19656];
	add.s32 	%r1875, %r1874, %r1873;
	min.s32 	%r1876, %r1846, %r1875;
	st.shared.u32 	[%r23], %r1876;
	ld.shared.u32 	%r1877, [%r22+19760];
	add.s32 	%r1878, %r1877, %r1873;
	min.s32 	%r1879, %r1849, %r1878;
	st.shared.u32 	[%r23+104], %r1879;
	ld.shared.u32 	%r1880, [%r22+19864];
	add.s32 	%r1881, %r1880, %r1873;
	min.s32 	%r1882, %r1852, %r1881;
	st.shared.u32 	[%r23+208], %r1882;
	ld.shared.u32 	%r1883, [%r15+8364];
	ld.shared.u32 	%r1884, [%r22+19656];
	add.s32 	%r1885, %r1884, %r1883;
	min.s32 	%r1886, %r1856, %r1885;
	st.shared.u32 	[%r23+8112], %r1886;
	ld.shared.u32 	%r1887, [%r22+19760];
	add.s32 	%r1888, %r1887, %r1883;
	min.s32 	%r1889, %r1859, %r1888;
	st.shared.u32 	[%r23+8216], %r1889;
	ld.shared.u32 	%r1890, [%r22+19864];
	add.s32 	%r1891, %r1890, %r1883;
	min.s32 	%r1892, %r1862, %r1891;
	st.shared.u32 	[%r23+8320], %r1892;
	ld.shared.u32 	%r1893, [%r15+16476];
	ld.shared.u32 	%r1894, [%r22+19656];
	add.s32 	%r1895, %r1894, %r1893;
	min.s32 	%r1896, %r1866, %r1895;
	st.shared.u32 	[%r23+16224], %r1896;
	ld.shared.u32 	%r1897, [%r22+19760];
	add.s32 	%r1898, %r1897, %r1893;
	min.s32 	%r1899, %r1869, %r1898;
	st.shared.u32 	[%r23+16328], %r1899;
	ld.shared.u32 	%r1900, [%r22+19864];
	add.s32 	%r1901, %r1900, %r1893;
	min.s32 	%r1902, %r1872, %r1901;
	st.shared.u32 	[%r23+16432], %r1902;
	ld.shared.u32 	%r1903, [%r15+256];
	ld.shared.u32 	%r1904, [%r22+19968];
	add.s32 	%r1905, %r1904, %r1903;
	min.s32 	%r1906, %r1876, %r1905;
	st.shared.u32 	[%r23], %r1906;
	ld.shared.u32 	%r1907, [%r22+20072];
	add.s32 	%r1908, %r1907, %r1903;
	min.s32 	%r1909, %r1879, %r1908;
	st.shared.u32 	[%r23+104], %r1909;
	ld.shared.u32 	%r1910, [%r22+20176];
	add.s32 	%r1911, %r1910, %r1903;
	min.s32 	%r1912, %r1882, %r1911;
	st.shared.u32 	[%r23+208], %r1912;
	ld.shared.u32 	%r1913, [%r15+8368];
	ld.shared.u32 	%r1914, [%r22+19968];
	add.s32 	%r1915, %r1914, %r1913;
	min.s32 	%r1916, %r1886, %r1915;
	st.shared.u32 	[%r23+8112], %r1916;
	ld.shared.u32 	%r1917, [%r22+20072];
	add.s32 	%r1918, %r1917, %r1913;
	min.s32 	%r1919, %r1889, %r1918;
	st.shared.u32 	[%r23+8216], %r1919;
	ld.shared.u32 	%r1920, [%r22+20176];
	add.s32 	%r1921, %r1920, %r1913;
	min.s32 	%r1922, %r1892, %r1921;
	st.shared.u32 	[%r23+8320], %r1922;
	ld.shared.u32 	%r1923, [%r15+16480];
	ld.shared.u32 	%r1924, [%r22+19968];
	add.s32 	%r1925, %r1924, %r1923;
	min.s32 	%r1926, %r1896, %r1925;
	st.shared.u32 	[%r23+16224], %r1926;
	ld.shared.u32 	%r1927, [%r22+20072];
	add.s32 	%r1928, %r1927, %r1923;
	min.s32 	%r1929, %r1899, %r1928;
	st.shared.u32 	[%r23+16328], %r1929;
	ld.shared.u32 	%r1930, [%r22+20176];
	add.s32 	%r1931, %r1930, %r1923;
	min.s32 	%r1932, %r1902, %r1931;
	st.shared.u32 	[%r23+16432], %r1932;
	ld.shared.u32 	%r1933, [%r15+260];
	ld.shared.u32 	%r1934, [%r22+20280];
	add.s32 	%r1935, %r1934, %r1933;
	min.s32 	%r1936, %r1906, %r1935;
	st.shared.u32 	[%r23], %r1936;
	ld.shared.u32 	%r1937, [%r22+20384];
	add.s32 	%r1938, %r1937, %r1933;
	min.s32 	%r1939, %r1909, %r1938;
	st.shared.u32 	[%r23+104], %r1939;
	ld.shared.u32 	%r1940, [%r22+20488];
	add.s32 	%r1941, %r1940, %r1933;
	min.s32 	%r1942, %r1912, %r1941;
	st.shared.u32 	[%r23+208], %r1942;
	ld.shared.u32 	%r1943, [%r15+8372];
	ld.shared.u32 	%r1944, [%r22+20280];
	add.s32 	%r1945, %r1944, %r1943;
	min.s32 	%r1946, %r1916, %r1945;
	st.shared.u32 	[%r23+8112], %r1946;
	ld.shared.u32 	%r1947, [%r22+20384];
	add.s32 	%r1948, %r1947, %r1943;
	min.s32 	%r1949, %r1919, %r1948;
	st.shared.u32 	[%r23+8216], %r1949;
	ld.shared.u32 	%r1950, [%r22+20488];
	add.s32 	%r1951, %r1950, %r1943;
	min.s32 	%r1952, %r1922, %r1951;
	st.shared.u32 	[%r23+8320], %r1952;
	ld.shared.u32 	%r1953, [%r15+16484];
	ld.shared.u32 	%r1954, [%r22+20280];
	add.s32 	%r1955, %r1954, %r1953;
	min.s32 	%r1956, %r1926, %r1955;
	st.shared.u32 	[%r23+16224], %r1956;
	ld.shared.u32 	%r1957, [%r22+20384];
	add.s32 	%r1958, %r1957, %r1953;
	min.s32 	%r1959, %r1929, %r1958;
	st.shared.u32 	[%r23+16328], %r1959;
	ld.shared.u32 	%r1960, [%r22+20488];
	add.s32 	%r1961, %r1960, %r1953;
	min.s32 	%r1962, %r1932, %r1961;
	st.shared.u32 	[%r23+16432], %r1962;
	ld.shared.u32 	%r1963, [%r15+264];
	ld.shared.u32 	%r1964, [%r22+20592];
	add.s32 	%r1965, %r1964, %r1963;
	min.s32 	%r1966, %r1936, %r1965;
	st.shared.u32 	[%r23], %r1966;
	ld.shared.u32 	%r1967, [%r22+20696];
	add.s32 	%r1968, %r1967, %r1963;
	min.s32 	%r1969, %r1939, %r1968;
	st.shared.u32 	[%r23+104], %r1969;
	ld.shared.u32 	%r1970, [%r22+20800];
	add.s32 	%r1971, %r1970, %r1963;
	min.s32 	%r1972, %r1942, %r1971;
	st.shared.u32 	[%r23+208], %r1972;
	ld.shared.u32 	%r1973, [%r15+8376];
	ld.shared.u32 	%r1974, [%r22+20592];
	add.s32 	%r1975, %r1974, %r1973;
	min.s32 	%r1976, %r1946, %r1975;
	st.shared.u32 	[%r23+8112], %r1976;
	ld.shared.u32 	%r1977, [%r22+20696];
	add.s32 	%r1978, %r1977, %r1973;
	min.s32 	%r1979, %r1949, %r1978;
	st.shared.u32 	[%r23+8216], %r1979;
	ld.shared.u32 	%r1980, [%r22+20800];
	add.s32 	%r1981, %r1980, %r1973;
	min.s32 	%r1982, %r1952, %r1981;
	st.shared.u32 	[%r23+8320], %r1982;
	ld.shared.u32 	%r1983, [%r15+16488];
	ld.shared.u32 	%r1984, [%r22+20592];
	add.s32 	%r1985, %r1984, %r1983;
	min.s32 	%r1986, %r1956, %r1985;
	st.shared.u32 	[%r23+16224], %r1986;
	ld.shared.u32 	%r1987, [%r22+20696];
	add.s32 	%r1988, %r1987, %r1983;
	min.s32 	%r1989, %r1959, %r1988;
	st.shared.u32 	[%r23+16328], %r1989;
	ld.shared.u32 	%r1990, [%r22+20800];
	add.s32 	%r1991, %r1990, %r1983;
	min.s32 	%r1992, %r1962, %r1991;
	st.shared.u32 	[%r23+16432], %r1992;
	ld.shared.u32 	%r1993, [%r15+268];
	ld.shared.u32 	%r1994, [%r22+20904];
	add.s32 	%r1995, %r1994, %r1993;
	min.s32 	%r1996, %r1966, %r1995;
	st.shared.u32 	[%r23], %r1996;
	ld.shared.u32 	%r1997, [%r22+21008];
	add.s32 	%r1998, %r1997, %r1993;
	min.s32 	%r1999, %r1969, %r1998;
	st.shared.u32 	[%r23+104], %r1999;
	ld.shared.u32 	%r2000, [%r22+21112];
	add.s32 	%r2001, %r2000, %r1993;
	min.s32 	%r2002, %r1972, %r2001;
	st.shared.u32 	[%r23+208], %r2002;
	ld.shared.u32 	%r2003, [%r15+8380];
	ld.shared.u32 	%r2004, [%r22+20904];
	add.s32 	%r2005, %r2004, %r2003;
	min.s32 	%r2006, %r1976, %r2005;
	st.shared.u32 	[%r23+8112], %r2006;
	ld.shared.u32 	%r2007, [%r22+21008];
	add.s32 	%r2008, %r2007, %r2003;
	min.s32 	%r2009, %r1979, %r2008;
	st.shared.u32 	[%r23+8216], %r2009;
	ld.shared.u32 	%r2010, [%r22+21112];
	add.s32 	%r2011, %r2010, %r2003;
	min.s32 	%r2012, %r1982, %r2011;
	st.shared.u32 	[%r23+8320], %r2012;
	ld.shared.u32 	%r2013, [%r15+16492];
	ld.shared.u32 	%r2014, [%r22+20904];
	add.s32 	%r2015, %r2014, %r2013;
	min.s32 	%r2016, %r1986, %r2015;
	st.shared.u32 	[%r23+16224], %r2016;
	ld.shared.u32 	%r2017, [%r22+21008];
	add.s32 	%r2018, %r2017, %r2013;
	min.s32 	%r2019, %r1989, %r2018;
	st.shared.u32 	[%r23+16328], %r2019;
	ld.shared.u32 	%r2020, [%r22+21112];
	add.s32 	%r2021, %r2020, %r2013;
	min.s32 	%r2022, %r1992, %r2021;
	st.shared.u32 	[%r23+16432], %r2022;
	ld.shared.u32 	%r2023, [%r15+272];
	ld.shared.u32 	%r2024, [%r22+21216];
	add.s32 	%r2025, %r2024, %r2023;
	min.s32 	%r2026, %r1996, %r2025;
	st.shared.u32 	[%r23], %r2026;
	ld.shared.u32 	%r2027, [%r22+21320];
	add.s32 	%r2028, %r2027, %r2023;
	min.s32 	%r2029, %r1999, %r2028;
	st.shared.u32 	[%r23+104], %r2029;
	ld.shared.u32 	%r2030, [%r22+21424];
	add.s32 	%r2031, %r2030, %r2023;
	min.s32 	%r2032, %r2002, %r2031;
	st.shared.u32 	[%r23+208], %r2032;
	ld.shared.u32 	%r2033, [%r15+8384];
	ld.shared.u32 	%r2034, [%r22+21216];
	add.s32 	%r2035, %r2034, %r2033;
	min.s32 	%r2036, %r2006, %r2035;
	st.shared.u32 	[%r23+8112], %r2036;
	ld.shared.u32 	%r2037, [%r22+21320];
	add.s32 	%r2038, %r2037, %r2033;
	min.s32 	%r2039, %r2009, %r2038;
	st.shared.u32 	[%r23+8216], %r2039;
	ld.shared.u32 	%r2040, [%r22+21424];
	add.s32 	%r2041, %r2040, %r2033;
	min.s32 	%r2042, %r2012, %r2041;
	st.shared.u32 	[%r23+8320], %r2042;
	ld.shared.u32 	%r2043, [%r15+16496];
	ld.shared.u32 	%r2044, [%r22+21216];
	add.s32 	%r2045, %r2044, %r2043;
	min.s32 	%r2046, %r2016, %r2045;
	st.shared.u32 	[%r23+16224], %r2046;
	ld.shared.u32 	%r2047, [%r22+21320];
	add.s32 	%r2048, %r2047, %r2043;
	min.s32 	%r2049, %r2019, %r2048;
	st.shared.u32 	[%r23+16328], %r2049;
	ld.shared.u32 	%r2050, [%r22+21424];
	add.s32 	%r2051, %r2050, %r2043;
	min.s32 	%r2052, %r2022, %r2051;
	st.shared.u32 	[%r23+16432], %r2052;
	ld.shared.u32 	%r2053, [%r15+276];
	ld.shared.u32 	%r2054, [%r22+21528];
	add.s32 	%r2055, %r2054, %r2053;
	min.s32 	%r2056, %r2026, %r2055;
	st.shared.u32 	[%r23], %r2056;
	ld.shared.u32 	%r2057, [%r22+21632];
	add.s32 	%r2058, %r2057, %r2053;
	min.s32 	%r2059, %r2029, %r2058;
	st.shared.u32 	[%r23+104], %r2059;
	ld.shared.u32 	%r2060, [%r22+21736];
	add.s32 	%r2061, %r2060, %r2053;
	min.s32 	%r2062, %r2032, %r2061;
	st.shared.u32 	[%r23+208], %r2062;
	ld.shared.u32 	%r2063, [%r15+8388];
	ld.shared.u32 	%r2064, [%r22+21528];
	add.s32 	%r2065, %r2064, %r2063;
	min.s32 	%r2066, %r2036, %r2065;
	st.shared.u32 	[%r23+8112], %r2066;
	ld.shared.u32 	%r2067, [%r22+21632];
	add.s32 	%r2068, %r2067, %r2063;
	min.s32 	%r2069, %r2039, %r2068;
	st.shared.u32 	[%r23+8216], %r2069;
	ld.shared.u32 	%r2070, [%r22+21736];
	add.s32 	%r2071, %r2070, %r2063;
	min.s32 	%r2072, %r2042, %r2071;
	st.shared.u32 	[%r23+8320], %r2072;
	ld.shared.u32 	%r2073, [%r15+16500];
	ld.shared.u32 	%r2074, [%r22+21528];
	add.s32 	%r2075, %r2074, %r2073;
	min.s32 	%r2076, %r2046, %r2075;
	st.shared.u32 	[%r23+16224], %r2076;
	ld.shared.u32 	%r2077, [%r22+21632];
	add.s32 	%r2078, %r2077, %r2073;
	min.s32 	%r2079, %r2049, %r2078;
	st.shared.u32 	[%r23+16328], %r2079;
	ld.shared.u32 	%r2080, [%r22+21736];
	add.s32 	%r2081, %r2080, %r2073;
	min.s32 	%r2082, %r2052, %r2081;
	st.shared.u32 	[%r23+16432], %r2082;
	ld.shared.u32 	%r2083, [%r15+280];
	ld.shared.u32 	%r2084, [%r22+21840];
	add.s32 	%r2085, %r2084, %r2083;
	min.s32 	%r2086, %r2056, %r2085;
	st.shared.u32 	[%r23], %r2086;
	ld.shared.u32 	%r2087, [%r22+21944];
	add.s32 	%r2088, %r2087, %r2083;
	min.s32 	%r2089, %r2059, %r2088;
	st.shared.u32 	[%r23+104], %r2089;
	ld.shared.u32 	%r2090, [%r22+22048];
	add.s32 	%r2091, %r2090, %r2083;
	min.s32 	%r2092, %r2062, %r2091;
	st.shared.u32 	[%r23+208], %r2092;
	ld.shared.u32 	%r2093, [%r15+8392];
	ld.shared.u32 	%r2094, [%r22+21840];
	add.s32 	%r2095, %r2094, %r2093;
	min.s32 	%r2096, %r2066, %r2095;
	st.shared.u32 	[%r23+8112], %r2096;
	ld.shared.u32 	%r2097, [%r22+21944];
	add.s32 	%r2098, %r2097, %r2093;
	min.s32 	%r2099, %r2069, %r2098;
	st.shared.u32 	[%r23+8216], %r2099;
	ld.shared.u32 	%r2100, [%r22+22048];
	add.s32 	%r2101, %r2100, %r2093;
	min.s32 	%r2102, %r2072, %r2101;
	st.shared.u32 	[%r23+8320], %r2102;
	ld.shared.u32 	%r2103, [%r15+16504];
	ld.shared.u32 	%r2104, [%r22+21840];
	add.s32 	%r2105, %r2104, %r2103;
	min.s32 	%r2106, %r2076, %r2105;
	st.shared.u32 	[%r23+16224], %r2106;
	ld.shared.u32 	%r2107, [%r22+21944];
	add.s32 	%r2108, %r2107, %r2103;
	min.s32 	%r2109, %r2079, %r2108;
	st.shared.u32 	[%r23+16328], %r2109;
	ld.shared.u32 	%r2110, [%r22+22048];
	add.s32 	%r2111, %r2110, %r2103;
	min.s32 	%r2112, %r2082, %r2111;
	st.shared.u32 	[%r23+16432], %r2112;
	ld.shared.u32 	%r2113, [%r15+284];
	ld.shared.u32 	%r2114, [%r22+22152];
	add.s32 	%r2115, %r2114, %r2113;
	min.s32 	%r2116, %r2086, %r2115;
	st.shared.u32 	[%r23], %r2116;
	ld.shared.u32 	%r2117, [%r22+22256];
	add.s32 	%r2118, %r2117, %r2113;
	min.s32 	%r2119, %r2089, %r2118;
	st.shared.u32 	[%r23+104], %r2119;
	ld.shared.u32 	%r2120, [%r22+22360];
	add.s32 	%r2121, %r2120, %r2113;
	min.s32 	%r2122, %r2092, %r2121;
	st.shared.u32 	[%r23+208], %r2122;
	ld.shared.u32 	%r2123, [%r15+8396];
	ld.shared.u32 	%r2124, [%r22+22152];
	add.s32 	%r2125, %r2124, %r2123;
	min.s32 	%r2126, %r2096, %r2125;
	st.shared.u32 	[%r23+8112], %r2126;
	ld.shared.u32 	%r2127, [%r22+22256];
	add.s32 	%r2128, %r2127, %r2123;
	min.s32 	%r2129, %r2099, %r2128;
	st.shared.u32 	[%r23+8216], %r2129;
	ld.shared.u32 	%r2130, [%r22+22360];
	add.s32 	%r2131, %r2130, %r2123;
	min.s32 	%r2132, %r2102, %r2131;
	st.shared.u32 	[%r23+8320], %r2132;
	ld.shared.u32 	%r2133, [%r15+16508];
	ld.shared.u32 	%r2134, [%r22+22152];
	add.s32 	%r2135, %r2134, %r2133;
	min.s32 	%r2136, %r2106, %r2135;
	st.shared.u32 	[%r23+16224], %r2136;
	ld.shared.u32 	%r2137, [%r22+22256];
	add.s32 	%r2138, %r2137, %r2133;
	min.s32 	%r2139, %r2109, %r2138;
	st.shared.u32 	[%r23+16328], %r2139;
	ld.shared.u32 	%r2140, [%r22+22360];
	add.s32 	%r2141, %r2140, %r2133;
	min.s32 	%r2142, %r2112, %r2141;
	st.shared.u32 	[%r23+16432], %r2142;
	ld.shared.u32 	%r2143, [%r15+288];
	ld.shared.u32 	%r2144, [%r22+22464];
	add.s32 	%r2145, %r2144, %r2143;
	min.s32 	%r2146, %r2116, %r2145;
	st.shared.u32 	[%r23], %r2146;
	ld.shared.u32 	%r2147, [%r22+22568];
	add.s32 	%r2148, %r2147, %r2143;
	min.s32 	%r2149, %r2119, %r2148;
	st.shared.u32 	[%r23+104], %r2149;
	ld.shared.u32 	%r2150, [%r22+22672];
	add.s32 	%r2151, %r2150, %r2143;
	min.s32 	%r2152, %r2122, %r2151;
	st.shared.u32 	[%r23+208], %r2152;
	ld.shared.u32 	%r2153, [%r15+8400];
	ld.shared.u32 	%r2154, [%r22+22464];
	add.s32 	%r2155, %r2154, %r2153;
	min.s32 	%r2156, %r2126, %r2155;
	st.shared.u32 	[%r23+8112], %r2156;
	ld.shared.u32 	%r2157, [%r22+22568];
	add.s32 	%r2158, %r2157, %r2153;
	min.s32 	%r2159, %r2129, %r2158;
	st.shared.u32 	[%r23+8216], %r2159;
	ld.shared.u32 	%r2160, [%r22+22672];
	add.s32 	%r2161, %r2160, %r2153;
	min.s32 	%r2162, %r2132, %r2161;
	st.shared.u32 	[%r23+8320], %r2162;
	ld.shared.u32 	%r2163, [%r15+16512];
	ld.shared.u32 	%r2164, [%r22+22464];
	add.s32 	%r2165, %r2164, %r2163;
	min.s32 	%r2166, %r2136, %r2165;
	st.shared.u32 	[%r23+16224], %r2166;
	ld.shared.u32 	%r2167, [%r22+22568];
	add.s32 	%r2168, %r2167, %r2163;
	min.s32 	%r2169, %r2139, %r2168;
	st.shared.u32 	[%r23+16328], %r2169;
	ld.shared.u32 	%r2170, [%r22+22672];
	add.s32 	%r2171, %r2170, %r2163;
	min.s32 	%r2172, %r2142, %r2171;
	st.shared.u32 	[%r23+16432], %r2172;
	ld.shared.u32 	%r2173, [%r15+292];
	ld.shared.u32 	%r2174, [%r22+22776];
	add.s32 	%r2175, %r2174, %r2173;
	min.s32 	%r2176, %r2146, %r2175;
	st.shared.u32 	[%r23], %r2176;
	ld.shared.u32 	%r2177, [%r22+22880];
	add.s32 	%r2178, %r2177, %r2173;
	min.s32 	%r2179, %r2149, %r2178;
	st.shared.u32 	[%r23+104], %r2179;
	ld.shared.u32 	%r2180, [%r22+22984];
	add.s32 	%r2181, %r2180, %r2173;
	min.s32 	%r2182, %r2152, %r2181;
	st.shared.u32 	[%r23+208], %r2182;
	ld.shared.u32 	%r2183, [%r15+8404];
	ld.shared.u32 	%r2184, [%r22+22776];
	add.s32 	%r2185, %r2184, %r2183;
	min.s32 	%r2186, %r2156, %r2185;
	st.shared.u32 	[%r23+8112], %r2186;
	ld.shared.u32 	%r2187, [%r22+22880];
	add.s32 	%r2188, %r2187, %r2183;
	min.s32 	%r2189, %r2159, %r2188;
	st.shared.u32 	[%r23+8216], %r2189;
	ld.shared.u32 	%r2190, [%r22+22984];
	add.s32 	%r2191, %r2190, %r2183;
	min.s32 	%r2192, %r2162, %r2191;
	st.shared.u32 	[%r23+8320], %r2192;
	ld.shared.u32 	%r2193, [%r15+16516];
	ld.shared.u32 	%r2194, [%r22+22776];
	add.s32 	%r2195, %r2194, %r2193;
	min.s32 	%r2196, %r2166, %r2195;
	st.shared.u32 	[%r23+16224], %r2196;
	ld.shared.u32 	%r2197, [%r22+22880];
	add.s32 	%r2198, %r2197, %r2193;
	min.s32 	%r2199, %r2169, %r2198;
	st.shared.u32 	[%r23+16328], %r2199;
	ld.shared.u32 	%r2200, [%r22+22984];
	add.s32 	%r2201, %r2200, %r2193;
	min.s32 	%r2202, %r2172, %r2201;
	st.shared.u32 	[%r23+16432], %r2202;
	ld.shared.u32 	%r2203, [%r15+296];
	ld.shared.u32 	%r2204, [%r22+23088];
	add.s32 	%r2205, %r2204, %r2203;
	min.s32 	%r2206, %r2176, %r2205;
	st.shared.u32 	[%r23], %r2206;
	ld.shared.u32 	%r2207, [%r22+23192];
	add.s32 	%r2208, %r2207, %r2203;
	min.s32 	%r2209, %r2179, %r2208;
	st.shared.u32 	[%r23+104], %r2209;
	ld.shared.u32 	%r2210, [%r22+23296];
	add.s32 	%r2211, %r2210, %r2203;
	min.s32 	%r2212, %r2182, %r2211;
	st.shared.u32 	[%r23+208], %r2212;
	ld.shared.u32 	%r2213, [%r15+8408];
	ld.shared.u32 	%r2214, [%r22+23088];
	add.s32 	%r2215, %r2214, %r2213;
	min.s32 	%r2216, %r2186, %r2215;
	st.shared.u32 	[%r23+8112], %r2216;
	ld.shared.u32 	%r2217, [%r22+23192];
	add.s32 	%r2218, %r2217, %r2213;
	min.s32 	%r2219, %r2189, %r2218;
	st.shared.u32 	[%r23+8216], %r2219;
	ld.shared.u32 	%r2220, [%r22+23296];
	add.s32 	%r2221, %r2220, %r2213;
	min.s32 	%r2222, %r2192, %r2221;
	st.shared.u32 	[%r23+8320], %r2222;
	ld.shared.u32 	%r2223, [%r15+16520];
	ld.shared.u32 	%r2224, [%r22+23088];
	add.s32 	%r2225, %r2224, %r2223;
	min.s32 	%r2226, %r2196, %r2225;
	st.shared.u32 	[%r23+16224], %r2226;
	ld.shared.u32 	%r2227, [%r22+23192];
	add.s32 	%r2228, %r2227, %r2223;
	min.s32 	%r2229, %r2199, %r2228;
	st.shared.u32 	[%r23+16328], %r2229;
	ld.shared.u32 	%r2230, [%r22+23296];
	add.s32 	%r2231, %r2230, %r2223;
	min.s32 	%r2232, %r2202, %r2231;
	st.shared.u32 	[%r23+16432], %r2232;
	ld.shared.u32 	%r2233, [%r15+300];
	ld.shared.u32 	%r2234, [%r22+23400];
	add.s32 	%r2235, %r2234, %r2233;
	min.s32 	%r2236, %r2206, %r2235;
	st.shared.u32 	[%r23], %r2236;
	ld.shared.u32 	%r2237, [%r22+23504];
	add.s32 	%r2238, %r2237, %r2233;
	min.s32 	%r2239, %r2209, %r2238;
	st.shared.u32 	[%r23+104], %r2239;
	ld.shared.u32 	%r2240, [%r22+23608];
	add.s32 	%r2241, %r2240, %r2233;
	min.s32 	%r2242, %r2212, %r2241;
	st.shared.u32 	[%r23+208], %r2242;
	ld.shared.u32 	%r2243, [%r15+8412];
	ld.shared.u32 	%r2244, [%r22+23400];
	add.s32 	%r2245, %r2244, %r2243;
	min.s32 	%r2246, %r2216, %r2245;
	st.shared.u32 	[%r23+8112], %r2246;
	ld.shared.u32 	%r2247, [%r22+23504];
	add.s32 	%r2248, %r2247, %r2243;
	min.s32 	%r2249, %r2219, %r2248;
	st.shared.u32 	[%r23+8216], %r2249;
	ld.shared.u32 	%r2250, [%r22+23608];
	add.s32 	%r2251, %r2250, %r2243;
	min.s32 	%r2252, %r2222, %r2251;
	st.shared.u32 	[%r23+8320], %r2252;
	ld.shared.u32 	%r2253, [%r15+16524];
	ld.shared.u32 	%r2254, [%r22+23400];
	add.s32 	%r2255, %r2254, %r2253;
	min.s32 	%r2256, %r2226, %r2255;
	st.shared.u32 	[%r23+16224], %r2256;
	ld.shared.u32 	%r2257, [%r22+23504];
	add.s32 	%r2258, %r2257, %r2253;
	min.s32 	%r2259, %r2229, %r2258;
	st.shared.u32 	[%r23+16328], %r2259;
	ld.shared.u32 	%r2260, [%r22+23608];
	add.s32 	%r2261, %r2260, %r2253;
	min.s32 	%r2262, %r2232, %r2261;
	st.shared.u32 	[%r23+16432], %r2262;
	ld.shared.u32 	%r2263, [%r15+304];
	ld.shared.u32 	%r2264, [%r22+23712];
	add.s32 	%r2265, %r2264, %r2263;
	min.s32 	%r2266, %r2236, %r2265;
	st.shared.u32 	[%r23], %r2266;
	ld.shared.u32 	%r2267, [%r22+23816];
	add.s32 	%r2268, %r2267, %r2263;
	min.s32 	%r2269, %r2239, %r2268;
	st.shared.u32 	[%r23+104], %r2269;
	ld.shared.u32 	%r2270, [%r22+23920];
	add.s32 	%r2271, %r2270, %r2263;
	min.s32 	%r2272, %r2242, %r2271;
	st.shared.u32 	[%r23+208], %r2272;
	ld.shared.u32 	%r2273, [%r15+8416];
	ld.shared.u32 	%r2274, [%r22+23712];
	add.s32 	%r2275, %r2274, %r2273;
	min.s32 	%r2276, %r2246, %r2275;
	st.shared.u32 	[%r23+8112], %r2276;
	ld.shared.u32 	%r2277, [%r22+23816];
	add.s32 	%r2278, %r2277, %r2273;
	min.s32 	%r2279, %r2249, %r2278;
	st.shared.u32 	[%r23+8216], %r2279;
	ld.shared.u32 	%r2280, [%r22+23920];
	add.s32 	%r2281, %r2280, %r2273;
	min.s32 	%r2282, %r2252, %r2281;
	st.shared.u32 	[%r23+8320], %r2282;
	ld.shared.u32 	%r2283, [%r15+16528];
	ld.shared.u32 	%r2284, [%r22+23712];
	add.s32 	%r2285, %r2284, %r2283;
	min.s32 	%r2286, %r2256, %r2285;
	st.shared.u32 	[%r23+16224], %r2286;
	ld.shared.u32 	%r2287, [%r22+23816];
	add.s32 	%r2288, %r2287, %r2283;
	min.s32 	%r2289, %r2259, %r2288;
	st.shared.u32 	[%r23+16328], %r2289;
	ld.shared.u32 	%r2290, [%r22+23920];
	add.s32 	%r2291, %r2290, %r2283;
	min.s32 	%r2292, %r2262, %r2291;
	st.shared.u32 	[%r23+16432], %r2292;
	ld.shared.u32 	%r2293, [%r15+308];
	ld.shared.u32 	%r2294, [%r22+24024];
	add.s32 	%r2295, %r2294, %r2293;
	min.s32 	%r2296, %r2266, %r2295;
	st.shared.u32 	[%r23], %r2296;
	ld.shared.u32 	%r2297, [%r22+24128];
	add.s32 	%r2298, %r2297, %r2293;
	min.s32 	%r2299, %r2269, %r2298;
	st.shared.u32 	[%r23+104], %r2299;
	ld.shared.u32 	%r2300, [%r22+24232];
	add.s32 	%r2301, %r2300, %r2293;
	min.s32 	%r2302, %r2272, %r2301;
	st.shared.u32 	[%r23+208], %r2302;
	ld.shared.u32 	%r2303, [%r15+8420];
	ld.shared.u32 	%r2304, [%r22+24024];
	add.s32 	%r2305, %r2304, %r2303;
	min.s32 	%r2306, %r2276, %r2305;
	st.shared.u32 	[%r23+8112], %r2306;
	ld.shared.u32 	%r2307, [%r22+24128];
	add.s32 	%r2308, %r2307, %r2303;
	min.s32 	%r2309, %r2279, %r2308;
	st.shared.u32 	[%r23+8216], %r2309;
	ld.shared.u32 	%r2310, [%r22+24232];
	add.s32 	%r2311, %r2310, %r2303;
	min.s32 	%r2312, %r2282, %r2311;
	st.shared.u32 	[%r23+8320], %r2312;
	ld.shared.u32 	%r2313, [%r15+16532];
	ld.shared.u32 	%r2314, [%r22+24024];
	add.s32 	%r2315, %r2314, %r2313;
	min.s32 	%r2316, %r2286, %r2315;
	st.shared.u32 	[%r23+16224], %r2316;
	ld.shared.u32 	%r2317, [%r22+24128];
	add.s32 	%r2318, %r2317, %r2313;
	min.s32 	%r2319, %r2289, %r2318;
	st.shared.u32 	[%r23+16328], %r2319;
	ld.shared.u32 	%r2320, [%r22+24232];
	add.s32 	%r2321, %r2320, %r2313;
	min.s32 	%r2322, %r2292, %r2321;
	st.shared.u32 	[%r23+16432], %r2322;
	st.global.u32 	[%rd6], %r2296;
	st.global.u32 	[%rd6+104], %r2299;
	st.global.u32 	[%rd6+208], %r2302;
	st.global.u32 	[%rd10], %r2306;
	st.global.u32 	[%rd10+104], %r2309;
	st.global.u32 	[%rd10+208], %r2312;
	st.global.u32 	[%rd14], %r2316;
	st.global.u32 	[%rd14+104], %r2319;
	st.global.u32 	[%rd14+208], %r2322;
	ret;

}
	// .globl	_Z17phase2_kernel_colPiii
.visible .entry _Z17phase2_kernel_colPiii(
	.param .u64 .ptr .align 1 _Z17phase2_kernel_colPiii_param_0,
	.param .u32 _Z17phase2_kernel_colPiii_param_1,
	.param .u32 _Z17phase2_kernel_colPiii_param_2
)
{
	.reg .b32 	%r<2317>;
	.reg .b64 	%rd<15>;
	// demoted variable
	.shared .align 4 .b8 _ZZ17phase2_kernel_colPiiiE13sh_pivot_Dist[24336];
	// demoted variable
	.shared .align 4 .b8 _ZZ17phase2_kernel_colPiiiE7sh_Dist[24336];
	ld.param.u64 	%rd1, [_Z17phase2_kernel_colPiii_param_0];
	ld.param.u32 	%r1, [_Z17phase2_kernel_colPiii_param_1];
	ld.param.u32 	%r2, [_Z17phase2_kernel_colPiii_param_2];
	cvta.to.global.u64 	%rd2, %rd1;
	mul.lo.s32 	%r3, %r2, 78;
	mov.u32 	%r4, %tid.y;
	mov.u32 	%r5, %tid.x;
	mov.u32 	%r6, %ctaid.x;
	add.s32 	%r7, %r5, %r3;
	add.s32 	%r8, %r4, %r3;
	mad.lo.s32 	%r9, %r6, 78, %r4;
	mul.lo.s32 	%r10, %r4, 312;
	mov.u32 	%r11, _ZZ17phase2_kernel_colPiiiE7sh_Dist;
	add.s32 	%r12, %r11, %r10;
	mov.u32 	%r13, _ZZ17phase2_kernel_colPiiiE13sh_pivot_Dist;
	mad.lo.s32 	%r14, %r8, %r1, %r7;
	mul.wide.s32 	%rd3, %r14, 4;
	add.s64 	%rd4, %rd2, %rd3;
	ld.global.u32 	%r15, [%rd4];
	shl.b32 	%r16, %r5, 2;
	add.s32 	%r17, %r13, %r16;
	add.s32 	%r18, %r17, %r10;
	st.shared.u32 	[%r18], %r15;
	mad.lo.s32 	%r19, %r9, %r1, %r7;
	mul.wide.s32 	%rd5, %r19, 4;
	add.s64 	%rd6, %rd2, %rd5;
	ld.global.u32 	%r20, [%rd6];
	add.s32 	%r21, %r12, %r16;
	st.shared.u32 	[%r21], %r20;
	ld.global.u32 	%r22, [%rd4+104];
	st.shared.u32 	[%r18+104], %r22;
	ld.global.u32 	%r23, [%rd6+104];
	st.shared.u32 	[%r21+104], %r23;
	ld.global.u32 	%r24, [%rd4+208];
	st.shared.u32 	[%r18+208], %r24;
	ld.global.u32 	%r25, [%rd6+208];
	st.shared.u32 	[%r21+208], %r25;
	add.s32 	%r26, %r8, 26;
	add.s32 	%r27, %r9, 26;
	mad.lo.s32 	%r28, %r26, %r1, %r7;
	mul.wide.s32 	%rd7, %r28, 4;
	add.s64 	%rd8, %rd2, %rd7;
	ld.global.u32 	%r29, [%rd8];
	st.shared.u32 	[%r18+8112], %r29;
	mad.lo.s32 	%r30, %r27, %r1, %r7;
	mul.wide.s32 	%rd9, %r30, 4;
	add.s64 	%rd10, %rd2, %rd9;
	ld.global.u32 	%r31, [%rd10];
	st.shared.u32 	[%r21+8112], %r31;
	ld.global.u32 	%r32, [%rd8+104];
	st.shared.u32 	[%r18+8216], %r32;
	ld.global.u32 	%r33, [%rd10+104];
	st.shared.u32 	[%r21+8216], %r33;
	ld.global.u32 	%r34, [%rd8+208];
	st.shared.u32 	[%r18+8320], %r34;
	ld.global.u32 	%r35, [%rd10+208];
	st.shared.u32 	[%r21+8320], %r35;
	add.s32 	%r36, %r8, 52;
	add.s32 	%r37, %r9, 52;
	mad.lo.s32 	%r38, %r36, %r1, %r7;
	mul.wide.s32 	%rd11, %r38, 4;
	add.s64 	%rd12, %rd2, %rd11;
	ld.global.u32 	%r39, [%rd12];
	st.shared.u32 	[%r18+16224], %r39;
	mad.lo.s32 	%r40, %r37, %r1, %r7;
	mul.wide.s32 	%rd13, %r40, 4;
	add.s64 	%rd14, %rd2, %rd13;
	ld.global.u32 	%r41, [%rd14];
	st.shared.u32 	[%r21+16224], %r41;
	ld.global.u32 	%r42, [%rd12+104];
	st.shared.u32 	[%r18+16328], %r42;
	ld.global.u32 	%r43, [%rd14+104];
	st.shared.u32 	[%r21+16328], %r43;
	ld.global.u32 	%r44, [%rd12+208];
	st.shared.u32 	[%r18+16432], %r44;
	ld.global.u32 	%r45, [%rd14+208];
	st.shared.u32 	[%r21+16432], %r45;
	bar.sync 	0;
	ld.shared.u32 	%r46, [%r21];
	ld.shared.u32 	%r47, [%r12];
	ld.shared.u32 	%r48, [%r17];
	add.s32 	%r49, %r48, %r47;
	min.s32 	%r50, %r46, %r49;
	st.shared.u32 	[%r21], %r50;
	ld.shared.u32 	%r51, [%r21+104];
	ld.shared.u32 	%r52, [%r12];
	ld.shared.u32 	%r53, [%r17+104];
	add.s32 	%r54, %r53, %r52;
	min.s32 	%r55, %r51, %r54;
	ld.shared.u32 	%r56, [%r21+208];
	ld.shared.u32 	%r57, [%r17+208];
	add.s32 	%r58, %r57, %r52;
	min.s32 	%r59, %r56, %r58;
	st.shared.u32 	[%r21+208], %r59;
	ld.shared.u32 	%r60, [%r21+8112];
	ld.shared.u32 	%r61, [%r12+8112];
	add.s32 	%r62, %r48, %r61;
	min.s32 	%r63, %r60, %r62;
	st.shared.u32 	[%r21+8112], %r63;
	ld.shared.u32 	%r64, [%r21+8216];
	ld.shared.u32 	%r65, [%r12+8112];
	add.s32 	%r66, %r53, %r65;
	min.s32 	%r67, %r64, %r66;
	ld.shared.u32 	%r68, [%r21+8320];
	add.s32 	%r69, %r57, %r65;
	min.s32 	%r70, %r68, %r69;
	st.shared.u32 	[%r21+8320], %r70;
	ld.shared.u32 	%r71, [%r21+16224];
	ld.shared.u32 	%r72, [%r12+16224];
	add.s32 	%r73, %r48, %r72;
	min.s32 	%r74, %r71, %r73;
	st.shared.u32 	[%r21+16224], %r74;
	ld.shared.u32 	%r75, [%r21+16328];
	ld.shared.u32 	%r76, [%r12+16224];
	add.s32 	%r77, %r53, %r76;
	min.s32 	%r78, %r75, %r77;
	ld.shared.u32 	%r79, [%r21+16432];
	add.s32 	%r80, %r57, %r76;
	min.s32 	%r81, %r79, %r80;
	ld.shared.u32 	%r82, [%r12+4];
	ld.shared.u32 	%r83, [%r17+312];
	add.s32 	%r84, %r83, %r82;
	min.s32 	%r85, %r50, %r84;
	st.shared.u32 	[%r21], %r85;
	ld.shared.u32 	%r86, [%r12+4];
	ld.shared.u32 	%r87, [%r17+416];
	add.s32 	%r88, %r87, %r86;
	min.s32 	%r89, %r55, %r88;
	st.shared.u32 	[%r21+104], %r89;
	ld.shared.u32 	%r90, [%r17+520];
	add.s32 	%r91, %r90, %r86;
	min.s32 	%r92, %r59, %r91;
	ld.shared.u32 	%r93, [%r12+8116];
	add.s32 	%r94, %r83, %r93;
	min.s32 	%r95, %r63, %r94;
	st.shared.u32 	[%r21+8112], %r95;
	ld.shared.u32 	%r96, [%r12+8116];
	add.s32 	%r97, %r87, %r96;
	min.s32 	%r98, %r67, %r97;
	st.shared.u32 	[%r21+8216], %r98;
	add.s32 	%r99, %r90, %r96;
	min.s32 	%r100, %r70, %r99;
	ld.shared.u32 	%r101, [%r12+16228];
	add.s32 	%r102, %r83, %r101;
	min.s32 	%r103, %r74, %r102;
	st.shared.u32 	[%r21+16224], %r103;
	ld.shared.u32 	%r104, [%r12+16228];
	add.s32 	%r105, %r87, %r104;
	min.s32 	%r106, %r78, %r105;
	st.shared.u32 	[%r21+16328], %r106;
	add.s32 	%r107, %r90, %r104;
	min.s32 	%r108, %r81, %r107;
	st.shared.u32 	[%r21+16432], %r108;
	ld.shared.u32 	%r109, [%r12+8];
	ld.shared.u32 	%r110, [%r17+624];
	add.s32 	%r111, %r110, %r109;
	min.s32 	%r112, %r85, %r111;
	st.shared.u32 	[%r21], %r112;
	ld.shared.u32 	%r113, [%r12+8];
	ld.shared.u32 	%r114, [%r17+728];
	add.s32 	%r115, %r114, %r113;
	min.s32 	%r116, %r89, %r115;
	ld.shared.u32 	%r117, [%r17+832];
	add.s32 	%r118, %r117, %r113;
	min.s32 	%r119, %r92, %r118;
	ld.shared.u32 	%r120, [%r12+8120];
	add.s32 	%r121, %r110, %r120;
	min.s32 	%r122, %r95, %r121;
	st.shared.u32 	[%r21+8112], %r122;
	ld.shared.u32 	%r123, [%r12+8120];
	add.s32 	%r124, %r114, %r123;
	min.s32 	%r125, %r98, %r124;
	add.s32 	%r126, %r117, %r123;
	min.s32 	%r127, %r100, %r126;
	ld.shared.u32 	%r128, [%r12+16232];
	add.s32 	%r129, %r110, %r128;
	min.s32 	%r130, %r103, %r129;
	st.shared.u32 	[%r21+16224], %r130;
	ld.shared.u32 	%r131, [%r12+16232];
	add.s32 	%r132, %r114, %r131;
	min.s32 	%r133, %r106, %r132;
	add.s32 	%r134, %r117, %r131;
	min.s32 	%r135, %r108, %r134;
	ld.shared.u32 	%r136, [%r12+12];
	ld.shared.u32 	%r137, [%r17+936];
	add.s32 	%r138, %r137, %r136;
	min.s32 	%r139, %r112, %r138;
	st.shared.u32 	[%r21], %r139;
	ld.shared.u32 	%r140, [%r12+12];
	ld.shared.u32 	%r141, [%r17+1040];
	add.s32 	%r142, %r141, %r140;
	min.s32 	%r143, %r116, %r142;
	ld.shared.u32 	%r144, [%r17+1144];
	add.s32 	%r145, %r144, %r140;
	min.s32 	%r146, %r119, %r145;
	st.shared.u32 	[%r21+208], %r146;
	ld.shared.u32 	%r147, [%r12+8124];
	add.s32 	%r148, %r137, %r147;
	min.s32 	%r149, %r122, %r148;
	st.shared.u32 	[%r21+8112], %r149;
	ld.shared.u32 	%r150, [%r12+8124];
	add.s32 	%r151, %r141, %r150;
	min.s32 	%r152, %r125, %r151;
	add.s32 	%r153, %r144, %r150;
	min.s32 	%r154, %r127, %r153;
	st.shared.u32 	[%r21+8320], %r154;
	ld.shared.u32 	%r155, [%r12+16236];
	add.s32 	%r156, %r137, %r155;
	min.s32 	%r157, %r130, %r156;
	st.shared.u32 	[%r21+16224], %r157;
	ld.shared.u32 	%r158, [%r12+16236];
	add.s32 	%r159, %r141, %r158;
	min.s32 	%r160, %r133, %r159;
	add.s32 	%r161, %r144, %r158;
	min.s32 	%r162, %r135, %r161;
	ld.shared.u32 	%r163, [%r12+16];
	ld.shared.u32 	%r164, [%r17+1248];
	add.s32 	%r165, %r164, %r163;
	min.s32 	%r166, %r139, %r165;
	st.shared.u32 	[%r21], %r166;
	ld.shared.u32 	%r167, [%r12+16];
	ld.shared.u32 	%r168, [%r17+1352];
	add.s32 	%r169, %r168, %r167;
	min.s32 	%r170, %r143, %r169;
	st.shared.u32 	[%r21+104], %r170;
	ld.shared.u32 	%r171, [%r17+1456];
	add.s32 	%r172, %r171, %r167;
	min.s32 	%r173, %r146, %r172;
	ld.shared.u32 	%r174, [%r12+8128];
	add.s32 	%r175, %r164, %r174;
	min.s32 	%r176, %r149, %r175;
	st.shared.u32 	[%r21+8112], %r176;
	ld.shared.u32 	%r177, [%r12+8128];
	add.s32 	%r178, %r168, %r177;
	min.s32 	%r179, %r152, %r178;
	st.shared.u32 	[%r21+8216], %r179;
	add.s32 	%r180, %r171, %r177;
	min.s32 	%r181, %r154, %r180;
	ld.shared.u32 	%r182, [%r12+16240];
	add.s32 	%r183, %r164, %r182;
	min.s32 	%r184, %r157, %r183;
	st.shared.u32 	[%r21+16224], %r184;
	ld.shared.u32 	%r185, [%r12+16240];
	add.s32 	%r186, %r168, %r185;
	min.s32 	%r187, %r160, %r186;
	st.shared.u32 	[%r21+16328], %r187;
	add.s32 	%r188, %r171, %r185;
	min.s32 	%r189, %r162, %r188;
	st.shared.u32 	[%r21+16432], %r189;
	ld.shared.u32 	%r190, [%r12+20];
	ld.shared.u32 	%r191, [%r17+1560];
	add.s32 	%r192, %r191, %r190;
	min.s32 	%r193, %r166, %r192;
	st.shared.u32 	[%r21], %r193;
	ld.shared.u32 	%r194, [%r12+20];
	ld.shared.u32 	%r195, [%r17+1664];
	add.s32 	%r196, %r195, %r194;
	min.s32 	%r197, %r170, %r196;
	ld.shared.u32 	%r198, [%r17+1768];
	add.s32 	%r199, %r198, %r194;
	min.s32 	%r200, %r173, %r199;
	ld.shared.u32 	%r201, [%r12+8132];
	add.s32 	%r202, %r191, %r201;
	min.s32 	%r203, %r176, %r202;
	st.shared.u32 	[%r21+8112], %r203;
	ld.shared.u32 	%r204, [%r12+8132];
	add.s32 	%r205, %r195, %r204;
	min.s32 	%r206, %r179, %r205;
	add.s32 	%r207, %r198, %r204;
	min.s32 	%r208, %r181, %r207;
	ld.shared.u32 	%r209, [%r12+16244];
	add.s32 	%r210, %r191, %r209;
	min.s32 	%r211, %r184, %r210;
	st.shared.u32 	[%r21+16224], %r211;
	ld.shared.u32 	%r212, [%r12+16244];
	add.s32 	%r213, %r195, %r212;
	min.s32 	%r214, %r187, %r213;
	add.s32 	%r215, %r198, %r212;
	min.s32 	%r216, %r189, %r215;
	ld.shared.u32 	%r217, [%r12+24];
	ld.shared.u32 	%r218, [%r17+1872];
	add.s32 	%r219, %r218, %r217;
	min.s32 	%r220, %r193, %r219;
	st.shared.u32 	[%r21], %r220;
	ld.shared.u32 	%r221, [%r12+24];
	ld.shared.u32 	%r222, [%r17+1976];
	add.s32 	%r223, %r222, %r221;
	min.s32 	%r224, %r197, %r223;
	ld.shared.u32 	%r225, [%r17+2080];
	add.s32 	%r226, %r225, %r221;
	min.s32 	%r227, %r200, %r226;
	st.shared.u32 	[%r21+208], %r227;
	ld.shared.u32 	%r228, [%r12+8136];
	add.s32 	%r229, %r218, %r228;
	min.s32 	%r230, %r203, %r229;
	st.shared.u32 	[%r21+8112], %r230;
	ld.shared.u32 	%r231, [%r12+8136];
	add.s32 	%r232, %r222, %r231;
	min.s32 	%r233, %r206, %r232;
	add.s32 	%r234, %r225, %r231;
	min.s32 	%r235, %r208, %r234;
	st.shared.u32 	[%r21+8320], %r235;
	ld.shared.u32 	%r236, [%r12+16248];
	add.s32 	%r237, %r218, %r236;
	min.s32 	%r238, %r211, %r237;
	st.shared.u32 	[%r21+16224], %r238;
	ld.shared.u32 	%r239, [%r12+16248];
	add.s32 	%r240, %r222, %r239;
	min.s32 	%r241, %r214, %r240;
	add.s32 	%r242, %r225, %r239;
	min.s32 	%r243, %r216, %r242;
	ld.shared.u32 	%r244, [%r12+28];
	ld.shared.u32 	%r245, [%r17+2184];
	add.s32 	%r246, %r245, %r244;
	min.s32 	%r247, %r220, %r246;
	st.shared.u32 	[%r21], %r247;
	ld.shared.u32 	%r248, [%r12+28];
	ld.shared.u32 	%r249, [%r17+2288];
	add.s32 	%r250, %r249, %r248;
	min.s32 	%r251, %r224, %r250;
	st.shared.u32 	[%r21+104], %r251;
	ld.shared.u32 	%r252, [%r17+2392];
	add.s32 	%r253, %r252, %r248;
	min.s32 	%r254, %r227, %r253;
	ld.shared.u32 	%r255, [%r12+8140];
	add.s32 	%r256, %r245, %r255;
	min.s32 	%r257, %r230, %r256;
	st.shared.u32 	[%r21+8112], %r257;
	ld.shared.u32 	%r258, [%r12+8140];
	add.s32 	%r259, %r249, %r258;
	min.s32 	%r260, %r233, %r259;
	st.shared.u32 	[%r21+8216], %r260;
	add.s32 	%r261, %r252, %r258;
	min.s32 	%r262, %r235, %r261;
	ld.shared.u32 	%r263, [%r12+16252];
	add.s32 	%r264, %r245, %r263;
	min.s32 	%r265, %r238, %r264;
	st.shared.u32 	[%r21+16224], %r265;
	ld.shared.u32 	%r266, [%r12+16252];
	add.s32 	%r267, %r249, %r266;
	min.s32 	%r268, %r241, %r267;
	st.shared.u32 	[%r21+16328], %r268;
	add.s32 	%r269, %r252, %r266;
	min.s32 	%r270, %r243, %r269;
	st.shared.u32 	[%r21+16432], %r270;
	ld.shared.u32 	%r271, [%r12+32];
	ld.shared.u32 	%r272, [%r17+2496];
	add.s32 	%r273, %r272, %r271;
	min.s32 	%r274, %r247, %r273;
	st.shared.u32 	[%r21], %r274;
	ld.shared.u32 	%r275, [%r12+32];
	ld.shared.u32 	%r276, [%r17+2600];
	add.s32 	%r277, %r276, %r275;
	min.s32 	%r278, %r251, %r277;
	ld.shared.u32 	%r279, [%r17+2704];
	add.s32 	%r280, %r279, %r275;
	min.s32 	%r281, %r254, %r280;
	ld.shared.u32 	%r282, [%r12+8144];
	add.s32 	%r283, %r272, %r282;
	min.s32 	%r284, %r257, %r283;
	st.shared.u32 	[%r21+8112], %r284;
	ld.shared.u32 	%r285, [%r12+8144];
	add.s32 	%r286, %r276, %r285;
	min.s32 	%r287, %r260, %r286;
	add.s32 	%r288, %r279, %r285;
	min.s32 	%r289, %r262, %r288;
	ld.shared.u32 	%r290, [%r12+16256];
	add.s32 	%r291, %r272, %r290;
	min.s32 	%r292, %r265, %r291;
	st.shared.u32 	[%r21+16224], %r292;
	ld.shared.u32 	%r293, [%r12+16256];
	add.s32 	%r294, %r276, %r293;
	min.s32 	%r295, %r268, %r294;
	add.s32 	%r296, %r279, %r293;
	min.s32 	%r297, %r270, %r296;
	ld.shared.u32 	%r298, [%r12+36];
	ld.shared.u32 	%r299, [%r17+2808];
	add.s32 	%r300, %r299, %r298;
	min.s32 	%r301, %r274, %r300;
	st.shared.u32 	[%r21], %r301;
	ld.shared.u32 	%r302, [%r12+36];
	ld.shared.u32 	%r303, [%r17+2912];
	add.s32 	%r304, %r303, %r302;
	min.s32 	%r305, %r278, %r304;
	ld.shared.u32 	%r306, [%r17+3016];
	add.s32 	%r307, %r306, %r302;
	min.s32 	%r308, %r281, %r307;
	st.shared.u32 	[%r21+208], %r308;
	ld.shared.u32 	%r309, [%r12+8148];
	add.s32 	%r310, %r299, %r309;
	min.s32 	%r311, %r284, %r310;
	st.shared.u32 	[%r21+8112], %r311;
	ld.shared.u32 	%r312, [%r12+8148];
	add.s32 	%r313, %r303, %r312;
	min.s32 	%r314, %r287, %r313;
	add.s32 	%r315, %r306, %r312;
	min.s32 	%r316, %r289, %r315;
	st.shared.u32 	[%r21+8320], %r316;
	ld.shared.u32 	%r317, [%r12+16260];
	add.s32 	%r318, %r299, %r317;
	min.s32 	%r319, %r292, %r318;
	st.shared.u32 	[%r21+16224], %r319;
	ld.shared.u32 	%r320, [%r12+16260];
	add.s32 	%r321, %r303, %r320;
	min.s32 	%r322, %r295, %r321;
	add.s32 	%r323, %r306, %r320;
	min.s32 	%r324, %r297, %r323;
	ld.shared.u32 	%r325, [%r12+40];
	ld.shared.u32 	%r326, [%r17+3120];
	add.s32 	%r327, %r326, %r325;
	min.s32 	%r328, %r301, %r327;
	st.shared.u32 	[%r21], %r328;
	ld.shared.u32 	%r329, [%r12+40];
	ld.shared.u32 	%r330, [%r17+3224];
	add.s32 	%r331, %r330, %r329;
	min.s32 	%r332, %r305, %r331;
	st.shared.u32 	[%r21+104], %r332;
	ld.shared.u32 	%r333, [%r17+3328];
	add.s32 	%r334, %r333, %r329;
	min.s32 	%r335, %r308, %r334;
	ld.shared.u32 	%r336, [%r12+8152];
	add.s32 	%r337, %r326, %r336;
	min.s32 	%r338, %r311, %r337;
	st.shared.u32 	[%r21+8112], %r338;
	ld.shared.u32 	%r339, [%r12+8152];
	add.s32 	%r340, %r330, %r339;
	min.s32 	%r341, %r314, %r340;
	st.shared.u32 	[%r21+8216], %r341;
	add.s32 	%r342, %r333, %r339;
	min.s32 	%r343, %r316, %r342;
	ld.shared.u32 	%r344, [%r12+16264];
	add.s32 	%r345, %r326, %r344;
	min.s32 	%r346, %r319, %r345;
	st.shared.u32 	[%r21+16224], %r346;
	ld.shared.u32 	%r347, [%r12+16264];
	add.s32 	%r348, %r330, %r347;
	min.s32 	%r349, %r322, %r348;
	st.shared.u32 	[%r21+16328], %r349;
	add.s32 	%r350, %r333, %r347;
	min.s32 	%r351, %r324, %r350;
	st.shared.u32 	[%r21+16432], %r351;
	ld.shared.u32 	%r352, [%r12+44];
	ld.shared.u32 	%r353, [%r17+3432];
	add.s32 	%r354, %r353, %r352;
	min.s32 	%r355, %r328, %r354;
	st.shared.u32 	[%r21], %r355;
	ld.shared.u32 	%r356, [%r12+44];
	ld.shared.u32 	%r357, [%r17+3536];
	add.s32 	%r358, %r357, %r356;
	min.s32 	%r359, %r332, %r358;
	ld.shared.u32 	%r360, [%r17+3640];
	add.s32 	%r361, %r360, %r356;
	min.s32 	%r362, %r335, %r361;
	ld.shared.u32 	%r363, [%r12+8156];
	add.s32 	%r364, %r353, %r363;
	min.s32 	%r365, %r338, %r364;
	st.shared.u32 	[%r21+8112], %r365;
	ld.shared.u32 	%r366, [%r12+8156];
	add.s32 	%r367, %r357, %r366;
	min.s32 	%r368, %r341, %r367;
	add.s32 	%r369, %r360, %r366;
	min.s32 	%r370, %r343, %r369;
	ld.shared.u32 	%r371, [%r12+16268];
	add.s32 	%r372, %r353, %r371;
	min.s32 	%r373, %r346, %r372;
	st.shared.u32 	[%r21+16224], %r373;
	ld.shared.u32 	%r374, [%r12+16268];
	add.s32 	%r375, %r357, %r374;
	min.s32 	%r376, %r349, %r375;
	add.s32 	%r377, %r360, %r374;
	min.s32 	%r378, %r351, %r377;
	ld.shared.u32 	%r379, [%r12+48];
	ld.shared.u32 	%r380, [%r17+3744];
	add.s32 	%r381, %r380, %r379;
	min.s32 	%r382, %r355, %r381;
	st.shared.u32 	[%r21], %r382;
	ld.shared.u32 	%r383, [%r12+48];
	ld.shared.u32 	%r384, [%r17+3848];
	add.s32 	%r385, %r384, %r383;
	min.s32 	%r386, %r359, %r385;
	ld.shared.u32 	%r387, [%r17+3952];
	add.s32 	%r388, %r387, %r383;
	min.s32 	%r389, %r362, %r388;
	st.shared.u32 	[%r21+208], %r389;
	ld.shared.u32 	%r390, [%r12+8160];
	add.s32 	%r391, %r380, %r390;
	min.s32 	%r392, %r365, %r391;
	st.shared.u32 	[%r21+8112], %r392;
	ld.shared.u32 	%r393, [%r12+8160];
	add.s32 	%r394, %r384, %r393;
	min.s32 	%r395, %r368, %r394;
	add.s32 	%r396, %r387, %r393;
	min.s32 	%r397, %r370, %r396;
	st.shared.u32 	[%r21+8320], %r397;
	ld.shared.u32 	%r398, [%r12+16272];
	add.s32 	%r399, %r380, %r398;
	min.s32 	%r400, %r373, %r399;
	st.shared.u32 	[%r21+16224], %r400;
	ld.shared.u32 	%r401, [%r12+16272];
	add.s32 	%r402, %r384, %r401;
	min.s32 	%r403, %r376, %r402;
	add.s32 	%r404, %r387, %r401;
	min.s32 	%r405, %r378, %r404;
	ld.shared.u32 	%r406, [%r12+52];
	ld.shared.u32 	%r407, [%r17+4056];
	add.s32 	%r408, %r407, %r406;
	min.s32 	%r409, %r382, %r408;
	st.shared.u32 	[%r21], %r409;
	ld.shared.u32 	%r410, [%r12+52];
	ld.shared.u32 	%r411, [%r17+4160];
	add.s32 	%r412, %r411, %r410;
	min.s32 	%r413, %r386, %r412;
	st.shared.u32 	[%r21+104], %r413;
	ld.shared.u32 	%r414, [%r17+4264];
	add.s32 	%r415, %r414, %r410;
	min.s32 	%r416, %r389, %r415;
	ld.shared.u32 	%r417, [%r12+8164];
	add.s32 	%r418, %r407, %r417;
	min.s32 	%r419, %r392, %r418;
	st.shared.u32 	[%r21+8112], %r419;
	ld.shared.u32 	%r420, [%r12+8164];
	add.s32 	%r421, %r411, %r420;
	min.s32 	%r422, %r395, %r421;
	st.shared.u32 	[%r21+8216], %r422;
	add.s32 	%r423, %r414, %r420;
	min.s32 	%r424, %r397, %r423;
	ld.shared.u32 	%r425, [%r12+16276];
	add.s32 	%r426, %r407, %r425;
	min.s32 	%r427, %r400, %r426;
	st.shared.u32 	[%r21+16224], %r427;
	ld.shared.u32 	%r428, [%r12+16276];
	add.s32 	%r429, %r411, %r428;
	min.s32 	%r430, %r403, %r429;
	st.shared.u32 	[%r21+16328], %r430;
	add.s32 	%r431, %r414, %r428;
	min.s32 	%r432, %r405, %r431;
	st.shared.u32 	[%r21+16432], %r432;
	ld.shared.u32 	%r433, [%r12+56];
	ld.shared.u32 	%r434, [%r17+4368];
	add.s32 	%r435, %r434, %r433;
	min.s32 	%r436, %r409, %r435;
	st.shared.u32 	[%r21], %r436;
	ld.shared.u32 	%r437, [%r12+56];
	ld.shared.u32 	%r438, [%r17+4472];
	add.s32 	%r439, %r438, %r437;
	min.s32 	%r440, %r413, %r439;
	ld.shared.u32 	%r441, [%r17+4576];
	add.s32 	%r442, %r441, %r437;
	min.s32 	%r443, %r416, %r442;
	ld.shared.u32 	%r444, [%r12+8168];
	add.s32 	%r445, %r434, %r444;
	min.s32 	%r446, %r419, %r445;
	st.shared.u32 	[%r21+8112], %r446;
	ld.shared.u32 	%r447, [%r12+8168];
	add.s32 	%r448, %r438, %r447;
	min.s32 	%r449, %r422, %r448;
	add.s32 	%r450, %r441, %r447;
	min.s32 	%r451, %r424, %r450;
	ld.shared.u32 	%r452, [%r12+16280];
	add.s32 	%r453, %r434, %r452;
	min.s32 	%r454, %r427, %r453;
	st.shared.u32 	[%r21+16224], %r454;
	ld.shared.u32 	%r455, [%r12+16280];
	add.s32 	%r456, %r438, %r455;
	min.s32 	%r457, %r430, %r456;
	add.s32 	%r458, %r441, %r455;
	min.s32 	%r459, %r432, %r458;
	ld.shared.u32 	%r460, [%r12+60];
	ld.shared.u32 	%r461, [%r17+4680];
	add.s32 	%r462, %r461, %r460;
	min.s32 	%r463, %r436, %r462;
	st.shared.u32 	[%r21], %r463;
	ld.shared.u32 	%r464, [%r12+60];
	ld.shared.u32 	%r465, [%r17+4784];
	add.s32 	%r466, %r465, %r464;
	min.s32 	%r467, %r440, %r466;
	ld.shared.u32 	%r468, [%r17+4888];
	add.s32 	%r469, %r468, %r464;
	min.s32 	%r470, %r443, %r469;
	st.shared.u32 	[%r21+208], %r470;
	ld.shared.u32 	%r471, [%r12+8172];
	add.s32 	%r472, %r461, %r471;
	min.s32 	%r473, %r446, %r472;
	st.shared.u32 	[%r21+8112], %r473;
	ld.shared.u32 	%r474, [%r12+8172];
	add.s32 	%r475, %r465, %r474;
	min.s32 	%r476, %r449, %r475;
	add.s32 	%r477, %r468, %r474;
	min.s32 	%r478, %r451, %r477;
	st.shared.u32 	[%r21+8320], %r478;
	ld.shared.u32 	%r479, [%r12+16284];
	add.s32 	%r480, %r461, %r479;
	min.s32 	%r481, %r454, %r480;
	st.shared.u32 	[%r21+16224], %r481;
	ld.shared.u32 	%r482, [%r12+16284];
	add.s32 	%r483, %r465, %r482;
	min.s32 	%r484, %r457, %r483;
	add.s32 	%r485, %r468, %r482;
	min.s32 	%r486, %r459, %r485;
	ld.shared.u32 	%r487, [%r12+64];
	ld.shared.u32 	%r488, [%r17+4992];
	add.s32 	%r489, %r488, %r487;
	min.s32 	%r490, %r463, %r489;
	st.shared.u32 	[%r21], %r490;
	ld.shared.u32 	%r491, [%r12+64];
	ld.shared.u32 	%r492, [%r17+5096];
	add.s32 	%r493, %r492, %r491;
	min.s32 	%r494, %r467, %r493;
	st.shared.u32 	[%r21+104], %r494;
	ld.shared.u32 	%r495, [%r17+5200];
	add.s32 	%r496, %r495, %r491;
	min.s32 	%r497, %r470, %r496;
	ld.shared.u32 	%r498, [%r12+8176];
	add.s32 	%r499, %r488, %r498;
	min.s32 	%r500, %r473, %r499;
	st.shared.u32 	[%r21+8112], %r500;
	ld.shared.u32 	%r501, [%r12+8176];
	add.s32 	%r502, %r492, %r501;
	min.s32 	%r503, %r476, %r502;
	st.shared.u32 	[%r21+8216], %r503;
	add.s32 	%r504, %r495, %r501;
	min.s32 	%r505, %r478, %r504;
	ld.shared.u32 	%r506, [%r12+16288];
	add.s32 	%r507, %r488, %r506;
	min.s32 	%r508, %r481, %r507;
	st.shared.u32 	[%r21+16224], %r508;
	ld.shared.u32 	%r509, [%r12+16288];
	add.s32 	%r510, %r492, %r509;
	min.s32 	%r511, %r484, %r510;
	st.shared.u32 	[%r21+16328], %r511;
	add.s32 	%r512, %r495, %r509;
	min.s32 	%r513, %r486, %r512;
	st.shared.u32 	[%r21+16432], %r513;
	ld.shared.u32 	%r514, [%r12+68];
	ld.shared.u32 	%r515, [%r17+5304];
	add.s32 	%r516, %r515, %r514;
	min.s32 	%r517, %r490, %r516;
	st.shared.u32 	[%r21], %r517;
	ld.shared.u32 	%r518, [%r12+68];
	ld.shared.u32 	%r519, [%r17+5408];
	add.s32 	%r520, %r519, %r518;
	min.s32 	%r521, %r494, %r520;
	ld.shared.u32 	%r522, [%r17+5512];
	add.s32 	%r523, %r522, %r518;
	min.s32 	%r524, %r497, %r523;
	ld.shared.u32 	%r525, [%r12+8180];
	add.s32 	%r526, %r515, %r525;
	min.s32 	%r527, %r500, %r526;
	st.shared.u32 	[%r21+8112], %r527;
	ld.shared.u32 	%r528, [%r12+8180];
	add.s32 	%r529, %r519, %r528;
	min.s32 	%r530, %r503, %r529;
	add.s32 	%r531, %r522, %r528;
	min.s32 	%r532, %r505, %r531;
	ld.shared.u32 	%r533, [%r12+16292];
	add.s32 	%r534, %r515, %r533;
	min.s32 	%r535, %r508, %r534;
	st.shared.u32 	[%r21+16224], %r535;
	ld.shared.u32 	%r536, [%r12+16292];
	add.s32 	%r537, %r519, %r536;
	min.s32 	%r538, %r511, %r537;
	add.s32 	%r539, %r522, %r536;
	min.s32 	%r540, %r513, %r539;
	ld.shared.u32 	%r541, [%r12+72];
	ld.shared.u32 	%r542, [%r17+5616];
	add.s32 	%r543, %r542, %r541;
	min.s32 	%r544, %r517, %r543;
	st.shared.u32 	[%r21], %r544;
	ld.shared.u32 	%r545, [%r12+72];
	ld.shared.u32 	%r546, [%r17+5720];
	add.s32 	%r547, %r546, %r545;
	min.s32 	%r548, %r521, %r547;
	ld.shared.u32 	%r549, [%r17+5824];
	add.s32 	%r550, %r549, %r545;
	min.s32 	%r551, %r524, %r550;
	st.shared.u32 	[%r21+208], %r551;
	ld.shared.u32 	%r552, [%r12+8184];
	add.s32 	%r553, %r542, %r552;
	min.s32 	%r554, %r527, %r553;
	st.shared.u32 	[%r21+8112], %r554;
	ld.shared.u32 	%r555, [%r12+8184];
	add.s32 	%r556, %r546, %r555;
	min.s32 	%r557, %r530, %r556;
	add.s32 	%r558, %r549, %r555;
	min.s32 	%r559, %r532, %r558;
	st.shared.u32 	[%r21+8320], %r559;
	ld.shared.u32 	%r560, [%r12+16296];
	add.s32 	%r561, %r542, %r560;
	min.s32 	%r562, %r535, %r561;
	st.shared.u32 	[%r21+16224], %r562;
	ld.shared.u32 	%r563, [%r12+16296];
	add.s32 	%r564, %r546, %r563;
	min.s32 	%r565, %r538, %r564;
	add.s32 	%r566, %r549, %r563;
	min.s32 	%r567, %r540, %r566;
	ld.shared.u32 	%r568, [%r12+76];
	ld.shared.u32 	%r569, [%r17+5928];
	add.s32 	%r570, %r569, %r568;
	min.s32 	%r571, %r544, %r570;
	st.shared.u32 	[%r21], %r571;
	ld.shared.u32 	%r572, [%r12+76];
	ld.shared.u32 	%r573, [%r17+6032];
	add.s32 	%r574, %r573, %r572;
	min.s32 	%r575, %r548, %r574;
	st.shared.u32 	[%r21+104], %r575;
	ld.shared.u32 	%r576, [%r17+6136];
	add.s32 	%r577, %r576, %r572;
	min.s32 	%r578, %r551, %r577;
	ld.shared.u32 	%r579, [%r12+8188];
	add.s32 	%r580, %r569, %r579;
	min.s32 	%r581, %r554, %r580;
	st.shared.u32 	[%r21+8112], %r581;
	ld.shared.u32 	%r582, [%r12+8188];
	add.s32 	%r583, %r573, %r582;
	min.s32 	%r584, %r557, %r583;
	st.shared.u32 	[%r21+8216], %r584;
	add.s32 	%r585, %r576, %r582;
	min.s32 	%r586, %r559, %r585;
	ld.shared.u32 	%r587, [%r12+16300];
	add.s32 	%r588, %r569, %r587;
	min.s32 	%r589, %r562, %r588;
	st.shared.u32 	[%r21+16224], %r589;
	ld.shared.u32 	%r590, [%r12+16300];
	add.s32 	%r591, %r573, %r590;
	min.s32 	%r592, %r565, %r591;
	st.shared.u32 	[%r21+16328], %r592;
	add.s32 	%r593, %r576, %r590;
	min.s32 	%r594, %r567, %r593;
	st.shared.u32 	[%r21+16432], %r594;
	ld.shared.u32 	%r595, [%r12+80];
	ld.shared.u32 	%r596, [%r17+6240];
	add.s32 	%r597, %r596, %r595;
	min.s32 	%r598, %r571, %r597;
	st.shared.u32 	[%r21], %r598;
	ld.shared.u32 	%r599, [%r12+80];
	ld.shared.u32 	%r600, [%r17+6344];
	add.s32 	%r601, %r600, %r599;
	min.s32 	%r602, %r575, %r601;
	ld.shared.u32 	%r603, [%r17+6448];
	add.s32 	%r604, %r603, %r599;
	min.s32 	%r605, %r578, %r604;
	ld.shared.u32 	%r606, [%r12+8192];
	add.s32 	%r607, %r596, %r606;
	min.s32 	%r608, %r581, %r607;
	st.shared.u32 	[%r21+8112], %r608;
	ld.shared.u32 	%r609, [%r12+8192];
	add.s32 	%r610, %r600, %r609;
	min.s32 	%r611, %r584, %r610;
	add.s32 	%r612, %r603, %r609;
	min.s32 	%r613, %r586, %r612;
	ld.shared.u32 	%r614, [%r12+16304];
	add.s32 	%r615, %r596, %r614;
	min.s32 	%r616, %r589, %r615;
	st.shared.u32 	[%r21+16224], %r616;
	ld.shared.u32 	%r617, [%r12+16304];
	add.s32 	%r618, %r600, %r617;
	min.s32 	%r619, %r592, %r618;
	add.s32 	%r620, %r603, %r617;
	min.s32 	%r621, %r594, %r620;
	ld.shared.u32 	%r622, [%r12+84];
	ld.shared.u32 	%r623, [%r17+6552];
	add.s32 	%r624, %r623, %r622;
	min.s32 	%r625, %r598, %r624;
	st.shared.u32 	[%r21], %r625;
	ld.shared.u32 	%r626, [%r12+84];
	ld.shared.u32 	%r627, [%r17+6656];
	add.s32 	%r628, %r627, %r626;
	min.s32 	%r629, %r602, %r628;
	ld.shared.u32 	%r630, [%r17+6760];
	add.s32 	%r631, %r630, %r626;
	min.s32 	%r632, %r605, %r631;
	st.shared.u32 	[%r21+208], %r632;
	ld.shared.u32 	%r633, [%r12+8196];
	add.s32 	%r634, %r623, %r633;
	min.s32 	%r635, %r608, %r634;
	st.shared.u32 	[%r21+8112], %r635;
	ld.shared.u32 	%r636, [%r12+8196];
	add.s32 	%r637, %r627, %r636;
	min.s32 	%r638, %r611, %r637;
	add.s32 	%r639, %r630, %r636;
	min.s32 	%r640, %r613, %r639;
	st.shared.u32 	[%r21+8320], %r640;
	ld.shared.u32 	%r641, [%r12+16308];
	add.s32 	%r642, %r623, %r641;
	min.s32 	%r643, %r616, %r642;
	st.shared.u32 	[%r21+16224], %r643;
	ld.shared.u32 	%r644, [%r12+16308];
	add.s32 	%r645, %r627, %r644;
	min.s32 	%r646, %r619, %r645;
	add.s32 	%r647, %r630, %r644;
	min.s32 	%r648, %r621, %r647;
	ld.shared.u32 	%r649, [%r12+88];
	ld.shared.u32 	%r650, [%r17+6864];
	add.s32 	%r651, %r650, %r649;
	min.s32 	%r652, %r625, %r651;
	st.shared.u32 	[%r21], %r652;
	ld.shared.u32 	%r653, [%r12+88];
	ld.shared.u32 	%r654, [%r17+6968];
	add.s32 	%r655, %r654, %r653;
	min.s32 	%r656, %r629, %r655;
	st.shared.u32 	[%r21+104], %r656;
	ld.shared.u32 	%r657, [%r17+7072];
	add.s32 	%r658, %r657, %r653;
	min.s32 	%r659, %r632, %r658;
	ld.shared.u32 	%r660, [%r12+8200];
	add.s32 	%r661, %r650, %r660;
	min.s32 	%r662, %r635, %r661;
	st.shared.u32 	[%r21+8112], %r662;
	ld.shared.u32 	%r663, [%r12+8200];
	add.s32 	%r664, %r654, %r663;
	min.s32 	%r665, %r638, %r664;
	st.shared.u32 	[%r21+8216], %r665;
	add.s32 	%r666, %r657, %r663;
	min.s32 	%r667, %r640, %r666;
	ld.shared.u32 	%r668, [%r12+16312];
	add.s32 	%r669, %r650, %r668;
	min.s32 	%r670, %r643, %r669;
	st.shared.u32 	[%r21+16224], %r670;
	ld.shared.u32 	%r671, [%r12+16312];
	add.s32 	%r672, %r654, %r671;
	min.s32 	%r673, %r646, %r672;
	st.shared.u32 	[%r21+16328], %r673;
	add.s32 	%r674, %r657, %r671;
	min.s32 	%r675, %r648, %r674;
	st.shared.u32 	[%r21+16432], %r675;
	ld.shared.u32 	%r676, [%r12+92];
	ld.shared.u32 	%r677, [%r17+7176];
	add.s32 	%r678, %r677, %r676;
	min.s32 	%r679, %r652, %r678;
	st.shared.u32 	[%r21], %r679;
	ld.shared.u32 	%r680, [%r12+92];
	ld.shared.u32 	%r681, [%r17+7280];
	add.s32 	%r682, %r681, %r680;
	min.s32 	%r683, %r656, %r682;
	ld.shared.u32 	%r684, [%r17+7384];
	add.s32 	%r685, %r684, %r680;
	min.s32 	%r686, %r659, %r685;
	ld.shared.u32 	%r687, [%r12+8204];
	add.s32 	%r688, %r677, %r687;
	min.s32 	%r689, %r662, %r688;
	st.shared.u32 	[%r21+8112], %r689;
	ld.shared.u32 	%r690, [%r12+8204];
	add.s32 	%r691, %r681, %r690;
	min.s32 	%r692, %r665, %r691;
	add.s32 	%r693, %r684, %r690;
	min.s32 	%r694, %r667, %r693;
	ld.shared.u32 	%r695, [%r12+16316];
	add.s32 	%r696, %r677, %r695;
	min.s32 	%r697, %r670, %r696;
	st.shared.u32 	[%r21+16224], %r697;
	ld.shared.u32 	%r698, [%r12+16316];
	add.s32 	%r699, %r681, %r698;
	min.s32 	%r700, %r673, %r699;
	add.s32 	%r701, %r684, %r698;
	min.s32 	%r702, %r675, %r701;
	ld.shared.u32 	%r703, [%r12+96];
	ld.shared.u32 	%r704, [%r17+7488];
	add.s32 	%r705, %r704, %r703;
	min.s32 	%r706, %r679, %r705;
	st.shared.u32 	[%r21], %r706;
	ld.shared.u32 	%r707, [%r12+96];
	ld.shared.u32 	%r708, [%r17+7592];
	add.s32 	%r709, %r708, %r707;
	min.s32 	%r710, %r683, %r709;
	ld.shared.u32 	%r711, [%r17+7696];
	add.s32 	%r712, %r711, %r707;
	min.s32 	%r713, %r686, %r712;
	st.shared.u32 	[%r21+208], %r713;
	ld.shared.u32 	%r714, [%r12+8208];
	add.s32 	%r715, %r704, %r714;
	min.s32 	%r716, %r689, %r715;
	st.shared.u32 	[%r21+8112], %r716;
	ld.shared.u32 	%r717, [%r12+8208];
	add.s32 	%r718, %r708, %r717;
	min.s32 	%r719, %r692, %r718;
	add.s32 	%r720, %r711, %r717;
	min.s32 	%r721, %r694, %r720;
	st.shared.u32 	[%r21+8320], %r721;
	ld.shared.u32 	%r722, [%r12+16320];
	add.s32 	%r723, %r704, %r722;
	min.s32 	%r724, %r697, %r723;
	st.shared.u32 	[%r21+16224], %r724;
	ld.shared.u32 	%r725, [%r12+16320];
	add.s32 	%r726, %r708, %r725;
	min.s32 	%r727, %r700, %r726;
	add.s32 	%r728, %r711, %r725;
	min.s32 	%r729, %r702, %r728;
	ld.shared.u32 	%r730, [%r12+100];
	ld.shared.u32 	%r731, [%r17+7800];
	add.s32 	%r732, %r731, %r730;
	min.s32 	%r733, %r706, %r732;
	st.shared.u32 	[%r21], %r733;
	ld.shared.u32 	%r734, [%r12+100];
	ld.shared.u32 	%r735, [%r17+7904];
	add.s32 	%r736, %r735, %r734;
	min.s32 	%r737, %r710, %r736;
	st.shared.u32 	[%r21+104], %r737;
	ld.shared.u32 	%r738, [%r17+8008];
	add.s32 	%r739, %r738, %r734;
	min.s32 	%r740, %r713, %r739;
	ld.shared.u32 	%r741, [%r12+8212];
	add.s32 	%r742, %r731, %r741;
	min.s32 	%r743, %r716, %r742;
	st.shared.u32 	[%r21+8112], %r743;
	ld.shared.u32 	%r744, [%r12+8212];
	add.s32 	%r745, %r735, %r744;
	min.s32 	%r746, %r719, %r745;
	st.shared.u32 	[%r21+8216], %r746;
	add.s32 	%r747, %r738, %r744;
	min.s32 	%r748, %r721, %r747;
	ld.shared.u32 	%r749, [%r12+16324];
	add.s32 	%r750, %r731, %r749;
	min.s32 	%r751, %r724, %r750;
	st.shared.u32 	[%r21+16224], %r751;
	ld.shared.u32 	%r752, [%r12+16324];
	add.s32 	%r753, %r735, %r752;
	min.s32 	%r754, %r727, %r753;
	st.shared.u32 	[%r21+16328], %r754;
	add.s32 	%r755, %r738, %r752;
	min.s32 	%r756, %r729, %r755;
	st.shared.u32 	[%r21+16432], %r756;
	ld.shared.u32 	%r757, [%r12+104];
	ld.shared.u32 	%r758, [%r17+8112];
	add.s32 	%r759, %r758, %r757;
	min.s32 	%r760, %r733, %r759;
	st.shared.u32 	[%r21], %r760;
	ld.shared.u32 	%r761, [%r12+104];
	ld.shared.u32 	%r762, [%r17+8216];
	add.s32 	%r763, %r762, %r761;
	min.s32 	%r764, %r737, %r763;
	st.shared.u32 	[%r21+104], %r764;
	ld.shared.u32 	%r765, [%r12+104];
	ld.shared.u32 	%r766, [%r17+8320];
	add.s32 	%r767, %r766, %r765;
	min.s32 	%r768, %r740, %r767;
	ld.shared.u32 	%r769, [%r12+8216];
	add.s32 	%r770, %r758, %r769;
	min.s32 	%r771, %r743, %r770;
	st.shared.u32 	[%r21+8112], %r771;
	ld.shared.u32 	%r772, [%r12+8216];
	add.s32 	%r773, %r762, %r772;
	min.s32 	%r774, %r746, %r773;
	st.shared.u32 	[%r21+8216], %r774;
	ld.shared.u32 	%r775, [%r12+8216];
	add.s32 	%r776, %r766, %r775;
	min.s32 	%r777, %r748, %r776;
	ld.shared.u32 	%r778, [%r12+16328];
	add.s32 	%r779, %r758, %r778;
	min.s32 	%r780, %r751, %r779;
	st.shared.u32 	[%r21+16224], %r780;
	ld.shared.u32 	%r781, [%r12+16328];
	add.s32 	%r782, %r762, %r781;
	min.s32 	%r783, %r754, %r782;
	st.shared.u32 	[%r21+16328], %r783;
	ld.shared.u32 	%r784, [%r12+16328];
	add.s32 	%r785, %r766, %r784;
	min.s32 	%r786, %r756, %r785;
	ld.shared.u32 	%r787, [%r12+108];
	ld.shared.u32 	%r788, [%r17+8424];
	add.s32 	%r789, %r788, %r787;
	min.s32 	%r790, %r760, %r789;
	st.shared.u32 	[%r21], %r790;
	ld.shared.u32 	%r791, [%r12+108];
	ld.shared.u32 	%r792, [%r17+8528];
	add.s32 	%r793, %r792, %r791;
	min.s32 	%r794, %r764, %r793;
	st.shared.u32 	[%r21+104], %r794;
	ld.shared.u32 	%r795, [%r12+108];
	ld.shared.u32 	%r796, [%r17+8632];
	add.s32 	%r797, %r796, %r795;
	min.s32 	%r798, %r768, %r797;
	st.shared.u32 	[%r21+208], %r798;
	ld.shared.u32 	%r799, [%r12+8220];
	add.s32 	%r800, %r788, %r799;
	min.s32 	%r801, %r771, %r800;
	st.shared.u32 	[%r21+8112], %r801;
	ld.shared.u32 	%r802, [%r12+8220];
	add.s32 	%r803, %r792, %r802;
	min.s32 	%r804, %r774, %r803;
	st.shared.u32 	[%r21+8216], %r804;
	ld.shared.u32 	%r805, [%r12+8220];
	add.s32 	%r806, %r796, %r805;
	min.s32 	%r807, %r777, %r806;
	st.shared.u32 	[%r21+8320], %r807;
	ld.shared.u32 	%r808, [%r12+16332];
	add.s32 	%r809, %r788, %r808;
	min.s32 	%r810, %r780, %r809;
	st.shared.u32 	[%r21+16224], %r810;
	ld.shared.u32 	%r811, [%r12+16332];
	add.s32 	%r812, %r792, %r811;
	min.s32 	%r813, %r783, %r812;
	st.shared.u32 	[%r21+16328], %r813;
	ld.shared.u32 	%r814, [%r12+16332];
	add.s32 	%r815, %r796, %r814;
	min.s32 	%r816, %r786, %r815;
	ld.shared.u32 	%r817, [%r12+112];
	ld.shared.u32 	%r818, [%r17+8736];
	add.s32 	%r819, %r818, %r817;
	min.s32 	%r820, %r790, %r819;
	st.shared.u32 	[%r21], %r820;
	ld.shared.u32 	%r821, [%r12+112];
	ld.shared.u32 	%r822, [%r17+8840];
	add.s32 	%r823, %r822, %r821;
	min.s32 	%r824, %r794, %r823;
	st.shared.u32 	[%r21+104], %r824;
	ld.shared.u32 	%r825, [%r12+112];
	ld.shared.u32 	%r826, [%r17+8944];
	add.s32 	%r827, %r826, %r825;
	min.s32 	%r828, %r798, %r827;
	ld.shared.u32 	%r829, [%r12+8224];
	add.s32 	%r830, %r818, %r829;
	min.s32 	%r831, %r801, %r830;
	st.shared.u32 	[%r21+8112], %r831;
	ld.shared.u32 	%r832, [%r12+8224];
	add.s32 	%r833, %r822, %r832;
	min.s32 	%r834, %r804, %r833;
	st.shared.u32 	[%r21+8216], %r834;
	ld.shared.u32 	%r835, [%r12+8224];
	add.s32 	%r836, %r826, %r835;
	min.s32 	%r837, %r807, %r836;
	ld.shared.u32 	%r838, [%r12+16336];
	add.s32 	%r839, %r818, %r838;
	min.s32 	%r840, %r810, %r839;
	st.shared.u32 	[%r21+16224], %r840;
	ld.shared.u32 	%r841, [%r12+16336];
	add.s32 	%r842, %r822, %r841;
	min.s32 	%r843, %r813, %r842;
	st.shared.u32 	[%r21+16328], %r843;
	ld.shared.u32 	%r844, [%r12+16336];
	add.s32 	%r845, %r826, %r844;
	min.s32 	%r846, %r816, %r845;
	st.shared.u32 	[%r21+16432], %r846;
	ld.shared.u32 	%r847, [%r12+116];
	ld.shared.u32 	%r848, [%r17+9048];
	add.s32 	%r849, %r848, %r847;
	min.s32 	%r850, %r820, %r849;
	st.shared.u32 	[%r21], %r850;
	ld.shared.u32 	%r851, [%r12+116];
	ld.shared.u32 	%r852, [%r17+9152];
	add.s32 	%r853, %r852, %r851;
	min.s32 	%r854, %r824, %r853;
	st.shared.u32 	[%r21+104], %r854;
	ld.shared.u32 	%r855, [%r12+116];
	ld.shared.u32 	%r856, [%r17+9256];
	add.s32 	%r857, %r856, %r855;
	min.s32 	%r858, %r828, %r857;
	ld.shared.u32 	%r859, [%r12+8228];
	add.s32 	%r860, %r848, %r859;
	min.s32 	%r861, %r831, %r860;
	st.shared.u32 	[%r21+8112], %r861;
	ld.shared.u32 	%r862, [%r12+8228];
	add.s32 	%r863, %r852, %r862;
	min.s32 	%r864, %r834, %r863;
	st.shared.u32 	[%r21+8216], %r864;
	ld.shared.u32 	%r865, [%r12+8228];
	add.s32 	%r866, %r856, %r865;
	min.s32 	%r867, %r837, %r866;
	ld.shared.u32 	%r868, [%r12+16340];
	add.s32 	%r869, %r848, %r868;
	min.s32 	%r870, %r840, %r869;
	st.shared.u32 	[%r21+16224], %r870;
	ld.shared.u32 	%r871, [%r12+16340];
	add.s32 	%r872, %r852, %r871;
	min.s32 	%r873, %r843, %r872;
	st.shared.u32 	[%r21+16328], %r873;
	ld.shared.u32 	%r874, [%r12+16340];
	add.s32 	%r875, %r856, %r874;
	min.s32 	%r876, %r846, %r875;
	ld.shared.u32 	%r877, [%r12+120];
	ld.shared.u32 	%r878, [%r17+9360];
	add.s32 	%r879, %r878, %r877;
	min.s32 	%r880, %r850, %r879;
	st.shared.u32 	[%r21], %r880;
	ld.shared.u32 	%r881, [%r12+120];
	ld.shared.u32 	%r882, [%r17+9464];
	add.s32 	%r883, %r882, %r881;
	min.s32 	%r884, %r854, %r883;
	st.shared.u32 	[%r21+104], %r884;
	ld.shared.u32 	%r885, [%r12+120];
	ld.shared.u32 	%r886, [%r17+9568];
	add.s32 	%r887, %r886, %r885;
	min.s32 	%r888, %r858, %r887;
	st.shared.u32 	[%r21+208], %r888;
	ld.shared.u32 	%r889, [%r12+8232];
	add.s32 	%r890, %r878, %r889;
	min.s32 	%r891, %r861, %r890;
	st.shared.u32 	[%r21+8112], %r891;
	ld.shared.u32 	%r892, [%r12+8232];
	add.s32 	%r893, %r882, %r892;
	min.s32 	%r894, %r864, %r893;
	st.shared.u32 	[%r21+8216], %r894;
	ld.shared.u32 	%r895, [%r12+8232];
	add.s32 	%r896, %r886, %r895;
	min.s32 	%r897, %r867, %r896;
	st.shared.u32 	[%r21+8320], %r897;
	ld.shared.u32 	%r898, [%r12+16344];
	add.s32 	%r899, %r878, %r898;
	min.s32 	%r900, %r870, %r899;
	st.shared.u32 	[%r21+16224], %r900;
	ld.shared.u32 	%r901, [%r12+16344];
	add.s32 	%r902, %r882, %r901;
	min.s32 	%r903, %r873, %r902;
	st.shared.u32 	[%r21+16328], %r903;
	ld.shared.u32 	%r904, [%r12+16344];
	add.s32 	%r905, %r886, %r904;
	min.s32 	%r906, %r876, %r905;
	ld.shared.u32 	%r907, [%r12+124];
	ld.shared.u32 	%r908, [%r17+9672];
	add.s32 	%r909, %r908, %r907;
	min.s32 	%r910, %r880, %r909;
	st.shared.u32 	[%r21], %r910;
	ld.shared.u32 	%r911, [%r12+124];
	ld.shared.u32 	%r912, [%r17+9776];
	add.s32 	%r913, %r912, %r911;
	min.s32 	%r914, %r884, %r913;
	st.shared.u32 	[%r21+104], %r914;
	ld.shared.u32 	%r915, [%r12+124];
	ld.shared.u32 	%r916, [%r17+9880];
	add.s32 	%r917, %r916, %r915;
	min.s32 	%r918, %r888, %r917;
	ld.shared.u32 	%r919, [%r12+8236];
	add.s32 	%r920, %r908, %r919;
	min.s32 	%r921, %r891, %r920;
	st.shared.u32 	[%r21+8112], %r921;
	ld.shared.u32 	%r922, [%r12+8236];
	add.s32 	%r923, %r912, %r922;
	min.s32 	%r924, %r894, %r923;
	st.shared.u32 	[%r21+8216], %r924;
	ld.shared.u32 	%r925, [%r12+8236];
	add.s32 	%r926, %r916, %r925;
	min.s32 	%r927, %r897, %r926;
	ld.shared.u32 	%r928, [%r12+16348];
	add.s32 	%r929, %r908, %r928;
	min.s32 	%r930, %r900, %r929;
	st.shared.u32 	[%r21+16224], %r930;
	ld.shared.u32 	%r931, [%r12+16348];
	add.s32 	%r932, %r912, %r931;
	min.s32 	%r933, %r903, %r932;
	st.shared.u32 	[%r21+16328], %r933;
	ld.shared.u32 	%r934, [%r12+16348];
	add.s32 	%r935, %r916, %r934;
	min.s32 	%r936, %r906, %r935;
	st.shared.u32 	[%r21+16432], %r936;
	ld.shared.u32 	%r937, [%r12+128];
	ld.shared.u32 	%r938, [%r17+9984];
	add.s32 	%r939, %r938, %r937;
	min.s32 	%r940, %r910, %r939;
	st.shared.u32 	[%r21], %r940;
	ld.shared.u32 	%r941, [%r12+128];
	ld.shared.u32 	%r942, [%r17+10088];
	add.s32 	%r943, %r942, %r941;
	min.s32 	%r944, %r914, %r943;
	st.shared.u32 	[%r21+104], %r944;
	ld.shared.u32 	%r945, [%r12+128];
	ld.shared.u32 	%r946, [%r17+10192];
	add.s32 	%r947, %r946, %r945;
	min.s32 	%r948, %r918, %r947;
	ld.shared.u32 	%r949, [%r12+8240];
	add.s32 	%r950, %r938, %r949;
	min.s32 	%r951, %r921, %r950;
	st.shared.u32 	[%r21+8112], %r951;
	ld.shared.u32 	%r952, [%r12+8240];
	add.s32 	%r953, %r942, %r952;
	min.s32 	%r954, %r924, %r953;
	st.shared.u32 	[%r21+8216], %r954;
	ld.shared.u32 	%r955, [%r12+8240];
	add.s32 	%r956, %r946, %r955;
	min.s32 	%r957, %r927, %r956;
	ld.shared.u32 	%r958, [%r12+16352];
	add.s32 	%r959, %r938, %r958;
	min.s32 	%r960, %r930, %r959;
	st.shared.u32 	[%r21+16224], %r960;
	ld.shared.u32 	%r961, [%r12+16352];
	add.s32 	%r962, %r942, %r961;
	min.s32 	%r963, %r933, %r962;
	st.shared.u32 	[%r21+16328], %r963;
	ld.shared.u32 	%r964, [%r12+16352];
	add.s32 	%r965, %r946, %r964;
	min.s32 	%r966, %r936, %r965;
	ld.shared.u32 	%r967, [%r12+132];
	ld.shared.u32 	%r968, [%r17+10296];
	add.s32 	%r969, %r968, %r967;
	min.s32 	%r970, %r940, %r969;
	st.shared.u32 	[%r21], %r970;
	ld.shared.u32 	%r971, [%r12+132];
	ld.shared.u32 	%r972, [%r17+10400];
	add.s32 	%r973, %r972, %r971;
	min.s32 	%r974, %r944, %r973;
	st.shared.u32 	[%r21+104], %r974;
	ld.shared.u32 	%r975, [%r12+132];
	ld.shared.u32 	%r976, [%r17+10504];
	add.s32 	%r977, %r976, %r975;
	min.s32 	%r978, %r948, %r977;
	st.shared.u32 	[%r21+208], %r978;
	ld.shared.u32 	%r979, [%r12+8244];
	add.s32 	%r980, %r968, %r979;
	min.s32 	%r981, %r951, %r980;
	st.shared.u32 	[%r21+8112], %r981;
	ld.shared.u32 	%r982, [%r12+8244];
	add.s32 	%r983, %r972, %r982;
	min.s32 	%r984, %r954, %r983;
	st.shared.u32 	[%r21+8216], %r984;
	ld.shared.u32 	%r985, [%r12+8244];
	add.s32 	%r986, %r976, %r985;
	min.s32 	%r987, %r957, %r986;
	st.shared.u32 	[%r21+8320], %r987;
	ld.shared.u32 	%r988, [%r12+16356];
	add.s32 	%r989, %r968, %r988;
	min.s32 	%r990, %r960, %r989;
	st.shared.u32 	[%r21+16224], %r990;
	ld.shared.u32 	%r991, [%r12+16356];
	add.s32 	%r992, %r972, %r991;
	min.s32 	%r993, %r963, %r992;
	st.shared.u32 	[%r21+16328], %r993;
	ld.shared.u32 	%r994, [%r12+16356];
	add.s32 	%r995, %r976, %r994;
	min.s32 	%r996, %r966, %r995;
	ld.shared.u32 	%r997, [%r12+136];
	ld.shared.u32 	%r998, [%r17+10608];
	add.s32 	%r999, %r998, %r997;
	min.s32 	%r1000, %r970, %r999;
	st.shared.u32 	[%r21], %r1000;
	ld.shared.u32 	%r1001, [%r12+136];
	ld.shared.u32 	%r1002, [%r17+10712];
	add.s32 	%r1003, %r1002, %r1001;
	min.s32 	%r1004, %r974, %r1003;
	st.shared.u32 	[%r21+104], %r1004;
	ld.shared.u32 	%r1005, [%r12+136];
	ld.shared.u32 	%r1006, [%r17+10816];
	add.s32 	%r1007, %r1006, %r1005;
	min.s32 	%r1008, %r978, %r1007;
	ld.shared.u32 	%r1009, [%r12+8248];
	add.s32 	%r1010, %r998, %r1009;
	min.s32 	%r1011, %r981, %r1010;
	st.shared.u32 	[%r21+8112], %r1011;
	ld.shared.u32 	%r1012, [%r12+8248];
	add.s32 	%r1013, %r1002, %r1012;
	min.s32 	%r1014, %r984, %r1013;
	st.shared.u32 	[%r21+8216], %r1014;
	ld.shared.u32 	%r1015, [%r12+8248];
	add.s32 	%r1016, %r1006, %r1015;
	min.s32 	%r1017, %r987, %r1016;
	ld.shared.u32 	%r1018, [%r12+16360];
	add.s32 	%r1019, %r998, %r1018;
	min.s32 	%r1020, %r990, %r1019;
	st.shared.u32 	[%r21+16224], %r1020;
	ld.shared.u32 	%r1021, [%r12+16360];
	add.s32 	%r1022, %r1002, %r1021;
	min.s32 	%r1023, %r993, %r1022;
	st.shared.u32 	[%r21+16328], %r1023;
	ld.shared.u32 	%r1024, [%r12+16360];
	add.s32 	%r1025, %r1006, %r1024;
	min.s32 	%r1026, %r996, %r1025;
	st.shared.u32 	[%r21+16432], %r1026;
	ld.shared.u32 	%r1027, [%r12+140];
	ld.shared.u32 	%r1028, [%r17+10920];
	add.s32 	%r1029, %r1028, %r1027;
	min.s32 	%r1030, %r1000, %r1029;
	st.shared.u32 	[%r21], %r1030;
	ld.shared.u32 	%r1031, [%r12+140];
	ld.shared.u32 	%r1032, [%r17+11024];
	add.s32 	%r1033, %r1032, %r1031;
	min.s32 	%r1034, %r1004, %r1033;
	st.shared.u32 	[%r21+104], %r1034;
	ld.shared.u32 	%r1035, [%r12+140];
	ld.shared.u32 	%r1036, [%r17+11128];
	add.s32 	%r1037, %r1036, %r1035;
	min.s32 	%r1038, %r1008, %r1037;
	ld.shared.u32 	%r1039, [%r12+8252];
	add.s32 	%r1040, %r1028, %r1039;
	min.s32 	%r1041, %r1011, %r1040;
	st.shared.u32 	[%r21+8112], %r1041;
	ld.shared.u32 	%r1042, [%r12+8252];
	add.s32 	%r1043, %r1032, %r1042;
	min.s32 	%r1044, %r1014, %r1043;
	st.shared.u32 	[%r21+8216], %r1044;
	ld.shared.u32 	%r1045, [%r12+8252];
	add.s32 	%r1046, %r1036, %r1045;
	min.s32 	%r1047, %r1017, %r1046;
	ld.shared.u32 	%r1048, [%r12+16364];
	add.s32 	%r1049, %r1028, %r1048;
	min.s32 	%r1050, %r1020, %r1049;
	st.shared.u32 	[%r21+16224], %r1050;
	ld.shared.u32 	%r1051, [%r12+16364];
	add.s32 	%r1052, %r1032, %r1051;
	min.s32 	%r1053, %r1023, %r1052;
	st.shared.u32 	[%r21+16328], %r1053;
	ld.shared.u32 	%r1054, [%r12+16364];
	add.s32 	%r1055, %r1036, %r1054;
	min.s32 	%r1056, %r1026, %r1055;
	ld.shared.u32 	%r1057, [%r12+144];
	ld.shared.u32 	%r1058, [%r17+11232];
	add.s32 	%r1059, %r1058, %r1057;
	min.s32 	%r1060, %r1030, %r1059;
	st.shared.u32 	[%r21], %r1060;
	ld.shared.u32 	%r1061, [%r12+144];
	ld.shared.u32 	%r1062, [%r17+11336];
	add.s32 	%r1063, %r1062, %r1061;
	min.s32 	%r1064, %r1034, %r1063;
	st.shared.u32 	[%r21+104], %r1064;
	ld.shared.u32 	%r1065, [%r12+144];
	ld.shared.u32 	%r1066, [%r17+11440];
	add.s32 	%r1067, %r1066, %r1065;
	min.s32 	%r1068, %r1038, %r1067;
	st.shared.u32 	[%r21+208], %r1068;
	ld.shared.u32 	%r1069, [%r12+8256];
	add.s32 	%r1070, %r1058, %r1069;
	min.s32 	%r1071, %r1041, %r1070;
	st.shared.u32 	[%r21+8112], %r1071;
	ld.shared.u32 	%r1072, [%r12+8256];
	add.s32 	%r1073, %r1062, %r1072;
	min.s32 	%r1074, %r1044, %r1073;
	st.shared.u32 	[%r21+8216], %r1074;
	ld.shared.u32 	%r1075, [%r12+8256];
	add.s32 	%r1076, %r1066, %r1075;
	min.s32 	%r1077, %r1047, %r1076;
	st.shared.u32 	[%r21+8320], %r1077;
	ld.shared.u32 	%r1078, [%r12+16368];
	add.s32 	%r1079, %r1058, %r1078;
	min.s32 	%r1080, %r1050, %r1079;
	st.shared.u32 	[%r21+16224], %r1080;
	ld.shared.u32 	%r1081, [%r12+16368];
	add.s32 	%r1082, %r1062, %r1081;
	min.s32 	%r1083, %r1053, %r1082;
	st.shared.u32 	[%r21+16328], %r1083;
	ld.shared.u32 	%r1084, [%r12+16368];
	add.s32 	%r1085, %r1066, %r1084;
	min.s32 	%r1086, %r1056, %r1085;
	ld.shared.u32 	%r1087, [%r12+148];
	ld.shared.u32 	%r1088, [%r17+11544];
	add.s32 	%r1089, %r1088, %r1087;
	min.s32 	%r1090, %r1060, %r1089;
	st.shared.u32 	[%r21], %r1090;
	ld.shared.u32 	%r1091, [%r12+148];
	ld.shared.u32 	%r1092, [%r17+11648];
	add.s32 	%r1093, %r1092, %r1091;
	min.s32 	%r1094, %r1064, %r1093;
	st.shared.u32 	[%r21+104], %r1094;
	ld.shared.u32 	%r1095, [%r12+148];
	ld.shared.u32 	%r1096, [%r17+11752];
	add.s32 	%r1097, %r1096, %r1095;
	min.s32 	%r1098, %r1068, %r1097;
	ld.shared.u32 	%r1099, [%r12+8260];
	add.s32 	%r1100, %r1088, %r1099;
	min.s32 	%r1101, %r1071, %r1100;
	st.shared.u32 	[%r21+8112], %r1101;
	ld.shared.u32 	%r1102, [%r12+8260];
	add.s32 	%r1103, %r1092, %r1102;
	min.s32 	%r1104, %r1074, %r1103;
	st.shared.u32 	[%r21+8216], %r1104;
	ld.shared.u32 	%r1105, [%r12+8260];
	add.s32 	%r1106, %r1096, %r1105;
	min.s32 	%r1107, %r1077, %r1106;
	ld.shared.u32 	%r1108, [%r12+16372];
	add.s32 	%r1109, %r1088, %r1108;
	min.s32 	%r1110, %r1080, %r1109;
	st.shared.u32 	[%r21+16224], %r1110;
	ld.shared.u32 	%r1111, [%r12+16372];
	add.s32 	%r1112, %r1092, %r1111;
	min.s32 	%r1113, %r1083, %r1112;
	st.shared.u32 	[%r21+16328], %r1113;
	ld.shared.u32 	%r1114, [%r12+16372];
	add.s32 	%r1115, %r1096, %r1114;
	min.s32 	%r1116, %r1086, %r1115;
	st.shared.u32 	[%r21+16432], %r1116;
	ld.shared.u32 	%r1117, [%r12+152];
	ld.shared.u32 	%r1118, [%r17+11856];
	add.s32 	%r1119, %r1118, %r1117;
	min.s32 	%r1120, %r1090, %r1119;
	st.shared.u32 	[%r21], %r1120;
	ld.shared.u32 	%r1121, [%r12+152];
	ld.shared.u32 	%r1122, [%r17+11960];
	add.s32 	%r1123, %r1122, %r1121;
	min.s32 	%r1124, %r1094, %r1123;
	st.shared.u32 	[%r21+104], %r1124;
	ld.shared.u32 	%r1125, [%r12+152];
	ld.shared.u32 	%r1126, [%r17+12064];
	add.s32 	%r1127, %r1126, %r1125;
	min.s32 	%r1128, %r1098, %r1127;
	ld.shared.u32 	%r1129, [%r12+8264];
	add.s32 	%r1130, %r1118, %r1129;
	min.s32 	%r1131, %r1101, %r1130;
	st.shared.u32 	[%r21+8112], %r1131;
	ld.shared.u32 	%r1132, [%r12+8264];
	add.s32 	%r1133, %r1122, %r1132;
	min.s32 	%r1134, %r1104, %r1133;
	st.shared.u32 	[%r21+8216], %r1134;
	ld.shared.u32 	%r1135, [%r12+8264];
	add.s32 	%r1136, %r1126, %r1135;
	min.s32 	%r1137, %r1107, %r1136;
	ld.shared.u32 	%r1138, [%r12+16376];
	add.s32 	%r1139, %r1118, %r1138;
	min.s32 	%r1140, %r1110, %r1139;
	st.shared.u32 	[%r21+16224], %r1140;
	ld.shared.u32 	%r1141, [%r12+16376];
	add.s32 	%r1142, %r1122, %r1141;
	min.s32 	%r1143, %r1113, %r1142;
	st.shared.u32 	[%r21+16328], %r1143;
	ld.shared.u32 	%r1144, [%r12+16376];
	add.s32 	%r1145, %r1126, %r1144;
	min.s32 	%r1146, %r1116, %r1145;
	ld.shared.u32 	%r1147, [%r12+156];
	ld.shared.u32 	%r1148, [%r17+12168];
	add.s32 	%r1149, %r1148, %r1147;
	min.s32 	%r1150, %r1120, %r1149;
	st.shared.u32 	[%r21], %r1150;
	ld.shared.u32 	%r1151, [%r12+156];
	ld.shared.u32 	%r1152, [%r17+12272];
	add.s32 	%r1153, %r1152, %r1151;
	min.s32 	%r1154, %r1124, %r1153;
	st.shared.u32 	[%r21+104], %r1154;
	ld.shared.u32 	%r1155, [%r12+156];
	ld.shared.u32 	%r1156, [%r17+12376];
	add.s32 	%r1157, %r1156, %r1155;
	min.s32 	%r1158, %r1128, %r1157;
	st.shared.u32 	[%r21+208], %r1158;
	ld.shared.u32 	%r1159, [%r12+8268];
	add.s32 	%r1160, %r1148, %r1159;
	min.s32 	%r1161, %r1131, %r1160;
	st.shared.u32 	[%r21+8112], %r1161;
	ld.shared.u32 	%r1162, [%r12+8268];
	add.s32 	%r1163, %r1152, %r1162;
	min.s32 	%r1164, %r1134, %r1163;
	st.shared.u32 	[%r21+8216], %r1164;
	ld.shared.u32 	%r1165, [%r12+8268];
	add.s32 	%r1166, %r1156, %r1165;
	min.s32 	%r1167, %r1137, %r1166;
	st.shared.u32 	[%r21+8320], %r1167;
	ld.shared.u32 	%r1168, [%r12+16380];
	add.s32 	%r1169, %r1148, %r1168;
	min.s32 	%r1170, %r1140, %r1169;
	st.shared.u32 	[%r21+16224], %r1170;
	ld.shared.u32 	%r1171, [%r12+16380];
	add.s32 	%r1172, %r1152, %r1171;
	min.s32 	%r1173, %r1143, %r1172;
	st.shared.u32 	[%r21+16328], %r1173;
	ld.shared.u32 	%r1174, [%r12+16380];
	add.s32 	%r1175, %r1156, %r1174;
	min.s32 	%r1176, %r1146, %r1175;
	ld.shared.u32 	%r1177, [%r12+160];
	ld.shared.u32 	%r1178, [%r17+12480];
	add.s32 	%r1179, %r1178, %r1177;
	min.s32 	%r1180, %r1150, %r1179;
	st.shared.u32 	[%r21], %r1180;
	ld.shared.u32 	%r1181, [%r12+160];
	ld.shared.u32 	%r1182, [%r17+12584];
	add.s32 	%r1183, %r1182, %r1181;
	min.s32 	%r1184, %r1154, %r1183;
	st.shared.u32 	[%r21+104], %r1184;
	ld.shared.u32 	%r1185, [%r12+160];
	ld.shared.u32 	%r1186, [%r17+12688];
	add.s32 	%r1187, %r1186, %r1185;
	min.s32 	%r1188, %r1158, %r1187;
	ld.shared.u32 	%r1189, [%r12+8272];
	add.s32 	%r1190, %r1178, %r1189;
	min.s32 	%r1191, %r1161, %r1190;
	st.shared.u32 	[%r21+8112], %r1191;
	ld.shared.u32 	%r1192, [%r12+8272];
	add.s32 	%r1193, %r1182, %r1192;
	min.s32 	%r1194, %r1164, %r1193;
	st.shared.u32 	[%r21+8216], %r1194;
	ld.shared.u32 	%r1195, [%r12+8272];
	add.s32 	%r1196, %r1186, %r1195;
	min.s32 	%r1197, %r1167, %r1196;
	ld.shared.u32 	%r1198, [%r12+16384];
	add.s32 	%r1199, %r1178, %r1198;
	min.s32 	%r1200, %r1170, %r1199;
	st.shared.u32 	[%r21+16224], %r1200;
	ld.shared.u32 	%r1201, [%r12+16384];
	add.s32 	%r1202, %r1182, %r1201;
	min.s32 	%r1203, %r1173, %r1202;
	st.shared.u32 	[%r21+16328], %r1203;
	ld.shared.u32 	%r1204, [%r12+16384];
	add.s32 	%r1205, %r1186, %r1204;
	min.s32 	%r1206, %r1176, %r1205;
	st.shared.u32 	[%r21+16432], %r1206;
	ld.shared.u32 	%r1207, [%r12+164];
	ld.shared.u32 	%r1208, [%r17+12792];
	add.s32 	%r1209, %r1208, %r1207;
	min.s32 	%r1210, %r1180, %r1209;
	st.shared.u32 	[%r21], %r1210;
	ld.shared.u32 	%r1211, [%r12+164];
	ld.shared.u32 	%r1212, [%r17+12896];
	add.s32 	%r1213, %r1212, %r1211;
	min.s32 	%r1214, %r1184, %r1213;
	st.shared.u32 	[%r21+104], %r1214;
	ld.shared.u32 	%r1215, [%r12+164];
	ld.shared.u32 	%r1216, [%r17+13000];
	add.s32 	%r1217, %r1216, %r1215;
	min.s32 	%r1218, %r1188, %r1217;
	ld.shared.u32 	%r1219, [%r12+8276];
	add.s32 	%r1220, %r1208, %r1219;
	min.s32 	%r1221, %r1191, %r1220;
	st.shared.u32 	[%r21+8112], %r1221;
	ld.shared.u32 	%r1222, [%r12+8276];
	add.s32 	%r1223, %r1212, %r1222;
	min.s32 	%r1224, %r1194, %r1223;
	st.shared.u32 	[%r21+8216], %r1224;
	ld.shared.u32 	%r1225, [%r12+8276];
	add.s32 	%r1226, %r1216, %r1225;
	min.s32 	%r1227, %r1197, %r1226;
	ld.shared.u32 	%r1228, [%r12+16388];
	add.s32 	%r1229, %r1208, %r1228;
	min.s32 	%r1230, %r1200, %r1229;
	st.shared.u32 	[%r21+16224], %r1230;
	ld.shared.u32 	%r1231, [%r12+16388];
	add.s32 	%r1232, %r1212, %r1231;
	min.s32 	%r1233, %r1203, %r1232;
	st.shared.u32 	[%r21+16328], %r1233;
	ld.shared.u32 	%r1234, [%r12+16388];
	add.s32 	%r1235, %r1216, %r1234;
	min.s32 	%r1236, %r1206, %r1235;
	ld.shared.u32 	%r1237, [%r12+168];
	ld.shared.u32 	%r1238, [%r17+13104];
	add.s32 	%r1239, %r1238, %r1237;
	min.s32 	%r1240, %r1210, %r1239;
	st.shared.u32 	[%r21], %r1240;
	ld.shared.u32 	%r1241, [%r12+168];
	ld.shared.u32 	%r1242, [%r17+13208];
	add.s32 	%r1243, %r1242, %r1241;
	min.s32 	%r1244, %r1214, %r1243;
	st.shared.u32 	[%r21+104], %r1244;
	ld.shared.u32 	%r1245, [%r12+168];
	ld.shared.u32 	%r1246, [%r17+13312];
	add.s32 	%r1247, %r1246, %r1245;
	min.s32 	%r1248, %r1218, %r1247;
	st.shared.u32 	[%r21+208], %r1248;
	ld.shared.u32 	%r1249, [%r12+8280];
	add.s32 	%r1250, %r1238, %r1249;
	min.s32 	%r1251, %r1221, %r1250;
	st.shared.u32 	[%r21+8112], %r1251;
	ld.shared.u32 	%r1252, [%r12+8280];
	add.s32 	%r1253, %r1242, %r1252;
	min.s32 	%r1254, %r1224, %r1253;
	st.shared.u32 	[%r21+8216], %r1254;
	ld.shared.u32 	%r1255, [%r12+8280];
	add.s32 	%r1256, %r1246, %r1255;
	min.s32 	%r1257, %r1227, %r1256;
	st.shared.u32 	[%r21+8320], %r1257;
	ld.shared.u32 	%r1258, [%r12+16392];
	add.s32 	%r1259, %r1238, %r1258;
	min.s32 	%r1260, %r1230, %r1259;
	st.shared.u32 	[%r21+16224], %r1260;
	ld.shared.u32 	%r1261, [%r12+16392];
	add.s32 	%r1262, %r1242, %r1261;
	min.s32 	%r1263, %r1233, %r1262;
	st.shared.u32 	[%r21+16328], %r1263;
	ld.shared.u32 	%r1264, [%r12+16392];
	add.s32 	%r1265, %r1246, %r1264;
	min.s32 	%r1266, %r1236, %r1265;
	ld.shared.u32 	%r1267, [%r12+172];
	ld.shared.u32 	%r1268, [%r17+13416];
	add.s32 	%r1269, %r1268, %r1267;
	min.s32 	%r1270, %r1240, %r1269;
	st.shared.u32 	[%r21], %r1270;
	ld.shared.u32 	%r1271, [%r12+172];
	ld.shared.u32 	%r1272, [%r17+13520];
	add.s32 	%r1273, %r1272, %r1271;
	min.s32 	%r1274, %r1244, %r1273;
	st.shared.u32 	[%r21+104], %r1274;
	ld.shared.u32 	%r1275, [%r12+172];
	ld.shared.u32 	%r1276, [%r17+13624];
	add.s32 	%r1277, %r1276, %r1275;
	min.s32 	%r1278, %r1248, %r1277;
	ld.shared.u32 	%r1279, [%r12+8284];
	add.s32 	%r1280, %r1268, %r1279;
	min.s32 	%r1281, %r1251, %r1280;
	st.shared.u32 	[%r21+8112], %r1281;
	ld.shared.u32 	%r1282, [%r12+8284];
	add.s32 	%r1283, %r1272, %r1282;
	min.s32 	%r1284, %r1254, %r1283;
	st.shared.u32 	[%r21+8216], %r1284;
	ld.shared.u32 	%r1285, [%r12+8284];
	add.s32 	%r1286, %r1276, %r1285;
	min.s32 	%r1287, %r1257, %r1286;
	ld.shared.u32 	%r1288, [%r12+16396];
	add.s32 	%r1289, %r1268, %r1288;
	min.s32 	%r1290, %r1260, %r1289;
	st.shared.u32 	[%r21+16224], %r1290;
	ld.shared.u32 	%r1291, [%r12+16396];
	add.s32 	%r1292, %r1272, %r1291;
	min.s32 	%r1293, %r1263, %r1292;
	st.shared.u32 	[%r21+16328], %r1293;
	ld.shared.u32 	%r1294, [%r12+16396];
	add.s32 	%r1295, %r1276, %r1294;
	min.s32 	%r1296, %r1266, %r1295;
	st.shared.u32 	[%r21+16432], %r1296;
	ld.shared.u32 	%r1297, [%r12+176];
	ld.shared.u32 	%r1298, [%r17+13728];
	add.s32 	%r1299, %r1298, %r1297;
	min.s32 	%r1300, %r1270, %r1299;
	st.shared.u32 	[%r21], %r1300;
	ld.shared.u32 	%r1301, [%r12+176];
	ld.shared.u32 	%r1302, [%r17+13832];
	add.s32 	%r1303, %r1302, %r1301;
	min.s32 	%r1304, %r1274, %r1303;
	st.shared.u32 	[%r21+104], %r1304;
	ld.shared.u32 	%r1305, [%r12+176];
	ld.shared.u32 	%r1306, [%r17+13936];
	add.s32 	%r1307, %r1306, %r1305;
	min.s32 	%r1308, %r1278, %r1307;
	ld.shared.u32 	%r1309, [%r12+8288];
	add.s32 	%r1310, %r1298, %r1309;
	min.s32 	%r1311, %r1281, %r1310;
	st.shared.u32 	[%r21+8112], %r1311;
	ld.shared.u32 	%r1312, [%r12+8288];
	add.s32 	%r1313, %r1302, %r1312;
	min.s32 	%r1314, %r1284, %r1313;
	st.shared.u32 	[%r21+8216], %r1314;
	ld.shared.u32 	%r1315, [%r12+8288];
	add.s32 	%r1316, %r1306, %r1315;
	min.s32 	%r1317, %r1287, %r1316;
	ld.shared.u32 	%r1318, [%r12+16400];
	add.s32 	%r1319, %r1298, %r1318;
	min.s32 	%r1320, %r1290, %r1319;
	st.shared.u32 	[%r21+16224], %r1320;
	ld.shared.u32 	%r1321, [%r12+16400];
	add.s32 	%r1322, %r1302, %r1321;
	min.s32 	%r1323, %r1293, %r1322;
	st.shared.u32 	[%r21+16328], %r1323;
	ld.shared.u32 	%r1324, [%r12+16400];
	add.s32 	%r1325, %r1306, %r1324;
	min.s32 	%r1326, %r1296, %r1325;
	ld.shared.u32 	%r1327, [%r12+180];
	ld.shared.u32 	%r1328, [%r17+14040];
	add.s32 	%r1329, %r1328, %r1327;
	min.s32 	%r1330, %r1300, %r1329;
	st.shared.u32 	[%r21], %r1330;
	ld.shared.u32 	%r1331, [%r12+180];
	ld.shared.u32 	%r1332, [%r17+14144];
	add.s32 	%r1333, %r1332, %r1331;
	min.s32 	%r1334, %r1304, %r1333;
	st.shared.u32 	[%r21+104], %r1334;
	ld.shared.u32 	%r1335, [%r12+180];
	ld.shared.u32 	%r1336, [%r17+14248];
	add.s32 	%r1337, %r1336, %r1335;
	min.s32 	%r1338, %r1308, %r1337;
	st.shared.u32 	[%r21+208], %r1338;
	ld.shared.u32 	%r1339, [%r12+8292];
	add.s32 	%r1340, %r1328, %r1339;
	min.s32 	%r1341, %r1311, %r1340;
	st.shared.u32 	[%r21+8112], %r1341;
	ld.shared.u32 	%r1342, [%r12+8292];
	add.s32 	%r1343, %r1332, %r1342;
	min.s32 	%r1344, %r1314, %r1343;
	st.shared.u32 	[%r21+8216], %r1344;
	ld.shared.u32 	%r1345, [%r12+8292];
	add.s32 	%r1346, %r1336, %r1345;
	min.s32 	%r1347, %r1317, %r1346;
	st.shared.u32 	[%r21+8320], %r1347;
	ld.shared.u32 	%r1348, [%r12+16404];
	add.s32 	%r1349, %r1328, %r1348;
	min.s32 	%r1350, %r1320, %r1349;
	st.shared.u32 	[%r21+16224], %r1350;
	ld.shared.u32 	%r1351, [%r12+16404];
	add.s32 	%r1352, %r1332, %r1351;
	min.s32 	%r1353, %r1323, %r1352;
	st.shared.u32 	[%r21+16328], %r1353;
	ld.shared.u32 	%r1354, [%r12+16404];
	add.s32 	%r1355, %r1336, %r1354;
	min.s32 	%r1356, %r1326, %r1355;
	ld.shared.u32 	%r1357, [%r12+184];
	ld.shared.u32 	%r1358, [%r17+14352];
	add.s32 	%r1359, %r1358, %r1357;
	min.s32 	%r1360, %r1330, %r1359;
	st.shared.u32 	[%r21], %r1360;
	ld.shared.u32 	%r1361, [%r12+184];
	ld.shared.u32 	%r1362, [%r17+14456];
	add.s32 	%r1363, %r1362, %r1361;
	min.s32 	%r1364, %r1334, %r1363;
	st.shared.u32 	[%r21+104], %r1364;
	ld.shared.u32 	%r1365, [%r12+184];
	ld.shared.u32 	%r1366, [%r17+14560];
	add.s32 	%r1367, %r1366, %r1365;
	min.s32 	%r1368, %r1338, %r1367;
	ld.shared.u32 	%r1369, [%r12+8296];
	add.s32 	%r1370, %r1358, %r1369;
	min.s32 	%r1371, %r1341, %r1370;
	st.shared.u32 	[%r21+8112], %r1371;
	ld.shared.u32 	%r1372, [%r12+8296];
	add.s32 	%r1373, %r1362, %r1372;
	min.s32 	%r1374, %r1344, %r1373;
	st.shared.u32 	[%r21+8216], %r1374;
	ld.shared.u32 	%r1375, [%r12+8296];
	add.s32 	%r1376, %r1366, %r1375;
	min.s32 	%r1377, %r1347, %r1376;
	ld.shared.u32 	%r1378, [%r12+16408];
	add.s32 	%r1379, %r1358, %r1378;
	min.s32 	%r1380, %r1350, %r1379;
	st.shared.u32 	[%r21+16224], %r1380;
	ld.shared.u32 	%r1381, [%r12+16408];
	add.s32 	%r1382, %r1362, %r1381;
	min.s32 	%r1383, %r1353, %r1382;
	st.shared.u32 	[%r21+16328], %r1383;
	ld.shared.u32 	%r1384, [%r12+16408];
	add.s32 	%r1385, %r1366, %r1384;
	min.s32 	%r1386, %r1356, %r1385;
	st.shared.u32 	[%r21+16432], %r1386;
	ld.shared.u32 	%r1387, [%r12+188];
	ld.shared.u32 	%r1388, [%r17+14664];
	add.s32 	%r1389, %r1388, %r1387;
	min.s32 	%r1390, %r1360, %r1389;
	st.shared.u32 	[%r21], %r1390;
	ld.shared.u32 	%r1391, [%r12+188];
	ld.shared.u32 	%r1392, [%r17+14768];
	add.s32 	%r1393, %r1392, %r1391;
	min.s32 	%r1394, %r1364, %r1393;
	st.shared.u32 	[%r21+104], %r1394;
	ld.shared.u32 	%r1395, [%r12+188];
	ld.shared.u32 	%r1396, [%r17+14872];
	add.s32 	%r1397, %r1396, %r1395;
	min.s32 	%r1398, %r1368, %r1397;
	ld.shared.u32 	%r1399, [%r12+8300];
	add.s32 	%r1400, %r1388, %r1399;
	min.s32 	%r1401, %r1371, %r1400;
	st.shared.u32 	[%r21+8112], %r1401;
	ld.shared.u32 	%r1402, [%r12+8300];
	add.s32 	%r1403, %r1392, %r1402;
	min.s32 	%r1404, %r1374, %r1403;
	st.shared.u32 	[%r21+8216], %r1404;
	ld.shared.u32 	%r1405, [%r12+8300];
	add.s32 	%r1406, %r1396, %r1405;
	min.s32 	%r1407, %r1377, %r1406;
	ld.shared.u32 	%r1408, [%r12+16412];
	add.s32 	%r1409, %r1388, %r1408;
	min.s32 	%r1410, %r1380, %r1409;
	st.shared.u32 	[%r21+16224], %r1410;
	ld.shared.u32 	%r1411, [%r12+16412];
	add.s32 	%r1412, %r1392, %r1411;
	min.s32 	%r1413, %r1383, %r1412;
	st.shared.u32 	[%r21+16328], %r1413;
	ld.shared.u32 	%r1414, [%r12+16412];
	add.s32 	%r1415, %r1396, %r1414;
	min.s32 	%r1416, %r1386, %r1415;
	ld.shared.u32 	%r1417, [%r12+192];
	ld.shared.u32 	%r1418, [%r17+14976];
	add.s32 	%r1419, %r1418, %r1417;
	min.s32 	%r1420, %r1390, %r1419;
	st.shared.u32 	[%r21], %r1420;
	ld.shared.u32 	%r1421, [%r12+192];
	ld.shared.u32 	%r1422, [%r17+15080];
	add.s32 	%r1423, %r1422, %r1421;
	min.s32 	%r1424, %r1394, %r1423;
	st.shared.u32 	[%r21+104], %r1424;
	ld.shared.u32 	%r1425, [%r12+192];
	ld.shared.u32 	%r1426, [%r17+15184];
	add.s32 	%r1427, %r1426, %r1425;
	min.s32 	%r1428, %r1398, %r1427;
	st.shared.u32 	[%r21+208], %r1428;
	ld.shared.u32 	%r1429, [%r12+8304];
	add.s32 	%r1430, %r1418, %r1429;
	min.s32 	%r1431, %r1401, %r1430;
	st.shared.u32 	[%r21+8112], %r1431;
	ld.shared.u32 	%r1432, [%r12+8304];
	add.s32 	%r1433, %r1422, %r1432;
	min.s32 	%r1434, %r1404, %r1433;
	st.shared.u32 	[%r21+8216], %r1434;
	ld.shared.u32 	%r1435, [%r12+8304];
	add.s32 	%r1436, %r1426, %r1435;
	min.s32 	%r1437, %r1407, %r1436;
	st.shared.u32 	[%r21+8320], %r1437;
	ld.shared.u32 	%r1438, [%r12+16416];
	add.s32 	%r1439, %r1418, %r1438;
	min.s32 	%r1440, %r1410, %r1439;
	st.shared.u32 	[%r21+16224], %r1440;
	ld.shared.u32 	%r1441, [%r12+16416];
	add.s32 	%r1442, %r1422, %r1441;
	min.s32 	%r1443, %r1413, %r1442;
	st.shared.u32 	[%r21+16328], %r1443;
	ld.shared.u32 	%r1444, [%r12+16416];
	add.s32 	%r1445, %r1426, %r1444;
	min.s32 	%r1446, %r1416, %r1445;
	ld.shared.u32 	%r1447, [%r12+196];
	ld.shared.u32 	%r1448, [%r17+15288];
	add.s32 	%r1449, %r1448, %r1447;
	min.s32 	%r1450, %r1420, %r1449;
	st.shared.u32 	[%r21], %r1450;
	ld.shared.u32 	%r1451, [%r12+196];
	ld.shared.u32 	%r1452, [%r17+15392];
	add.s32 	%r1453, %r1452, %r1451;
	min.s32 	%r1454, %r1424, %r1453;
	st.shared.u32 	[%r21+104], %r1454;
	ld.shared.u32 	%r1455, [%r12+196];
	ld.shared.u32 	%r1456, [%r17+15496];
	add.s32 	%r1457, %r1456, %r1455;
	min.s32 	%r1458, %r1428, %r1457;
	ld.shared.u32 	%r1459, [%r12+8308];
	add.s32 	%r1460, %r1448, %r1459;
	min.s32 	%r1461, %r1431, %r1460;
	st.shared.u32 	[%r21+8112], %r1461;
	ld.shared.u32 	%r1462, [%r12+8308];
	add.s32 	%r1463, %r1452, %r1462;
	min.s32 	%r1464, %r1434, %r1463;
	st.shared.u32 	[%r21+8216], %r1464;
	ld.shared.u32 	%r1465, [%r12+8308];
	add.s32 	%r1466, %r1456, %r1465;
	min.s32 	%r1467, %r1437, %r1466;
	ld.shared.u32 	%r1468, [%r12+16420];
	add.s32 	%r1469, %r1448, %r1468;
	min.s32 	%r1470, %r1440, %r1469;
	st.shared.u32 	[%r21+16224], %r1470;
	ld.shared.u32 	%r1471, [%r12+16420];
	add.s32 	%r1472, %r1452, %r1471;
	min.s32 	%r1473, %r1443, %r1472;
	st.shared.u32 	[%r21+16328], %r1473;
	ld.shared.u32 	%r1474, [%r12+16420];
	add.s32 	%r1475, %r1456, %r1474;
	min.s32 	%r1476, %r1446, %r1475;
	st.shared.u32 	[%r21+16432], %r1476;
	ld.shared.u32 	%r1477, [%r12+200];
	ld.shared.u32 	%r1478, [%r17+15600];
	add.s32 	%r1479, %r1478, %r1477;
	min.s32 	%r1480, %r1450, %r1479;
	st.shared.u32 	[%r21], %r1480;
	ld.shared.u32 	%r1481, [%r12+200];
	ld.shared.u32 	%r1482, [%r17+15704];
	add.s32 	%r1483, %r1482, %r1481;
	min.s32 	%r1484, %r1454, %r1483;
	st.shared.u32 	[%r21+104], %r1484;
	ld.shared.u32 	%r1485, [%r12+200];
	ld.shared.u32 	%r1486, [%r17+15808];
	add.s32 	%r1487, %r1486, %r1485;
	min.s32 	%r1488, %r1458, %r1487;
	ld.shared.u32 	%r1489, [%r12+8312];
	add.s32 	%r1490, %r1478, %r1489;
	min.s32 	%r1491, %r1461, %r1490;
	st.shared.u32 	[%r21+8112], %r1491;
	ld.shared.u32 	%r1492, [%r12+8312];
	add.s32 	%r1493, %r1482, %r1492;
	min.s32 	%r1494, %r1464, %r1493;
	st.shared.u32 	[%r21+8216], %r1494;
	ld.shared.u32 	%r1495, [%r12+8312];
	add.s32 	%r1496, %r1486, %r1495;
	min.s32 	%r1497, %r1467, %r1496;
	ld.shared.u32 	%r1498, [%r12+16424];
	add.s32 	%r1499, %r1478, %r1498;
	min.s32 	%r1500, %r1470, %r1499;
	st.shared.u32 	[%r21+16224], %r1500;
	ld.shared.u32 	%r1501, [%r12+16424];
	add.s32 	%r1502, %r1482, %r1501;
	min.s32 	%r1503, %r1473, %r1502;
	st.shared.u32 	[%r21+16328], %r1503;
	ld.shared.u32 	%r1504, [%r12+16424];
	add.s32 	%r1505, %r1486, %r1504;
	min.s32 	%r1506, %r1476, %r1505;
	ld.shared.u32 	%r1507, [%r12+204];
	ld.shared.u32 	%r1508, [%r17+15912];
	add.s32 	%r1509, %r1508, %r1507;
	min.s32 	%r1510, %r1480, %r1509;
	st.shared.u32 	[%r21], %r1510;
	ld.shared.u32 	%r1511, [%r12+204];
	ld.shared.u32 	%r1512, [%r17+16016];
	add.s32 	%r1513, %r1512, %r1511;
	min.s32 	%r1514, %r1484, %r1513;
	st.shared.u32 	[%r21+104], %r1514;
	ld.shared.u32 	%r1515, [%r12+204];
	ld.shared.u32 	%r1516, [%r17+16120];
	add.s32 	%r1517, %r1516, %r1515;
	min.s32 	%r1518, %r1488, %r1517;
	st.shared.u32 	[%r21+208], %r1518;
	ld.shared.u32 	%r1519, [%r12+8316];
	add.s32 	%r1520, %r1508, %r1519;
	min.s32 	%r1521, %r1491, %r1520;
	st.shared.u32 	[%r21+8112], %r1521;
	ld.shared.u32 	%r1522, [%r12+8316];
	add.s32 	%r1523, %r1512, %r1522;
	min.s32 	%r1524, %r1494, %r1523;
	st.shared.u32 	[%r21+8216], %r1524;
	ld.shared.u32 	%r1525, [%r12+8316];
	add.s32 	%r1526, %r1516, %r1525;
	min.s32 	%r1527, %r1497, %r1526;
	st.shared.u32 	[%r21+8320], %r1527;
	ld.shared.u32 	%r1528, [%r12+16428];
	add.s32 	%r1529, %r1508, %r1528;
	min.s32 	%r1530, %r1500, %r1529;
	st.shared.u32 	[%r21+16224], %r1530;
	ld.shared.u32 	%r1531, [%r12+16428];
	add.s32 	%r1532, %r1512, %r1531;
	min.s32 	%r1533, %r1503, %r1532;
	st.shared.u32 	[%r21+16328], %r1533;
	ld.shared.u32 	%r1534, [%r12+16428];
	add.s32 	%r1535, %r1516, %r1534;
	min.s32 	%r1536, %r1506, %r1535;
	st.shared.u32 	[%r21+16432], %r1536;
	ld.shared.u32 	%r1537, [%r12+208];
	ld.shared.u32 	%r1538, [%r17+16224];
	add.s32 	%r1539, %r1538, %r1537;
	min.s32 	%r1540, %r1510, %r1539;
	st.shared.u32 	[%r21], %r1540;
	ld.shared.u32 	%r1541, [%r12+208];
	ld.shared.u32 	%r1542, [%r17+16328];
	add.s32 	%r1543, %r1542, %r1541;
	min.s32 	%r1544, %r1514, %r1543;
	st.shared.u32 	[%r21+104], %r1544;
	ld.shared.u32 	%r1545, [%r12+208];
	ld.shared.u32 	%r1546, [%r17+16432];
	add.s32 	%r1547, %r1546, %r1545;
	min.s32 	%r1548, %r1518, %r1547;
	st.shared.u32 	[%r21+208], %r1548;
	ld.shared.u32 	%r1549, [%r12+8320];
	add.s32 	%r1550, %r1538, %r1549;
	min.s32 	%r1551, %r1521, %r1550;
	st.shared.u32 	[%r21+8112], %r1551;
	ld.shared.u32 	%r1552, [%r12+8320];
	add.s32 	%r1553, %r1542, %r1552;
	min.s32 	%r1554, %r1524, %r1553;
	st.shared.u32 	[%r21+8216], %r1554;
	ld.shared.u32 	%r1555, [%r12+8320];
	add.s32 	%r1556, %r1546, %r1555;
	min.s32 	%r1557, %r1527, %r1556;
	st.shared.u32 	[%r21+8320], %r1557;
	ld.shared.u32 	%r1558, [%r12+16432];
	add.s32 	%r1559, %r1538, %r1558;
	min.s32 	%r1560, %r1530, %r1559;
	st.shared.u32 	[%r21+16224], %r1560;
	ld.shared.u32 	%r1561, [%r12+16432];
	add.s32 	%r1562, %r1542, %r1561;
	min.s32 	%r1563, %r1533, %r1562;
	st.shared.u32 	[%r21+16328], %r1563;
	ld.shared.u32 	%r1564, [%r12+16432];
	add.s32 	%r1565, %r1546, %r1564;
	min.s32 	%r1566, %r1536, %r1565;
	st.shared.u32 	[%r21+16432], %r1566;
	ld.shared.u32 	%r1567, [%r12+212];
	ld.shared.u32 	%r1568, [%r17+16536];
	add.s32 	%r1569, %r1568, %r1567;
	min.s32 	%r1570, %r1540, %r1569;
	st.shared.u32 	[%r21], %r1570;
	ld.shared.u32 	%r1571, [%r12+212];
	ld.shared.u32 	%r1572, [%r17+16640];
	add.s32 	%r1573, %r1572, %r1571;
	min.s32 	%r1574, %r1544, %r1573;
	st.shared.u32 	[%r21+104], %r1574;
	ld.shared.u32 	%r1575, [%r12+212];
	ld.shared.u32 	%r1576, [%r17+16744];
	add.s32 	%r1577, %r1576, %r1575;
	min.s32 	%r1578, %r1548, %r1577;
	st.shared.u32 	[%r21+208], %r1578;
	ld.shared.u32 	%r1579, [%r12+8324];
	add.s32 	%r1580, %r1568, %r1579;
	min.s32 	%r1581, %r1551, %r1580;
	st.shared.u32 	[%r21+8112], %r1581;
	ld.shared.u32 	%r1582, [%r12+8324];
	add.s32 	%r1583, %r1572, %r1582;
	min.s32 	%r1584, %r1554, %r1583;
	st.shared.u32 	[%r21+8216], %r1584;
	ld.shared.u32 	%r1585, [%r12+8324];
	add.s32 	%r1586, %r1576, %r1585;
	min.s32 	%r1587, %r1557, %r1586;
	st.shared.u32 	[%r21+8320], %r1587;
	ld.shared.u32 	%r1588, [%r12+16436];
	add.s32 	%r1589, %r1568, %r1588;
	min.s32 	%r1590, %r1560, %r1589;
	st.shared.u32 	[%r21+16224], %r1590;
	ld.shared.u32 	%r1591, [%r12+16436];
	add.s32 	%r1592, %r1572, %r1591;
	min.s32 	%r1593, %r1563, %r1592;
	st.shared.u32 	[%r21+16328], %r1593;
	ld.shared.u32 	%r1594, [%r12+16436];
	add.s32 	%r1595, %r1576, %r1594;
	min.s32 	%r1596, %r1566, %r1595;
	st.shared.u32 	[%r21+16432], %r1596;
	ld.shared.u32 	%r1597, [%r12+216];
	ld.shared.u32 	%r1598, [%r17+16848];
	add.s32 	%r1599, %r1598, %r1597;
	min.s32 	%r1600, %r1570, %r1599;
	st.shared.u32 	[%r21], %r1600;
	ld.shared.u32 	%r1601, [%r12+216];
	ld.shared.u32 	%r1602, [%r17+16952];
	add.s32 	%r1603, %r1602, %r1601;
	min.s32 	%r1604, %r1574, %r1603;
	st.shared.u32 	[%r21+104], %r1604;
	ld.shared.u32 	%r1605, [%r12+216];
	ld.shared.u32 	%r1606, [%r17+17056];
	add.s32 	%r1607, %r1606, %r1605;
	min.s32 	%r1608, %r1578, %r1607;
	st.shared.u32 	[%r21+208], %r1608;
	ld.shared.u32 	%r1609, [%r12+8328];
	add.s32 	%r1610, %r1598, %r1609;
	min.s32 	%r1611, %r1581, %r1610;
	st.shared.u32 	[%r21+8112], %r1611;
	ld.shared.u32 	%r1612, [%r12+8328];
	add.s32 	%r1613, %r1602, %r1612;
	min.s32 	%r1614, %r1584, %r1613;
	st.shared.u32 	[%r21+8216], %r1614;
	ld.shared.u32 	%r1615, [%r12+8328];
	add.s32 	%r1616, %r1606, %r1615;
	min.s32 	%r1617, %r1587, %r1616;
	st.shared.u32 	[%r21+8320], %r1617;
	ld.shared.u32 	%r1618, [%r12+16440];
	add.s32 	%r1619, %r1598, %r1618;
	min.s32 	%r1620, %r1590, %r1619;
	st.shared.u32 	[%r21+16224], %r1620;
	ld.shared.u32 	%r1621, [%r12+16440];
	add.s32 	%r1622, %r1602, %r1621;
	min.s32 	%r1623, %r1593, %r1622;
	st.shared.u32 	[%r21+16328], %r1623;
	ld.shared.u32 	%r1624, [%r12+16440];
	add.s32 	%r1625, %r1606, %r1624;
	min.s32 	%r1626, %r1596, %r1625;
	st.shared.u32 	[%r21+16432], %r1626;
	ld.shared.u32 	%r1627, [%r12+220];
	ld.shared.u32 	%r1628, [%r17+17160];
	add.s32 	%r1629, %r1628, %r1627;
	min.s32 	%r1630, %r1600, %r1629;
	st.shared.u32 	[%r21], %r1630;
	ld.shared.u32 	%r1631, [%r12+220];
	ld.shared.u32 	%r1632, [%r17+17264];
	add.s32 	%r1633, %r1632, %r1631;
	min.s32 	%r1634, %r1604, %r1633;
	st.shared.u32 	[%r21+104], %r1634;
	ld.shared.u32 	%r1635, [%r12+220];
	ld.shared.u32 	%r1636, [%r17+17368];
	add.s32 	%r1637, %r1636, %r1635;
	min.s32 	%r1638, %r1608, %r1637;
	st.shared.u32 	[%r21+208], %r1638;
	ld.shared.u32 	%r1639, [%r12+8332];
	add.s32 	%r1640, %r1628, %r1639;
	min.s32 	%r1641, %r1611, %r1640;
	st.shared.u32 	[%r21+8112], %r1641;
	ld.shared.u32 	%r1642, [%r12+8332];
	add.s32 	%r1643, %r1632, %r1642;
	min.s32 	%r1644, %r1614, %r1643;
	st.shared.u32 	[%r21+8216], %r1644;
	ld.shared.u32 	%r1645, [%r12+8332];
	add.s32 	%r1646, %r1636, %r1645;
	min.s32 	%r1647, %r1617, %r1646;
	st.shared.u32 	[%r21+8320], %r1647;
	ld.shared.u32 	%r1648, [%r12+16444];
	add.s32 	%r1649, %r1628, %r1648;
	min.s32 	%r1650, %r1620, %r1649;
	st.shared.u32 	[%r21+16224], %r1650;
	ld.shared.u32 	%r1651, [%r12+16444];
	add.s32 	%r1652, %r1632, %r1651;
	min.s32 	%r1653, %r1623, %r1652;
	st.shared.u32 	[%r21+16328], %r1653;
	ld.shared.u32 	%r1654, [%r12+16444];
	add.s32 	%r1655, %r1636, %r1654;
	min.s32 	%r1656, %r1626, %r1655;
	st.shared.u32 	[%r21+16432], %r1656;
	ld.shared.u32 	%r1657, [%r12+224];
	ld.shared.u32 	%r1658, [%r17+17472];
	add.s32 	%r1659, %r1658, %r1657;
	min.s32 	%r1660, %r1630, %r1659;
	st.shared.u32 	[%r21], %r1660;
	ld.shared.u32 	%r1661, [%r12+224];
	ld.shared.u32 	%r1662, [%r17+17576];
	add.s32 	%r1663, %r1662, %r1661;
	min.s32 	%r1664, %r1634, %r1663;
	st.shared.u32 	[%r21+104], %r1664;
	ld.shared.u32 	%r1665, [%r12+224];
	ld.shared.u32 	%r1666, [%r17+17680];
	add.s32 	%r1667, %r1666, %r1665;
	min.s32 	%r1668, %r1638, %r1667;
	st.shared.u32 	[%r21+208], %r1668;
	ld.shared.u32 	%r1669, [%r12+8336];
	add.s32 	%r1670, %r1658, %r1669;
	min.s32 	%r1671, %r1641, %r1670;
	st.shared.u32 	[%r21+8112], %r1671;
	ld.shared.u32 	%r1672, [%r12+8336];
	add.s32 	%r1673, %r1662, %r1672;
	min.s32 	%r1674, %r1644, %r1673;
	st.shared.u32 	[%r21+8216], %r1674;
	ld.shared.u32 	%r1675, [%r12+8336];
	add.s32 	%r1676, %r1666, %r1675;
	min.s32 	%r1677, %r1647, %r1676;
	st.shared.u32 	[%r21+8320], %r1677;
	ld.shared.u32 	%r1678, [%r12+16448];
	add.s32 	%r1679, %r1658, %r1678;
	min.s32 	%r1680, %r1650, %r1679;
	st.shared.u32 	[%r21+16224], %r1680;
	ld.shared.u32 	%r1681, [%r12+16448];
	add.s32 	%r1682, %r1662, %r1681;
	min.s32 	%r1683, %r1653, %r1682;
	st.shared.u32 	[%r21+16328], %r1683;
	ld.shared.u32 	%r1684, [%r12+16448];
	add.s32 	%r1685, %r1666, %r1684;
	min.s32 	%r1686, %r1656, %r1685;
	st.shared.u32 	[%r21+16432], %r1686;
	ld.shared.u32 	%r1687, [%r12+228];
	ld.shared.u32 	%r1688, [%r17+17784];
	add.s32 	%r1689, %r1688, %r1687;
	min.s32 	%r1690, %r1660, %r1689;
	st.shared.u32 	[%r21], %r1690;
	ld.shared.u32 	%r1691, [%r12+228];
	ld.shared.u32 	%r1692, [%r17+17888];
	add.s32 	%r1693, %r1692, %r1691;
	min.s32 	%r1694, %r1664, %r1693;
	st.shared.u32 	[%r21+104], %r1694;
	ld.shared.u32 	%r1695, [%r12+228];
	ld.shared.u32 	%r1696, [%r17+17992];
	add.s32 	%r1697, %r1696, %r1695;
	min.s32 	%r1698, %r1668, %r1697;
	st.shared.u32 	[%r21+208], %r1698;
	ld.shared.u32 	%r1699, [%r12+8340];
	add.s32 	%r1700, %r1688, %r1699;
	min.s32 	%r1701, %r1671, %r1700;
	st.shared.u32 	[%r21+8112], %r1701;
	ld.shared.u32 	%r1702, [%r12+8340];
	add.s32 	%r1703, %r1692, %r1702;
	min.s32 	%r1704, %r1674, %r1703;
	st.shared.u32 	[%r21+8216], %r1704;
	ld.shared.u32 	%r1705, [%r12+8340];
	add.s32 	%r1706, %r1696, %r1705;
	min.s32 	%r1707, %r1677, %r1706;
	st.shared.u32 	[%r21+8320], %r1707;
	ld.shared.u32 	%r1708, [%r12+16452];
	add.s32 	%r1709, %r1688, %r1708;
	min.s32 	%r1710, %r1680, %r1709;
	st.shared.u32 	[%r21+16224], %r1710;
	ld.shared.u32 	%r1711, [%r12+16452];
	add.s32 	%r1712, %r1692, %r1711;
	min.s32 	%r1713, %r1683, %r1712;
	st.shared.u32 	[%r21+16328], %r1713;
	ld.shared.u32 	%r1714, [%r12+16452];
	add.s32 	%r1715, %r1696, %r1714;
	min.s32 	%r1716, %r1686, %r1715;
	st.shared.u32 	[%r21+16432], %r1716;
	ld.shared.u32 	%r1717, [%r12+232];
	ld.shared.u32 	%r1718, [%r17+18096];
	add.s32 	%r1719, %r1718, %r1717;
	min.s32 	%r1720, %r1690, %r1719;
	st.shared.u32 	[%r21], %r1720;
	ld.shared.u32 	%r1721, [%r12+232];
	ld.shared.u32 	%r1722, [%r17+18200];
	add.s32 	%r1723, %r1722, %r1721;
	min.s32 	%r1724, %r1694, %r1723;
	st.shared.u32 	[%r21+104], %r1724;
	ld.shared.u32 	%r1725, [%r12+232];
	ld.shared.u32 	%r1726, [%r17+18304];
	add.s32 	%r1727, %r1726, %r1725;
	min.s32 	%r1728, %r1698, %r1727;
	st.shared.u32 	[%r21+208], %r1728;
	ld.shared.u32 	%r1729, [%r12+8344];
	add.s32 	%r1730, %r1718, %r1729;
	min.s32 	%r1731, %r1701, %r1730;
	st.shared.u32 	[%r21+8112], %r1731;
	ld.shared.u32 	%r1732, [%r12+8344];
	add.s32 	%r1733, %r1722, %r1732;
	min.s32 	%r1734, %r1704, %r1733;
	st.shared.u32 	[%r21+8216], %r1734;
	ld.shared.u32 	%r1735, [%r12+8344];
	add.s32 	%r1736, %r1726, %r1735;
	min.s32 	%r1737, %r1707, %r1736;
	st.shared.u32 	[%r21+8320], %r1737;
	ld.shared.u32 	%r1738, [%r12+16456];
	add.s32 	%r1739, %r1718, %r1738;
	min.s32 	%r1740, %r1710, %r1739;
	st.shared.u32 	[%r21+16224], %r1740;
	ld.shared.u32 	%r1741, [%r12+16456];
	add.s32 	%r1742, %r1722, %r1741;
	min.s32 	%r1743, %r1713, %r1742;
	st.shared.u32 	[%r21+16328], %r1743;
	ld.shared.u32 	%r1744, [%r12+16456];
	add.s32 	%r1745, %r1726, %r1744;
	min.s32 	%r1746, %r1716, %r1745;
	st.shared.u32 	[%r21+16432], %r1746;
	ld.shared.u32 	%r1747, [%r12+236];
	ld.shared.u32 	%r1748, [%r17+18408];
	add.s32 	%r1749, %r1748, %r1747;
	min.s32 	%r1750, %r1720, %r1749;
	st.shared.u32 	[%r21], %r1750;
	ld.shared.u32 	%r1751, [%r12+236];
	ld.shared.u32 	%r1752, [%r17+18512];
	add.s32 	%r1753, %r1752, %r1751;
	min.s32 	%r1754, %r1724, %r1753;
	st.shared.u32 	[%r21+104], %r1754;
	ld.shared.u32 	%r1755, [%r12+236];
	ld.shared.u32 	%r1756, [%r17+18616];
	add.s32 	%r1757, %r1756, %r1755;
	min.s32 	%r1758, %r1728, %r1757;
	st.shared.u32 	[%r21+208], %r1758;
	ld.shared.u32 	%r1759, [%r12+8348];
	add.s32 	%r1760, %r1748, %r1759;
	min.s32 	%r1761, %r1731, %r1760;
	st.shared.u32 	[%r21+8112], %r1761;
	ld.shared.u32 	%r1762, [%r12+8348];
	add.s32 	%r1763, %r1752, %r1762;
	min.s32 	%r1764, %r1734, %r1763;
	st.shared.u32 	[%r21+8216], %r1764;
	ld.shared.u32 	%r1765, [%r12+8348];
	add.s32 	%r1766, %r1756, %r1765;
	min.s32 	%r1767, %r1737, %r1766;
	st.shared.u32 	[%r21+8320], %r1767;
	ld.shared.u32 	%r1768, [%r12+16460];
	add.s32 	%r1769, %r1748, %r1768;
	min.s32 	%r1770, %r1740, %r1769;
	st.shared.u32 	[%r21+16224], %r1770;
	ld.shared.u32 	%r1771, [%r12+16460];
	add.s32 	%r1772, %r1752, %r1771;
	min.s32 	%r1773, %r1743, %r1772;
	st.shared.u32 	[%r21+16328], %r1773;
	ld.shared.u32 	%r1774, [%r12+16460];
	add.s32 	%r1775, %r1756, %r1774;
	min.s32 	%r1776, %r1746, %r1775;
	st.shared.u32 	[%r21+16432], %r1776;
	ld.shared.u32 	%r1777, [%r12+240];
	ld.shared.u32 	%r1778, [%r17+18720];
	add.s32 	%r1779, %r1778, %r1777;
	min.s32 	%r1780, %r1750, %r1779;
	st.shared.u32 	[%r21], %r1780;
	ld.shared.u32 	%r1781, [%r12+240];
	ld.shared.u32 	%r1782, [%r17+18824];
	add.s32 	%r1783, %r1782, %r1781;
	min.s32 	%r1784, %r1754, %r1783;
	st.shared.u32 	[%r21+104], %r1784;
	ld.shared.u32 	%r1785, [%r12+240];
	ld.shared.u32 	%r1786, [%r17+18928];
	add.s32 	%r1787, %r1786, %r1785;
	min.s32 	%r1788, %r1758, %r1787;
	st.shared.u32 	[%r21+208], %r1788;
	ld.shared.u32 	%r1789, [%r12+8352];
	add.s32 	%r1790, %r1778, %r1789;
	min.s32 	%r1791, %r1761, %r1790;
	st.shared.u32 	[%r21+8112], %r1791;
	ld.shared.u32 	%r1792, [%r12+8352];
	add.s32 	%r1793, %r1782, %r1792;
	min.s32 	%r1794, %r1764, %r1793;
	st.shared.u32 	[%r21+8216], %r1794;
	ld.shared.u32 	%r1795, [%r12+8352];
	add.s32 	%r1796, %r1786, %r1795;
	min.s32 	%r1797, %r1767, %r1796;
	st.shared.u32 	[%r21+8320], %r1797;
	ld.shared.u32 	%r1798, [%r12+16464];
	add.s32 	%r1799, %r1778, %r1798;
	min.s32 	%r1800, %r1770, %r1799;
	st.shared.u32 	[%r21+16224], %r1800;
	ld.shared.u32 	%r1801, [%r12+16464];
	add.s32 	%r1802, %r1782, %r1801;
	min.s32 	%r1803, %r1773, %r1802;
	st.shared.u32 	[%r21+16328], %r1803;
	ld.shared.u32 	%r1804, [%r12+16464];
	add.s32 	%r1805, %r1786, %r1804;
	min.s32 	%r1806, %r1776, %r1805;
	st.shared.u32 	[%r21+16432], %r1806;
	ld.shared.u32 	%r1807, [%r12+244];
	ld.shared.u32 	%r1808, [%r17+19032];
	add.s32 	%r1809, %r1808, %r1807;
	min.s32 	%r1810, %r1780, %r1809;
	st.shared.u32 	[%r21], %r1810;
	ld.shared.u32 	%r1811, [%r12+244];
	ld.shared.u32 	%r1812, [%r17+19136];
	add.s32 	%r1813, %r1812, %r1811;
	min.s32 	%r1814, %r1784, %r1813;
	st.shared.u32 	[%r21+104], %r1814;
	ld.shared.u32 	%r1815, [%r12+244];
	ld.shared.u32 	%r1816, [%r17+19240];
	add.s32 	%r1817, %r1816, %r1815;
	min.s32 	%r1818, %r1788, %r1817;
	st.shared.u32 	[%r21+208], %r1818;
	ld.shared.u32 	%r1819, [%r12+8356];
	add.s32 	%r1820, %r1808, %r1819;
	min.s32 	%r1821, %r1791, %r1820;
	st.shared.u32 	[%r21+8112], %r1821;
	ld.shared.u32 	%r1822, [%r12+8356];
	add.s32 	%r1823, %r1812, %r1822;
	min.s32 	%r1824, %r1794, %r1823;
	st.shared.u32 	[%r21+8216], %r1824;
	ld.shared.u32 	%r1825, [%r12+8356];
	add.s32 	%r1826, %r1816, %r1825;
	min.s32 	%r1827, %r1797, %r1826;
	st.shared.u32 	[%r21+8320], %r1827;
	ld.shared.u32 	%r1828, [%r12+16468];
	add.s32 	%r1829, %r1808, %r1828;
	min.s32 	%r1830, %r1800, %r1829;
	st.shared.u32 	[%r21+16224], %r1830;
	ld.shared.u32 	%r1831, [%r12+16468];
	add.s32 	%r1832, %r1812, %r1831;
	min.s32 	%r1833, %r1803, %r1832;
	st.shared.u32 	[%r21+16328], %r1833;
	ld.shared.u32 	%r1834, [%r12+16468];
	add.s32 	%r1835, %r1816, %r1834;
	min.s32 	%r1836, %r1806, %r1835;
	st.shared.u32 	[%r21+16432], %r1836;
	ld.shared.u32 	%r1837, [%r12+248];
	ld.shared.u32 	%r1838, [%r17+19344];
	add.s32 	%r1839, %r1838, %r1837;
	min.s32 	%r1840, %r1810, %r1839;
	st.shared.u32 	[%r21], %r1840;
	ld.shared.u32 	%r1841, [%r12+248];
	ld.shared.u32 	%r1842, [%r17+19448];
	add.s32 	%r1843, %r1842, %r1841;
	min.s32 	%r1844, %r1814, %r1843;
	st.shared.u32 	[%r21+104], %r1844;
	ld.shared.u32 	%r1845, [%r12+248];
	ld.shared.u32 	%r1846, [%r17+19552];
	add.s32 	%r1847, %r1846, %r1845;
	min.s32 	%r1848, %r1818, %r1847;
	st.shared.u32 	[%r21+208], %r1848;
	ld.shared.u32 	%r1849, [%r12+8360];
	add.s32 	%r1850, %r1838, %r1849;
	min.s32 	%r1851, %r1821, %r1850;
	st.shared.u32 	[%r21+8112], %r1851;
	ld.shared.u32 	%r1852, [%r12+8360];
	add.s32 	%r1853, %r1842, %r1852;
	min.s32 	%r1854, %r1824, %r1853;
	st.shared.u32 	[%r21+8216], %r1854;
	ld.shared.u32 	%r1855, [%r12+8360];
	add.s32 	%r1856, %r1846, %r1855;
	min.s32 	%r1857, %r1827, %r1856;
	st.shared.u32 	[%r21+8320], %r1857;
	ld.shared.u32 	%r1858, [%r12+16472];
	add.s32 	%r1859, %r1838, %r1858;
	min.s32 	%r1860, %r1830, %r1859;
	st.shared.u32 	[%r21+16224], %r1860;
	ld.shared.u32 	%r1861, [%r12+16472];
	add.s32 	%r1862, %r1842, %r1861;
	min.s32 	%r1863, %r1833, %r1862;
	st.shared.u32 	[%r21+16328], %r1863;
	ld.shared.u32 	%r1864, [%r12+16472];
	add.s32 	%r1865, %r1846, %r1864;
	min.s32 	%r1866, %r1836, %r1865;
	st.shared.u32 	[%r21+16432], %r1866;
	ld.shared.u32 	%r1867, [%r12+252];
	ld.shared.u32 	%r1868, [%r17+19656];
	add.s32 	%r1869, %r1868, %r1867;
	min.s32 	%r1870, %r1840, %r1869;
	st.shared.u32 	[%r21], %r1870;
	ld.shared.u32 	%r1871, [%r12+252];
	ld.shared.u32 	%r1872, [%r17+19760];
	add.s32 	%r1873, %r1872, %r1871;
	min.s32 	%r1874, %r1844, %r1873;
	st.shared.u32 	[%r21+104], %r1874;
	ld.shared.u32 	%r1875, [%r12+252];
	ld.shared.u32 	%r1876, [%r17+19864];
	add.s32 	%r1877, %r1876, %r1875;
	min.s32 	%r1878, %r1848, %r1877;
	st.shared.u32 	[%r21+208], %r1878;
	ld.shared.u32 	%r1879, [%r12+8364];
	add.s32 	%r1880, %r1868, %r1879;
	min.s32 	%r1881, %r1851, %r1880;
	st.shared.u32 	[%r21+8112], %r1881;
	ld.shared.u32 	%r1882, [%r12+8364];
	add.s32 	%r1883, %r1872, %r1882;
	min.s32 	%r1884, %r1854, %r1883;
	st.shared.u32 	[%r21+8216], %r1884;
	ld.shared.u32 	%r1885, [%r12+8364];
	add.s32 	%r1886, %r1876, %r1885;
	min.s32 	%r1887, %r1857, %r1886;
	st.shared.u32 	[%r21+8320], %r1887;
	ld.shared.u32 	%r1888, [%r12+16476];
	add.s32 	%r1889, %r1868, %r1888;
	min.s32 	%r1890, %r1860, %r1889;
	st.shared.u32 	[%r21+16224], %r1890;
	ld.shared.u32 	%r1891, [%r12+16476];
	add.s32 	%r1892, %r1872, %r1891;
	min.s32 	%r1893, %r1863, %r1892;
	st.shared.u32 	[%r21+16328], %r1893;
	ld.shared.u32 	%r1894, [%r12+16476];
	add.s32 	%r1895, %r1876, %r1894;
	min.s32 	%r1896, %r1866, %r1895;
	st.shared.u32 	[%r21+16432], %r1896;
	ld.shared.u32 	%r1897, [%r12+256];
	ld.shared.u32 	%r1898, [%r17+19968];
	add.s32 	%r1899, %r1898, %r1897;
	min.s32 	%r1900, %r1870, %r1899;
	st.shared.u32 	[%r21], %r1900;
	ld.shared.u32 	%r1901, [%r12+256];
	ld.shared.u32 	%r1902, [%r17+20072];
	add.s32 	%r1903, %r1902, %r1901;
	min.s32 	%r1904, %r1874, %r1903;
	st.shared.u32 	[%r21+104], %r1904;
	ld.shared.u32 	%r1905, [%r12+256];
	ld.shared.u32 	%r1906, [%r17+20176];
	add.s32 	%r1907, %r1906, %r1905;
	min.s32 	%r1908, %r1878, %r1907;
	st.shared.u32 	[%r21+208], %r1908;
	ld.shared.u32 	%r1909, [%r12+8368];
	add.s32 	%r1910, %r1898, %r1909;
	min.s32 	%r1911, %r1881, %r1910;
	st.shared.u32 	[%r21+8112], %r1911;
	ld.shared.u32 	%r1912, [%r12+8368];
	add.s32 	%r1913, %r1902, %r1912;
	min.s32 	%r1914, %r1884, %r1913;
	st.shared.u32 	[%r21+8216], %r1914;
	ld.shared.u32 	%r1915, [%r12+8368];
	add.s32 	%r1916, %r1906, %r1915;
	min.s32 	%r1917, %r1887, %r1916;
	st.shared.u32 	[%r21+8320], %r1917;
	ld.shared.u32 	%r1918, [%r12+16480];
	add.s32 	%r1919, %r1898, %r1918;
	min.s32 	%r1920, %r1890, %r1919;
	st.shared.u32 	[%r21+16224], %r1920;
	ld.shared.u32 	%r1921, [%r12+16480];
	add.s32 	%r1922, %r1902, %r1921;
	min.s32 	%r1923, %r1893, %r1922;
	st.shared.u32 	[%r21+16328], %r1923;
	ld.shared.u32 	%r1924, [%r12+16480];
	add.s32 	%r1925, %r1906, %r1924;
	min.s32 	%r1926, %r1896, %r1925;
	st.shared.u32 	[%r21+16432], %r1926;
	ld.shared.u32 	%r1927, [%r12+260];
	ld.shared.u32 	%r1928, [%r17+20280];
	add.s32 	%r1929, %r1928, %r1927;
	min.s32 	%r1930, %r1900, %r1929;
	st.shared.u32 	[%r21], %r1930;
	ld.shared.u32 	%r1931, [%r12+260];
	ld.shared.u32 	%r1932, [%r17+20384];
	add.s32 	%r1933, %r1932, %r1931;
	min.s32 	%r1934, %r1904, %r1933;
	st.shared.u32 	[%r21+104], %r1934;
	ld.shared.u32 	%r1935, [%r12+260];
	ld.shared.u32 	%r1936, [%r17+20488];
	add.s32 	%r1937, %r1936, %r1935;
	min.s32 	%r1938, %r1908, %r1937;
	st.shared.u32 	[%r21+208], %r1938;
	ld.shared.u32 	%r1939, [%r12+8372];
	add.s32 	%r1940, %r1928, %r1939;
	min.s32 	%r1941, %r1911, %r1940;
	st.shared.u32 	[%r21+8112], %r1941;
	ld.shared.u32 	%r1942, [%r12+8372];
	add.s32 	%r1943, %r1932, %r1942;
	min.s32 	%r1944, %r1914, %r1943;
	st.shared.u32 	[%r21+8216], %r1944;
	ld.shared.u32 	%r1945, [%r12+8372];
	add.s32 	%r1946, %r1936, %r1945;
	min.s32 	%r1947, %r1917, %r1946;
	st.shared.u32 	[%r21+8320], %r1947;
	ld.shared.u32 	%r1948, [%r12+16484];
	add.s32 	%r1949, %r1928, %r1948;
	min.s32 	%r1950, %r1920, %r1949;
	st.shared.u32 	[%r21+16224], %r1950;
	ld.shared.u32 	%r1951, [%r12+16484];
	add.s32 	%r1952, %r1932, %r1951;
	min.s32 	%r1953, %r1923, %r1952;
	st.shared.u32 	[%r21+16328], %r1953;
	ld.shared.u32 	%r1954, [%r12+16484];
	add.s32 	%r1955, %r1936, %r1954;
	min.s32 	%r1956, %r1926, %r1955;
	st.shared.u32 	[%r21+16432], %r1956;
	ld.shared.u32 	%r1957, [%r12+264];
	ld.shared.u32 	%r1958, [%r17+20592];
	add.s32 	%r1959, %r1958, %r1957;
	min.s32 	%r1960, %r1930, %r1959;
	st.shared.u32 	[%r21], %r1960;
	ld.shared.u32 	%r1961, [%r12+264];
	ld.shared.u32 	%r1962, [%r17+20696];
	add.s32 	%r1963, %r1962, %r1961;
	min.s32 	%r1964, %r1934, %r1963;
	st.shared.u32 	[%r21+104], %r1964;
	ld.shared.u32 	%r1965, [%r12+264];
	ld.shared.u32 	%r1966, [%r17+20800];
	add.s32 	%r1967, %r1966, %r1965;
	min.s32 	%r1968, %r1938, %r1967;
	st.shared.u32 	[%r21+208], %r1968;
	ld.shared.u32 	%r1969, [%r12+8376];
	add.s32 	%r1970, %r1958, %r1969;
	min.s32 	%r1971, %r1941, %r1970;
	st.shared.u32 	[%r21+8112], %r1971;
	ld.shared.u32 	%r1972, [%r12+8376];
	add.s32 	%r1973, %r1962, %r1972;
	min.s32 	%r1974, %r1944, %r1973;
	st.shared.u32 	[%r21+8216], %r1974;
	ld.shared.u32 	%r1975, [%r12+8376];
	add.s32 	%r1976, %r1966, %r1975;
	min.s32 	%r1977, %r1947, %r1976;
	st.shared.u32 	[%r21+8320], %r1977;
	ld.shared.u32 	%r1978, [%r12+16488];
	add.s32 	%r1979, %r1958, %r1978;
	min.s32 	%r1980, %r1950, %r1979;
	st.shared.u32 	[%r21+16224], %r1980;
	ld.shared.u32 	%r1981, [%r12+16488];
	add.s32 	%r1982, %r1962, %r1981;
	min.s32 	%r1983, %r1953, %r1982;
	st.shared.u32 	[%r21+16328], %r1983;
	ld.shared.u32 	%r1984, [%r12+16488];
	add.s32 	%r1985, %r1966, %r1984;
	min.s32 	%r1986, %r1956, %r1985;
	st.shared.u32 	[%r21+16432], %r1986;
	ld.shared.u32 	%r1987, [%r12+268];
	ld.shared.u32 	%r1988, [%r17+20904];
	add.s32 	%r1989, %r1988, %r1987;
	min.s32 	%r1990, %r1960, %r1989;
	st.shared.u32 	[%r21], %r1990;
	ld.shared.u32 	%r1991, [%r12+268];
	ld.shared.u32 	%r1992, [%r17+21008];
	add.s32 	%r1993, %r1992, %r1991;
	min.s32 	%r1994, %r1964, %r1993;
	st.shared.u32 	[%r21+104], %r1994;
	ld.shared.u32 	%r1995, [%r12+268];
	ld.shared.u32 	%r1996, [%r17+21112];
	add.s32 	%r1997, %r1996, %r1995;
	min.s32 	%r1998, %r1968, %r1997;
	st.shared.u32 	[%r21+208], %r1998;
	ld.shared.u32 	%r1999, [%r12+8380];
	add.s32 	%r2000, %r1988, %r1999;
	min.s32 	%r2001, %r1971, %r2000;
	st.shared.u32 	[%r21+8112], %r2001;
	ld.shared.u32 	%r2002, [%r12+8380];
	add.s32 	%r2003, %r1992, %r2002;
	min.s32 	%r2004, %r1974, %r2003;
	st.shared.u32 	[%r21+8216], %r2004;
	ld.shared.u32 	%r2005, [%r12+8380];
	add.s32 	%r2006, %r1996, %r2005;
	min.s32 	%r2007, %r1977, %r2006;
	st.shared.u32 	[%r21+8320], %r2007;
	ld.shared.u32 	%r2008, [%r12+16492];
	add.s32 	%r2009, %r1988, %r2008;
	min.s32 	%r2010, %r1980, %r2009;
	st.shared.u32 	[%r21+16224], %r2010;
	ld.shared.u32 	%r2011, [%r12+16492];
	add.s32 	%r2012, %r1992, %r2011;
	min.s32 	%r2013, %r1983, %r2012;
	st.shared.u32 	[%r21+16328], %r2013;
	ld.shared.u32 	%r2014, [%r12+16492];
	add.s32 	%r2015, %r1996, %r2014;
	min.s32 	%r2016, %r1986, %r2015;
	st.shared.u32 	[%r21+16432], %r2016;
	ld.shared.u32 	%r2017, [%r12+272];
	ld.shared.u32 	%r2018, [%r17+21216];
	add.s32 	%r2019, %r2018, %r2017;
	min.s32 	%r2020, %r1990, %r2019;
	st.shared.u32 	[%r21], %r2020;
	ld.shared.u32 	%r2021, [%r12+272];
	ld.shared.u32 	%r2022, [%r17+21320];
	add.s32 	%r2023, %r2022, %r2021;
	min.s32 	%r2024, %r1994, %r2023;
	st.shared.u32 	[%r21+104], %r2024;
	ld.shared.u32 	%r2025, [%r12+272];
	ld.shared.u32 	%r2026, [%r17+21424];
	add.s32 	%r2027, %r2026, %r2025;
	min.s32 	%r2028, %r1998, %r2027;
	st.shared.u32 	[%r21+208], %r2028;
	ld.shared.u32 	%r2029, [%r12+8384];
	add.s32 	%r2030, %r2018, %r2029;
	min.s32 	%r2031, %r2001, %r2030;
	st.shared.u32 	[%r21+8112], %r2031;
	ld.shared.u32 	%r2032, [%r12+8384];
	add.s32 	%r2033, %r2022, %r2032;
	min.s32 	%r2034, %r2004, %r2033;
	st.shared.u32 	[%r21+8216], %r2034;
	ld.shared.u32 	%r2035, [%r12+8384];
	add.s32 	%r2036, %r2026, %r2035;
	min.s32 	%r2037, %r2007, %r2036;
	st.shared.u32 	[%r21+8320], %r2037;
	ld.shared.u32 	%r2038, [%r12+16496];
	add.s32 	%r2039, %r2018, %r2038;
	min.s32 	%r2040, %r2010, %r2039;
	st.shared.u32 	[%r21+16224], %r2040;
	ld.shared.u32 	%r2041, [%r12+16496];
	add.s32 	%r2042, %r2022, %r2041;
	min.s32 	%r2043, %r2013, %r2042;
	st.shared.u32 	[%r21+16328], %r2043;
	ld.shared.u32 	%r2044, [%r12+16496];
	add.s32 	%r2045, %r2026, %r2044;
	min.s32 	%r2046, %r2016, %r2045;
	st.shared.u32 	[%r21+16432], %r2046;
	ld.shared.u32 	%r2047, [%r12+276];
	ld.shared.u32 	%r2048, [%r17+21528];
	add.s32 	%r2049, %r2048, %r2047;
	min.s32 	%r2050, %r2020, %r2049;
	st.shared.u32 	[%r21], %r2050;
	ld.shared.u32 	%r2051, [%r12+276];
	ld.shared.u32 	%r2052, [%r17+21632];
	add.s32 	%r2053, %r2052, %r2051;
	min.s32 	%r2054, %r2024, %r2053;
	st.shared.u32 	[%r21+104], %r2054;
	ld.shared.u32 	%r2055, [%r12+276];
	ld.shared.u32 	%r2056, [%r17+21736];
	add.s32 	%r2057, %r2056, %r2055;
	min.s32 	%r2058, %r2028, %r2057;
	st.shared.u32 	[%r21+208], %r2058;
	ld.shared.u32 	%r2059, [%r12+8388];
	add.s32 	%r2060, %r2048, %r2059;
	min.s32 	%r2061, %r2031, %r2060;
	st.shared.u32 	[%r21+8112], %r2061;
	ld.shared.u32 	%r2062, [%r12+8388];
	add.s32 	%r2063, %r2052, %r2062;
	min.s32 	%r2064, %r2034, %r2063;
	st.shared.u32 	[%r21+8216], %r2064;
	ld.shared.u32 	%r2065, [%r12+8388];
	add.s32 	%r2066, %r2056, %r2065;
	min.s32 	%r2067, %r2037, %r2066;
	st.shared.u32 	[%r21+8320], %r2067;
	ld.shared.u32 	%r2068, [%r12+16500];
	add.s32 	%r2069, %r2048, %r2068;
	min.s32 	%r2070, %r2040, %r2069;
	st.shared.u32 	[%r21+16224], %r2070;
	ld.shared.u32 	%r2071, [%r12+16500];
	add.s32 	%r2072, %r2052, %r2071;
	min.s32 	%r2073, %r2043, %r2072;
	st.shared.u32 	[%r21+16328], %r2073;
	ld.shared.u32 	%r2074, [%r12+16500];
	add.s32 	%r2075, %r2056, %r2074;
	min.s32 	%r2076, %r2046, %r2075;
	st.shared.u32 	[%r21+16432], %r2076;
	ld.shared.u32 	%r2077, [%r12+280];
	ld.shared.u32 	%r2078, [%r17+21840];
	add.s32 	%r2079, %r2078, %r2077;
	min.s32 	%r2080, %r2050, %r2079;
	st.shared.u32 	[%r21], %r2080;
	ld.shared.u32 	%r2081, [%r12+280];
	ld.shared.u32 	%r2082, [%r17+21944];
	add.s32 	%r2083, %r2082, %r2081;
	min.s32 	%r2084, %r2054, %r2083;
	st.shared.u32 	[%r21+104], %r2084;
	ld.shared.u32 	%r2085, [%r12+280];
	ld.shared.u32 	%r2086, [%r17+22048];
	add.s32 	%r2087, %r2086, %r2085;
	min.s32 	%r2088, %r2058, %r2087;
	st.shared.u32 	[%r21+208], %r2088;
	ld.shared.u32 	%r2089, [%r12+8392];
	add.s32 	%r2090, %r2078, %r2089;
	min.s32 	%r2091, %r2061, %r2090;
	st.shared.u32 	[%r21+8112], %r2091;
	ld.shared.u32 	%r2092, [%r12+8392];
	add.s32 	%r2093, %r2082, %r2092;
	min.s32 	%r2094, %r2064, %r2093;
	st.shared.u32 	[%r21+8216], %r2094;
	ld.shared.u32 	%r2095, [%r12+8392];
	add.s32 	%r2096, %r2086, %r2095;
	min.s32 	%r2097, %r2067, %r2096;
	st.shared.u32 	[%r21+8320], %r2097;
	ld.shared.u32 	%r2098, [%r12+16504];
	add.s32 	%r2099, %r2078, %r2098;
	min.s32 	%r2100, %r2070, %r2099;
	st.shared.u32 	[%r21+16224], %r2100;
	ld.shared.u32 	%r2101, [%r12+16504];
	add.s32 	%r2102, %r2082, %r2101;
	min.s32 	%r2103, %r2073, %r2102;
	st.shared.u32 	[%r21+16328], %r2103;
	ld.shared.u32 	%r2104, [%r12+16504];
	add.s32 	%r2105, %r2086, %r2104;
	min.s32 	%r2106, %r2076, %r2105;
	st.shared.u32 	[%r21+16432], %r2106;
	ld.shared.u32 	%r2107, [%r12+284];
	ld.shared.u32 	%r2108, [%r17+22152];
	add.s32 	%r2109, %r2108, %r2107;
	min.s32 	%r2110, %r2080, %r2109;
	st.shared.u32 	[%r21], %r2110;
	ld.shared.u32 	%r2111, [%r12+284];
	ld.shared.u32 	%r2112, [%r17+22256];
	add.s32 	%r2113, %r2112, %r2111;
	min.s32 	%r2114, %r2084, %r2113;
	st.shared.u32 	[%r21+104], %r2114;
	ld.shared.u32 	%r2115, [%r12+284];
	ld.shared.u32 	%r2116, [%r17+22360];
	add.s32 	%r2117, %r2116, %r2115;
	min.s32 	%r2118, %r2088, %r2117;
	st.shared.u32 	[%r21+208], %r2118;
	ld.shared.u32 	%r2119, [%r12+8396];
	add.s32 	%r2120, %r2108, %r2119;
	min.s32 	%r2121, %r2091, %r2120;
	st.shared.u32 	[%r21+8112], %r2121;
	ld.shared.u32 	%r2122, [%r12+8396];
	add.s32 	%r2123, %r2112, %r2122;
	min.s32 	%r2124, %r2094, %r2123;
	st.shared.u32 	[%r21+8216], %r2124;
	ld.shared.u32 	%r2125, [%r12+8396];
	add.s32 	%r2126, %r2116, %r2125;
	min.s32 	%r2127, %r2097, %r2126;
	st.shared.u32 	[%r21+8320], %r2127;
	ld.shared.u32 	%r2128, [%r12+16508];
	add.s32 	%r2129, %r2108, %r2128;
	min.s32 	%r2130, %r2100, %r2129;
	st.shared.u32 	[%r21+16224], %r2130;
	ld.shared.u32 	%r2131, [%r12+16508];
	add.s32 	%r2132, %r2112, %r2131;
	min.s32 	%r2133, %r2103, %r2132;
	st.shared.u32 	[%r21+16328], %r2133;
	ld.shared.u32 	%r2134, [%r12+16508];
	add.s32 	%r2135, %r2116, %r2134;
	min.s32 	%r2136, %r2106, %r2135;
	st.shared.u32 	[%r21+16432], %r2136;
	ld.shared.u32 	%r2137, [%r12+288];
	ld.shared.u32 	%r2138, [%r17+22464];
	add.s32 	%r2139, %r2138, %r2137;
	min.s32 	%r2140, %r2110, %r2139;
	st.shared.u32 	[%r21], %r2140;
	ld.shared.u32 	%r2141, [%r12+288];
	ld.shared.u32 	%r2142, [%r17+22568];
	add.s32 	%r2143, %r2142, %r2141;
	min.s32 	%r2144, %r2114, %r2143;
	st.shared.u32 	[%r21+104], %r2144;
	ld.shared.u32 	%r2145, [%r12+288];
	ld.shared.u32 	%r2146, [%r17+22672];
	add.s32 	%r2147, %r2146, %r2145;
	min.s32 	%r2148, %r2118, %r2147;
	st.shared.u32 	[%r21+208], %r2148;
	ld.shared.u32 	%r2149, [%r12+8400];
	add.s32 	%r2150, %r2138, %r2149;
	min.s32 	%r2151, %r2121, %r2150;
	st.shared.u32 	[%r21+8112], %r2151;
	ld.shared.u32 	%r2152, [%r12+8400];
	add.s32 	%r2153, %r2142, %r2152;
	min.s32 	%r2154, %r2124, %r2153;
	st.shared.u32 	[%r21+8216], %r2154;
	ld.shared.u32 	%r2155, [%r12+8400];
	add.s32 	%r2156, %r2146, %r2155;
	min.s32 	%r2157, %r2127, %r2156;
	st.shared.u32 	[%r21+8320], %r2157;
	ld.shared.u32 	%r2158, [%r12+16512];
	add.s32 	%r2159, %r2138, %r2158;
	min.s32 	%r2160, %r2130, %r2159;
	st.shared.u32 	[%r21+16224], %r2160;
	ld.shared.u32 	%r2161, [%r12+16512];
	add.s32 	%r2162, %r2142, %r2161;
	min.s32 	%r2163, %r2133, %r2162;
	st.shared.u32 	[%r21+16328], %r2163;
	ld.shared.u32 	%r2164, [%r12+16512];
	add.s32 	%r2165, %r2146, %r2164;
	min.s32 	%r2166, %r2136, %r2165;
	st.shared.u32 	[%r21+16432], %r2166;
	ld.shared.u32 	%r2167, [%r12+292];
	ld.shared.u32 	%r2168, [%r17+22776];
	add.s32 	%r2169, %r2168, %r2167;
	min.s32 	%r2170, %r2140, %r2169;
	st.shared.u32 	[%r21], %r2170;
	ld.shared.u32 	%r2171, [%r12+292];
	ld.shared.u32 	%r2172, [%r17+22880];
	add.s32 	%r2173, %r2172, %r2171;
	min.s32 	%r2174, %r2144, %r2173;
	st.shared.u32 	[%r21+104], %r2174;
	ld.shared.u32 	%r2175, [%r12+292];
	ld.shared.u32 	%r2176, [%r17+22984];
	add.s32 	%r2177, %r2176, %r2175;
	min.s32 	%r2178, %r2148, %r2177;
	st.shared.u32 	[%r21+208], %r2178;
	ld.shared.u32 	%r2179, [%r12+8404];
	add.s32 	%r2180, %r2168, %r2179;
	min.s32 	%r2181, %r2151, %r2180;
	st.shared.u32 	[%r21+8112], %r2181;
	ld.shared.u32 	%r2182, [%r12+8404];
	add.s32 	%r2183, %r2172, %r2182;
	min.s32 	%r2184, %r2154, %r2183;
	st.shared.u32 	[%r21+8216], %r2184;
	ld.shared.u32 	%r2185, [%r12+8404];
	add.s32 	%r2186, %r2176, %r2185;
	min.s32 	%r2187, %r2157, %r2186;
	st.shared.u32 	[%r21+8320], %r2187;
	ld.shared.u32 	%r2188, [%r12+16516];
	add.s32 	%r2189, %r2168, %r2188;
	min.s32 	%r2190, %r2160, %r2189;
	st.shared.u32 	[%r21+16224], %r2190;
	ld.shared.u32 	%r2191, [%r12+16516];
	add.s32 	%r2192, %r2172, %r2191;
	min.s32 	%r2193, %r2163, %r2192;
	st.shared.u32 	[%r21+16328], %r2193;
	ld.shared.u32 	%r2194, [%r12+16516];
	add.s32 	%r2195, %r2176, %r2194;
	min.s32 	%r2196, %r2166, %r2195;
	st.shared.u32 	[%r21+16432], %r2196;
	ld.shared.u32 	%r2197, [%r12+296];
	ld.shared.u32 	%r2198, [%r17+23088];
	add.s32 	%r2199, %r2198, %r2197;
	min.s32 	%r2200, %r2170, %r2199;
	st.shared.u32 	[%r21], %r2200;
	ld.shared.u32 	%r2201, [%r12+296];
	ld.shared.u32 	%r2202, [%r17+23192];
	add.s32 	%r2203, %r2202, %r2201;
	min.s32 	%r2204, %r2174, %r2203;
	st.shared.u32 	[%r21+104], %r2204;
	ld.shared.u32 	%r2205, [%r12+296];
	ld.shared.u32 	%r2206, [%r17+23296];
	add.s32 	%r2207, %r2206, %r2205;
	min.s32 	%r2208, %r2178, %r2207;
	st.shared.u32 	[%r21+208], %r2208;
	ld.shared.u32 	%r2209, [%r12+8408];
	add.s32 	%r2210, %r2198, %r2209;
	min.s32 	%r2211, %r2181, %r2210;
	st.shared.u32 	[%r21+8112], %r2211;
	ld.shared.u32 	%r2212, [%r12+8408];
	add.s32 	%r2213, %r2202, %r2212;
	min.s32 	%r2214, %r2184, %r2213;
	st.shared.u32 	[%r21+8216], %r2214;
	ld.shared.u32 	%r2215, [%r12+8408];
	add.s32 	%r2216, %r2206, %r2215;
	min.s32 	%r2217, %r2187, %r2216;
	st.shared.u32 	[%r21+8320], %r2217;
	ld.shared.u32 	%r2218, [%r12+16520];
	add.s32 	%r2219, %r2198, %r2218;
	min.s32 	%r2220, %r2190, %r2219;
	st.shared.u32 	[%r21+16224], %r2220;
	ld.shared.u32 	%r2221, [%r12+16520];
	add.s32 	%r2222, %r2202, %r2221;
	min.s32 	%r2223, %r2193, %r2222;
	st.shared.u32 	[%r21+16328], %r2223;
	ld.shared.u32 	%r2224, [%r12+16520];
	add.s32 	%r2225, %r2206, %r2224;
	min.s32 	%r2226, %r2196, %r2225;
	st.shared.u32 	[%r21+16432], %r2226;
	ld.shared.u32 	%r2227, [%r12+300];
	ld.shared.u32 	%r2228, [%r17+23400];
	add.s32 	%r2229, %r2228, %r2227;
	min.s32 	%r2230, %r2200, %r2229;
	st.shared.u32 	[%r21], %r2230;
	ld.shared.u32 	%r2231, [%r12+300];
	ld.shared.u32 	%r2232, [%r17+23504];
	add.s32 	%r2233, %r2232, %r2231;
	min.s32 	%r2234, %r2204, %r2233;
	st.shared.u32 	[%r21+104], %r2234;
	ld.shared.u32 	%r2235, [%r12+300];
	ld.shared.u32 	%r2236, [%r17+23608];
	add.s32 	%r2237, %r2236, %r2235;
	min.s32 	%r2238, %r2208, %r2237;
	st.shared.u32 	[%r21+208], %r2238;
	ld.shared.u32 	%r2239, [%r12+8412];
	add.s32 	%r2240, %r2228, %r2239;
	min.s32 	%r2241, %r2211, %r2240;
	st.shared.u32 	[%r21+8112], %r2241;
	ld.shared.u32 	%r2242, [%r12+8412];
	add.s32 	%r2243, %r2232, %r2242;
	min.s32 	%r2244, %r2214, %r2243;
	st.shared.u32 	[%r21+8216], %r2244;
	ld.shared.u32 	%r2245, [%r12+8412];
	add.s32 	%r2246, %r2236, %r2245;
	min.s32 	%r2247, %r2217, %r2246;
	st.shared.u32 	[%r21+8320], %r2247;
	ld.shared.u32 	%r2248, [%r12+16524];
	add.s32 	%r2249, %r2228, %r2248;
	min.s32 	%r2250, %r2220, %r2249;
	st.shared.u32 	[%r21+16224], %r2250;
	ld.shared.u32 	%r2251, [%r12+16524];
	add.s32 	%r2252, %r2232, %r2251;
	min.s32 	%r2253, %r2223, %r2252;
	st.shared.u32 	[%r21+16328], %r2253;
	ld.shared.u32 	%r2254, [%r12+16524];
	add.s32 	%r2255, %r2236, %r2254;
	min.s32 	%r2256, %r2226, %r2255;
	st.shared.u32 	[%r21+16432], %r2256;
	ld.shared.u32 	%r2257, [%r12+304];
	ld.shared.u32 	%r2258, [%r17+23712];
	add.s32 	%r2259, %r2258, %r2257;
	min.s32 	%r2260, %r2230, %r2259;
	st.shared.u32 	[%r21], %r2260;
	ld.shared.u32 	%r2261, [%r12+304];
	ld.shared.u32 	%r2262, [%r17+23816];
	add.s32 	%r2263, %r2262, %r2261;
	min.s32 	%r2264, %r2234, %r2263;
	st.shared.u32 	[%r21+104], %r2264;
	ld.shared.u32 	%r2265, [%r12+304];
	ld.shared.u32 	%r2266, [%r17+23920];
	add.s32 	%r2267, %r2266, %r2265;
	min.s32 	%r2268, %r2238, %r2267;
	st.shared.u32 	[%r21+208], %r2268;
	ld.shared.u32 	%r2269, [%r12+8416];
	add.s32 	%r2270, %r2258, %r2269;
	min.s32 	%r2271, %r2241, %r2270;
	st.shared.u32 	[%r21+8112], %r2271;
	ld.shared.u32 	%r2272, [%r12+8416];
	add.s32 	%r2273, %r2262, %r2272;
	min.s32 	%r2274, %r2244, %r2273;
	st.shared.u32 	[%r21+8216], %r2274;
	ld.shared.u32 	%r2275, [%r12+8416];
	add.s32 	%r2276, %r2266, %r2275;
	min.s32 	%r2277, %r2247, %r2276;
	st.shared.u32 	[%r21+8320], %r2277;
	ld.shared.u32 	%r2278, [%r12+16528];
	add.s32 	%r2279, %r2258, %r2278;
	min.s32 	%r2280, %r2250, %r2279;
	st.shared.u32 	[%r21+16224], %r2280;
	ld.shared.u32 	%r2281, [%r12+16528];
	add.s32 	%r2282, %r2262, %r2281;
	min.s32 	%r2283, %r2253, %r2282;
	st.shared.u32 	[%r21+16328], %r2283;
	ld.shared.u32 	%r2284, [%r12+16528];
	add.s32 	%r2285, %r2266, %r2284;
	min.s32 	%r2286, %r2256, %r2285;
	st.shared.u32 	[%r21+16432], %r2286;
	ld.shared.u32 	%r2287, [%r12+308];
	ld.shared.u32 	%r2288, [%r17+24024];
	add.s32 	%r2289, %r2288, %r2287;
	min.s32 	%r2290, %r2260, %r2289;
	st.shared.u32 	[%r21], %r2290;
	ld.shared.u32 	%r2291, [%r12+308];
	ld.shared.u32 	%r2292, [%r17+24128];
	add.s32 	%r2293, %r2292, %r2291;
	min.s32 	%r2294, %r2264, %r2293;
	st.shared.u32 	[%r21+104], %r2294;
	ld.shared.u32 	%r2295, [%r12+308];
	ld.shared.u32 	%r2296, [%r17+24232];
	add.s32 	%r2297, %r2296, %r2295;
	min.s32 	%r2298, %r2268, %r2297;
	st.shared.u32 	[%r21+208], %r2298;
	ld.shared.u32 	%r2299, [%r12+8420];
	add.s32 	%r2300, %r2288, %r2299;
	min.s32 	%r2301, %r2271, %r2300;
	st.shared.u32 	[%r21+8112], %r2301;
	ld.shared.u32 	%r2302, [%r12+8420];
	add.s32 	%r2303, %r2292, %r2302;
	min.s32 	%r2304, %r2274, %r2303;
	st.shared.u32 	[%r21+8216], %r2304;
	ld.shared.u32 	%r2305, [%r12+8420];
	add.s32 	%r2306, %r2296, %r2305;
	min.s32 	%r2307, %r2277, %r2306;
	st.shared.u32 	[%r21+8320], %r2307;
	ld.shared.u32 	%r2308, [%r12+16532];
	add.s32 	%r2309, %r2288, %r2308;
	min.s32 	%r2310, %r2280, %r2309;
	st.shared.u32 	[%r21+16224], %r2310;
	ld.shared.u32 	%r2311, [%r12+16532];
	add.s32 	%r2312, %r2292, %r2311;
	min.s32 	%r2313, %r2283, %r2312;
	st.shared.u32 	[%r21+16328], %r2313;
	ld.shared.u32 	%r2314, [%r12+16532];
	add.s32 	%r2315, %r2296, %r2314;
	min.s32 	%r2316, %r2286, %r2315;
	st.shared.u32 	[%r21+16432], %r2316;
	st.global.u32 	[%rd6], %r2290;
	st.global.u32 	[%rd6+104], %r2294;
	st.global.u32 	[%rd6+208], %r2298;
	st.global.u32 	[%rd10], %r2301;
	st.global.u32 	[%rd10+104], %r2304;
	st.global.u32 	[%rd10+208], %r2307;
	st.global.u32 	[%rd14], %r2310;
	st.global.u32 	[%rd14+104], %r2313;
	st.global.u32 	[%rd14+208], %r2316;
	ret;

}
	// .globl	_Z13phase3_kernelPiii
.visible .entry _Z13phase3_kernelPiii(
	.param .u64 .ptr .align 1 _Z13phase3_kernelPiii_param_0,
	.param .u32 _Z13phase3_kernelPiii_param_1,
	.param .u32 _Z13phase3_kernelPiii_param_2
)
{
	.reg .b32 	%r<1937>;
	.reg .b64 	%rd<21>;
	// demoted variable
	.shared .align 4 .b8 _ZZ13phase3_kernelPiiiE10sh_ik_Dist[24336];
	// demoted variable
	.shared .align 4 .b8 _ZZ13phase3_kernelPiiiE10sh_kj_Dist[24336];
	ld.param.u64 	%rd1, [_Z13phase3_kernelPiii_param_0];
	ld.param.u32 	%r1, [_Z13phase3_kernelPiii_param_1];
	ld.param.u32 	%r2, [_Z13phase3_kernelPiii_param_2];
	cvta.to.global.u64 	%rd2, %rd1;
	mul.lo.s32 	%r3, %r2, 78;
	mov.u32 	%r4, %tid.y;
	mov.u32 	%r5, %tid.x;
	mov.u32 	%r6, %ctaid.y;
	mov.u32 	%r7, %ctaid.x;
	mad.lo.s32 	%r8, %r7, 78, %r5;
	add.s32 	%r9, %r4, %r3;
	mad.lo.s32 	%r10, %r6, 78, %r4;
	mul.lo.s32 	%r11, %r10, %r1;
	add.s32 	%r12, %r11, %r3;
	mul.lo.s32 	%r13, %r4, 312;
	mov.u32 	%r14, _ZZ13phase3_kernelPiiiE10sh_kj_Dist;
	mov.u32 	%r15, _ZZ13phase3_kernelPiiiE10sh_ik_Dist;
	add.s32 	%r16, %r15, %r13;
	add.s32 	%r17, %r12, %r5;
	mul.wide.s32 	%rd3, %r17, 4;
	add.s64 	%rd4, %rd2, %rd3;
	ld.global.u32 	%r18, [%rd4];
	shl.b32 	%r19, %r5, 2;
	add.s32 	%r20, %r16, %r19;
	st.shared.u32 	[%r20], %r18;
	mad.lo.s32 	%r21, %r9, %r1, %r8;
	mul.wide.s32 	%rd5, %r21, 4;
	add.s64 	%rd6, %rd2, %rd5;
	ld.global.u32 	%r22, [%rd6];
	add.s32 	%r23, %r14, %r19;
	add.s32 	%r24, %r23, %r13;
	st.shared.u32 	[%r24], %r22;
	add.s32 	%r25, %r8, %r11;
	mul.wide.s32 	%rd7, %r25, 4;
	add.s64 	%rd8, %rd2, %rd7;
	ld.global.u32 	%r26, [%rd8];
	ld.global.u32 	%r27, [%rd4+104];
	st.shared.u32 	[%r20+104], %r27;
	ld.global.u32 	%r28, [%rd6+104];
	st.shared.u32 	[%r24+104], %r28;
	ld.global.u32 	%r29, [%rd8+104];
	ld.global.u32 	%r30, [%rd4+208];
	st.shared.u32 	[%r20+208], %r30;
	ld.global.u32 	%r31, [%rd6+208];
	st.shared.u32 	[%r24+208], %r31;
	ld.global.u32 	%r32, [%rd8+208];
	add.s32 	%r33, %r9, 26;
	add.s32 	%r34, %r10, 26;
	mul.lo.s32 	%r35, %r34, %r1;
	add.s32 	%r36, %r35, %r3;
	add.s32 	%r37, %r36, %r5;
	mul.wide.s32 	%rd9, %r37, 4;
	add.s64 	%rd10, %rd2, %rd9;
	ld.global.u32 	%r38, [%rd10];
	st.shared.u32 	[%r20+8112], %r38;
	mad.lo.s32 	%r39, %r33, %r1, %r8;
	mul.wide.s32 	%rd11, %r39, 4;
	add.s64 	%rd12, %rd2, %rd11;
	ld.global.u32 	%r40, [%rd12];
	st.shared.u32 	[%r24+8112], %r40;
	add.s32 	%r41, %r8, %r35;
	mul.wide.s32 	%rd13, %r41, 4;
	add.s64 	%rd14, %rd2, %rd13;
	ld.global.u32 	%r42, [%rd14];
	ld.global.u32 	%r43, [%rd10+104];
	st.shared.u32 	[%r20+8216], %r43;
	ld.global.u32 	%r44, [%rd12+104];
	st.shared.u32 	[%r24+8216], %r44;
	ld.global.u32 	%r45, [%rd14+104];
	ld.global.u32 	%r46, [%rd10+208];
	st.shared.u32 	[%r20+8320], %r46;
	ld.global.u32 	%r47, [%rd12+208];
	st.shared.u32 	[%r24+8320], %r47;
	ld.global.u32 	%r48, [%rd14+208];
	add.s32 	%r49, %r9, 52;
	add.s32 	%r50, %r10, 52;
	mul.lo.s32 	%r51, %r50, %r1;
	add.s32 	%r52, %r51, %r3;
	add.s32 	%r53, %r52, %r5;
	mul.wide.s32 	%rd15, %r53, 4;
	add.s64 	%rd16, %rd2, %rd15;
	ld.global.u32 	%r54, [%rd16];
	st.shared.u32 	[%r20+16224], %r54;
	mad.lo.s32 	%r55, %r49, %r1, %r8;
	mul.wide.s32 	%rd17, %r55, 4;
	add.s64 	%rd18, %rd2, %rd17;
	ld.global.u32 	%r56, [%rd18];
	st.shared.u32 	[%r24+16224], %r56;
	add.s32 	%r57, %r8, %r51;
	mul.wide.s32 	%rd19, %r57, 4;
	add.s64 	%rd20, %rd2, %rd19;
	ld.global.u32 	%r58, [%rd20];
	ld.global.u32 	%r59, [%rd16+104];
	st.shared.u32 	[%r20+16328], %r59;
	ld.global.u32 	%r60, [%rd18+104];
	st.shared.u32 	[%r24+16328], %r60;
	ld.global.u32 	%r61, [%rd20+104];
	ld.global.u32 	%r62, [%rd16+208];
	st.shared.u32 	[%r20+16432], %r62;
	ld.global.u32 	%r63, [%rd18+208];
	st.shared.u32 	[%r24+16432], %r63;
	ld.global.u32 	%r64, [%rd20+208];
	bar.sync 	0;
	ld.shared.u32 	%r65, [%r16];
	ld.shared.u32 	%r66, [%r23];
	add.s32 	%r67, %r66, %r65;
	min.s32 	%r68, %r26, %r67;
	ld.shared.u32 	%r69, [%r23+104];
	add.s32 	%r70, %r69, %r65;
	min.s32 	%r71, %r29, %r70;
	ld.shared.u32 	%r72, [%r23+208];
	add.s32 	%r73, %r72, %r65;
	min.s32 	%r74, %r32, %r73;
	ld.shared.u32 	%r75, [%r16+8112];
	add.s32 	%r76, %r66, %r75;
	min.s32 	%r77, %r42, %r76;
	add.s32 	%r78, %r69, %r75;
	min.s32 	%r79, %r45, %r78;
	add.s32 	%r80, %r72, %r75;
	min.s32 	%r81, %r48, %r80;
	ld.shared.u32 	%r82, [%r16+16224];
	add.s32 	%r83, %r66, %r82;
	min.s32 	%r84, %r58, %r83;
	add.s32 	%r85, %r69, %r82;
	min.s32 	%r86, %r61, %r85;
	add.s32 	%r87, %r72, %r82;
	min.s32 	%r88, %r64, %r87;
	ld.shared.u32 	%r89, [%r16+4];
	ld.shared.u32 	%r90, [%r23+312];
	add.s32 	%r91, %r90, %r89;
	min.s32 	%r92, %r68, %r91;
	ld.shared.u32 	%r93, [%r23+416];
	add.s32 	%r94, %r93, %r89;
	min.s32 	%r95, %r71, %r94;
	ld.shared.u32 	%r96, [%r23+520];
	add.s32 	%r97, %r96, %r89;
	min.s32 	%r98, %r74, %r97;
	ld.shared.u32 	%r99, [%r16+8116];
	add.s32 	%r100, %r90, %r99;
	min.s32 	%r101, %r77, %r100;
	add.s32 	%r102, %r93, %r99;
	min.s32 	%r103, %r79, %r102;
	add.s32 	%r104, %r96, %r99;
	min.s32 	%r105, %r81, %r104;
	ld.shared.u32 	%r106, [%r16+16228];
	add.s32 	%r107, %r90, %r106;
	min.s32 	%r108, %r84, %r107;
	add.s32 	%r109, %r93, %r106;
	min.s32 	%r110, %r86, %r109;
	add.s32 	%r111, %r96, %r106;
	min.s32 	%r112, %r88, %r111;
	ld.shared.u32 	%r113, [%r16+8];
	ld.shared.u32 	%r114, [%r23+624];
	add.s32 	%r115, %r114, %r113;
	min.s32 	%r116, %r92, %r115;
	ld.shared.u32 	%r117, [%r23+728];
	add.s32 	%r118, %r117, %r113;
	min.s32 	%r119, %r95, %r118;
	ld.shared.u32 	%r120, [%r23+832];
	add.s32 	%r121, %r120, %r113;
	min.s32 	%r122, %r98, %r121;
	ld.shared.u32 	%r123, [%r16+8120];
	add.s32 	%r124, %r114, %r123;
	min.s32 	%r125, %r101, %r124;
	add.s32 	%r126, %r117, %r123;
	min.s32 	%r127, %r103, %r126;
	add.s32 	%r128, %r120, %r123;
	min.s32 	%r129, %r105, %r128;
	ld.shared.u32 	%r130, [%r16+16232];
	add.s32 	%r131, %r114, %r130;
	min.s32 	%r132, %r108, %r131;
	add.s32 	%r133, %r117, %r130;
	min.s32 	%r134, %r110, %r133;
	add.s32 	%r135, %r120, %r130;
	min.s32 	%r136, %r112, %r135;
	ld.shared.u32 	%r137, [%r16+12];
	ld.shared.u32 	%r138, [%r23+936];
	add.s32 	%r139, %r138, %r137;
	min.s32 	%r140, %r116, %r139;
	ld.shared.u32 	%r141, [%r23+1040];
	add.s32 	%r142, %r141, %r137;
	min.s32 	%r143, %r119, %r142;
	ld.shared.u32 	%r144, [%r23+1144];
	add.s32 	%r145, %r144, %r137;
	min.s32 	%r146, %r122, %r145;
	ld.shared.u32 	%r147, [%r16+8124];
	add.s32 	%r148, %r138, %r147;
	min.s32 	%r149, %r125, %r148;
	add.s32 	%r150, %r141, %r147;
	min.s32 	%r151, %r127, %r150;
	add.s32 	%r152, %r144, %r147;
	min.s32 	%r153, %r129, %r152;
	ld.shared.u32 	%r154, [%r16+16236];
	add.s32 	%r155, %r138, %r154;
	min.s32 	%r156, %r132, %r155;
	add.s32 	%r157, %r141, %r154;
	min.s32 	%r158, %r134, %r157;
	add.s32 	%r159, %r144, %r154;
	min.s32 	%r160, %r136, %r159;
	ld.shared.u32 	%r161, [%r16+16];
	ld.shared.u32 	%r162, [%r23+1248];
	add.s32 	%r163, %r162, %r161;
	min.s32 	%r164, %r140, %r163;
	ld.shared.u32 	%r165, [%r23+1352];
	add.s32 	%r166, %r165, %r161;
	min.s32 	%r167, %r143, %r166;
	ld.shared.u32 	%r168, [%r23+1456];
	add.s32 	%r169, %r168, %r161;
	min.s32 	%r170, %r146, %r169;
	ld.shared.u32 	%r171, [%r16+8128];
	add.s32 	%r172, %r162, %r171;
	min.s32 	%r173, %r149, %r172;
	add.s32 	%r174, %r165, %r171;
	min.s32 	%r175, %r151, %r174;
	add.s32 	%r176, %r168, %r171;
	min.s32 	%r177, %r153, %r176;
	ld.shared.u32 	%r178, [%r16+16240];
	add.s32 	%r179, %r162, %r178;
	min.s32 	%r180, %r156, %r179;
	add.s32 	%r181, %r165, %r178;
	min.s32 	%r182, %r158, %r181;
	add.s32 	%r183, %r168, %r178;
	min.s32 	%r184, %r160, %r183;
	ld.shared.u32 	%r185, [%r16+20];
	ld.shared.u32 	%r186, [%r23+1560];
	add.s32 	%r187, %r186, %r185;
	min.s32 	%r188, %r164, %r187;
	ld.shared.u32 	%r189, [%r23+1664];
	add.s32 	%r190, %r189, %r185;
	min.s32 	%r191, %r167, %r190;
	ld.shared.u32 	%r192, [%r23+1768];
	add.s32 	%r193, %r192, %r185;
	min.s32 	%r194, %r170, %r193;
	ld.shared.u32 	%r195, [%r16+8132];
	add.s32 	%r196, %r186, %r195;
	min.s32 	%r197, %r173, %r196;
	add.s32 	%r198, %r189, %r195;
	min.s32 	%r199, %r175, %r198;
	add.s32 	%r200, %r192, %r195;
	min.s32 	%r201, %r177, %r200;
	ld.shared.u32 	%r202, [%r16+16244];
	add.s32 	%r203, %r186, %r202;
	min.s32 	%r204, %r180, %r203;
	add.s32 	%r205, %r189, %r202;
	min.s32 	%r206, %r182, %r205;
	add.s32 	%r207, %r192, %r202;
	min.s32 	%r208, %r184, %r207;
	ld.shared.u32 	%r209, [%r16+24];
	ld.shared.u32 	%r210, [%r23+1872];
	add.s32 	%r211, %r210, %r209;
	min.s32 	%r212, %r188, %r211;
	ld.shared.u32 	%r213, [%r23+1976];
	add.s32 	%r214, %r213, %r209;
	min.s32 	%r215, %r191, %r214;
	ld.shared.u32 	%r216, [%r23+2080];
	add.s32 	%r217, %r216, %r209;
	min.s32 	%r218, %r194, %r217;
	ld.shared.u32 	%r219, [%r16+8136];
	add.s32 	%r220, %r210, %r219;
	min.s32 	%r221, %r197, %r220;
	add.s32 	%r222, %r213, %r219;
	min.s32 	%r223, %r199, %r222;
	add.s32 	%r224, %r216, %r219;
	min.s32 	%r225, %r201, %r224;
	ld.shared.u32 	%r226, [%r16+16248];
	add.s32 	%r227, %r210, %r226;
	min.s32 	%r228, %r204, %r227;
	add.s32 	%r229, %r213, %r226;
	min.s32 	%r230, %r206, %r229;
	add.s32 	%r231, %r216, %r226;
	min.s32 	%r232, %r208, %r231;
	ld.shared.u32 	%r233, [%r16+28];
	ld.shared.u32 	%r234, [%r23+2184];
	add.s32 	%r235, %r234, %r233;
	min.s32 	%r236, %r212, %r235;
	ld.shared.u32 	%r237, [%r23+2288];
	add.s32 	%r238, %r237, %r233;
	min.s32 	%r239, %r215, %r238;
	ld.shared.u32 	%r240, [%r23+2392];
	add.s32 	%r241, %r240, %r233;
	min.s32 	%r242, %r218, %r241;
	ld.shared.u32 	%r243, [%r16+8140];
	add.s32 	%r244, %r234, %r243;
	min.s32 	%r245, %r221, %r244;
	add.s32 	%r246, %r237, %r243;
	min.s32 	%r247, %r223, %r246;
	add.s32 	%r248, %r240, %r243;
	min.s32 	%r249, %r225, %r248;
	ld.shared.u32 	%r250, [%r16+16252];
	add.s32 	%r251, %r234, %r250;
	min.s32 	%r252, %r228, %r251;
	add.s32 	%r253, %r237, %r250;
	min.s32 	%r254, %r230, %r253;
	add.s32 	%r255, %r240, %r250;
	min.s32 	%r256, %r232, %r255;
	ld.shared.u32 	%r257, [%r16+32];
	ld.shared.u32 	%r258, [%r23+2496];
	add.s32 	%r259, %r258, %r257;
	min.s32 	%r260, %r236, %r259;
	ld.shared.u32 	%r261, [%r23+2600];
	add.s32 	%r262, %r261, %r257;
	min.s32 	%r263, %r239, %r262;
	ld.shared.u32 	%r264, [%r23+2704];
	add.s32 	%r265, %r264, %r257;
	min.s32 	%r266, %r242, %r265;
	ld.shared.u32 	%r267, [%r16+8144];
	add.s32 	%r268, %r258, %r267;
	min.s32 	%r269, %r245, %r268;
	add.s32 	%r270, %r261, %r267;
	min.s32 	%r271, %r247, %r270;
	add.s32 	%r272, %r264, %r267;
	min.s32 	%r273, %r249, %r272;
	ld.shared.u32 	%r274, [%r16+16256];
	add.s32 	%r275, %r258, %r274;
	min.s32 	%r276, %r252, %r275;
	add.s32 	%r277, %r261, %r274;
	min.s32 	%r278, %r254, %r277;
	add.s32 	%r279, %r264, %r274;
	min.s32 	%r280, %r256, %r279;
	ld.shared.u32 	%r281, [%r16+36];
	ld.shared.u32 	%r282, [%r23+2808];
	add.s32 	%r283, %r282, %r281;
	min.s32 	%r284, %r260, %r283;
	ld.shared.u32 	%r285, [%r23+2912];
	add.s32 	%r286, %r285, %r281;
	min.s32 	%r287, %r263, %r286;
	ld.shared.u32 	%r288, [%r23+3016];
	add.s32 	%r289, %r288, %r281;
	min.s32 	%r290, %r266, %r289;
	ld.shared.u32 	%r291, [%r16+8148];
	add.s32 	%r292, %r282, %r291;
	min.s32 	%r293, %r269, %r292;
	add.s32 	%r294, %r285, %r291;
	min.s32 	%r295, %r271, %r294;
	add.s32 	%r296, %r288, %r291;
	min.s32 	%r297, %r273, %r296;
	ld.shared.u32 	%r298, [%r16+16260];
	add.s32 	%r299, %r282, %r298;
	min.s32 	%r300, %r276, %r299;
	add.s32 	%r301, %r285, %r298;
	min.s32 	%r302, %r278, %r301;
	add.s32 	%r303, %r288, %r298;
	min.s32 	%r304, %r280, %r303;
	ld.shared.u32 	%r305, [%r16+40];
	ld.shared.u32 	%r306, [%r23+3120];
	add.s32 	%r307, %r306, %r305;
	min.s32 	%r308, %r284, %r307;
	ld.shared.u32 	%r309, [%r23+3224];
	add.s32 	%r310, %r309, %r305;
	min.s32 	%r311, %r287, %r310;
	ld.shared.u32 	%r312, [%r23+3328];
	add.s32 	%r313, %r312, %r305;
	min.s32 	%r314, %r290, %r313;
	ld.shared.u32 	%r315, [%r16+8152];
	add.s32 	%r316, %r306, %r315;
	min.s32 	%r317, %r293, %r316;
	add.s32 	%r318, %r309, %r315;
	min.s32 	%r319, %r295, %r318;
	add.s32 	%r320, %r312, %r315;
	min.s32 	%r321, %r297, %r320;
	ld.shared.u32 	%r322, [%r16+16264];
	add.s32 	%r323, %r306, %r322;
	min.s32 	%r324, %r300, %r323;
	add.s32 	%r325, %r309, %r322;
	min.s32 	%r326, %r302, %r325;
	add.s32 	%r327, %r312, %r322;
	min.s32 	%r328, %r304, %r327;
	ld.shared.u32 	%r329, [%r16+44];
	ld.shared.u32 	%r330, [%r23+3432];
	add.s32 	%r331, %r330, %r329;
	min.s32 	%r332, %r308, %r331;
	ld.shared.u32 	%r333, [%r23+3536];
	add.s32 	%r334, %r333, %r329;
	min.s32 	%r335, %r311, %r334;
	ld.shared.u32 	%r336, [%r23+3640];
	add.s32 	%r337, %r336, %r329;
	min.s32 	%r338, %r314, %r337;
	ld.shared.u32 	%r339, [%r16+8156];
	add.s32 	%r340, %r330, %r339;
	min.s32 	%r341, %r317, %r340;
	add.s32 	%r342, %r333, %r339;
	min.s32 	%r343, %r319, %r342;
	add.s32 	%r344, %r336, %r339;
	min.s32 	%r345, %r321, %r344;
	ld.shared.u32 	%r346, [%r16+16268];
	add.s32 	%r347, %r330, %r346;
	min.s32 	%r348, %r324, %r347;
	add.s32 	%r349, %r333, %r346;
	min.s32 	%r350, %r326, %r349;
	add.s32 	%r351, %r336, %r346;
	min.s32 	%r352, %r328, %r351;
	ld.shared.u32 	%r353, [%r16+48];
	ld.shared.u32 	%r354, [%r23+3744];
	add.s32 	%r355, %r354, %r353;
	min.s32 	%r356, %r332, %r355;
	ld.shared.u32 	%r357, [%r23+3848];
	add.s32 	%r358, %r357, %r353;
	min.s32 	%r359, %r335, %r358;
	ld.shared.u32 	%r360, [%r23+3952];
	add.s32 	%r361, %r360, %r353;
	min.s32 	%r362, %r338, %r361;
	ld.shared.u32 	%r363, [%r16+8160];
	add.s32 	%r364, %r354, %r363;
	min.s32 	%r365, %r341, %r364;
	add.s32 	%r366, %r357, %r363;
	min.s32 	%r367, %r343, %r366;
	add.s32 	%r368, %r360, %r363;
	min.s32 	%r369, %r345, %r368;
	ld.shared.u32 	%r370, [%r16+16272];
	add.s32 	%r371, %r354, %r370;
	min.s32 	%r372, %r348, %r371;
	add.s32 	%r373, %r357, %r370;
	min.s32 	%r374, %r350, %r373;
	add.s32 	%r375, %r360, %r370;
	min.s32 	%r376, %r352, %r375;
	ld.shared.u32 	%r377, [%r16+52];
	ld.shared.u32 	%r378, [%r23+4056];
	add.s32 	%r379, %r378, %r377;
	min.s32 	%r380, %r356, %r379;
	ld.shared.u32 	%r381, [%r23+4160];
	add.s32 	%r382, %r381, %r377;
	min.s32 	%r383, %r359, %r382;
	ld.shared.u32 	%r384, [%r23+4264];
	add.s32 	%r385, %r384, %r377;
	min.s32 	%r386, %r362, %r385;
	ld.shared.u32 	%r387, [%r16+8164];
	add.s32 	%r388, %r378, %r387;
	min.s32 	%r389, %r365, %r388;
	add.s32 	%r390, %r381, %r387;
	min.s32 	%r391, %r367, %r390;
	add.s32 	%r392, %r384, %r387;
	min.s32 	%r393, %r369, %r392;
	ld.shared.u32 	%r394, [%r16+16276];
	add.s32 	%r395, %r378, %r394;
	min.s32 	%r396, %r372, %r395;
	add.s32 	%r397, %r381, %r394;
	min.s32 	%r398, %r374, %r397;
	add.s32 	%r399, %r384, %r394;
	min.s32 	%r400, %r376, %r399;
	ld.shared.u32 	%r401, [%r16+56];
	ld.shared.u32 	%r402, [%r23+4368];
	add.s32 	%r403, %r402, %r401;
	min.s32 	%r404, %r380, %r403;
	ld.shared.u32 	%r405, [%r23+4472];
	add.s32 	%r406, %r405, %r401;
	min.s32 	%r407, %r383, %r406;
	ld.shared.u32 	%r408, [%r23+4576];
	add.s32 	%r409, %r408, %r401;
	min.s32 	%r410, %r386, %r409;
	ld.shared.u32 	%r411, [%r16+8168];
	add.s32 	%r412, %r402, %r411;
	min.s32 	%r413, %r389, %r412;
	add.s32 	%r414, %r405, %r411;
	min.s32 	%r415, %r391, %r414;
	add.s32 	%r416, %r408, %r411;
	min.s32 	%r417, %r393, %r416;
	ld.shared.u32 	%r418, [%r16+16280];
	add.s32 	%r419, %r402, %r418;
	min.s32 	%r420, %r396, %r419;
	add.s32 	%r421, %r405, %r418;
	min.s32 	%r422, %r398, %r421;
	add.s32 	%r423, %r408, %r418;
	min.s32 	%r424, %r400, %r423;
	ld.shared.u32 	%r425, [%r16+60];
	ld.shared.u32 	%r426, [%r23+4680];
	add.s32 	%r427, %r426, %r425;
	min.s32 	%r428, %r404, %r427;
	ld.shared.u32 	%r429, [%r23+4784];
	add.s32 	%r430, %r429, %r425;
	min.s32 	%r431, %r407, %r430;
	ld.shared.u32 	%r432, [%r23+4888];
	add.s32 	%r433, %r432, %r425;
	min.s32 	%r434, %r410, %r433;
	ld.shared.u32 	%r435, [%r16+8172];
	add.s32 	%r436, %r426, %r435;
	min.s32 	%r437, %r413, %r436;
	add.s32 	%r438, %r429, %r435;
	min.s32 	%r439, %r415, %r438;
	add.s32 	%r440, %r432, %r435;
	min.s32 	%r441, %r417, %r440;
	ld.shared.u32 	%r442, [%r16+16284];
	add.s32 	%r443, %r426, %r442;
	min.s32 	%r444, %r420, %r443;
	add.s32 	%r445, %r429, %r442;
	min.s32 	%r446, %r422, %r445;
	add.s32 	%r447, %r432, %r442;
	min.s32 	%r448, %r424, %r447;
	ld.shared.u32 	%r449, [%r16+64];
	ld.shared.u32 	%r450, [%r23+4992];
	add.s32 	%r451, %r450, %r449;
	min.s32 	%r452, %r428, %r451;
	ld.shared.u32 	%r453, [%r23+5096];
	add.s32 	%r454, %r453, %r449;
	min.s32 	%r455, %r431, %r454;
	ld.shared.u32 	%r456, [%r23+5200];
	add.s32 	%r457, %r456, %r449;
	min.s32 	%r458, %r434, %r457;
	ld.shared.u32 	%r459, [%r16+8176];
	add.s32 	%r460, %r450, %r459;
	min.s32 	%r461, %r437, %r460;
	add.s32 	%r462, %r453, %r459;
	min.s32 	%r463, %r439, %r462;
	add.s32 	%r464, %r456, %r459;
	min.s32 	%r465, %r441, %r464;
	ld.shared.u32 	%r466, [%r16+16288];
	add.s32 	%r467, %r450, %r466;
	min.s32 	%r468, %r444, %r467;
	add.s32 	%r469, %r453, %r466;
	min.s32 	%r470, %r446, %r469;
	add.s32 	%r471, %r456, %r466;
	min.s32 	%r472, %r448, %r471;
	ld.shared.u32 	%r473, [%r16+68];
	ld.shared.u32 	%r474, [%r23+5304];
	add.s32 	%r475, %r474, %r473;
	min.s32 	%r476, %r452, %r475;
	ld.shared.u32 	%r477, [%r23+5408];
	add.s32 	%r478, %r477, %r473;
	min.s32 	%r479, %r455, %r478;
	ld.shared.u32 	%r480, [%r23+5512];
	add.s32 	%r481, %r480, %r473;
	min.s32 	%r482, %r458, %r481;
	ld.shared.u32 	%r483, [%r16+8180];
	add.s32 	%r484, %r474, %r483;
	min.s32 	%r485, %r461, %r484;
	add.s32 	%r486, %r477, %r483;
	min.s32 	%r487, %r463, %r486;
	add.s32 	%r488, %r480, %r483;
	min.s32 	%r489, %r465, %r488;
	ld.shared.u32 	%r490, [%r16+16292];
	add.s32 	%r491, %r474, %r490;
	min.s32 	%r492, %r468, %r491;
	add.s32 	%r493, %r477, %r490;
	min.s32 	%r494, %r470, %r493;
	add.s32 	%r495, %r480, %r490;
	min.s32 	%r496, %r472, %r495;
	ld.shared.u32 	%r497, [%r16+72];
	ld.shared.u32 	%r498, [%r23+5616];
	add.s32 	%r499, %r498, %r497;
	min.s32 	%r500, %r476, %r499;
	ld.shared.u32 	%r501, [%r23+5720];
	add.s32 	%r502, %r501, %r497;
	min.s32 	%r503, %r479, %r502;
	ld.shared.u32 	%r504, [%r23+5824];
	add.s32 	%r505, %r504, %r497;
	min.s32 	%r506, %r482, %r505;
	ld.shared.u32 	%r507, [%r16+8184];
	add.s32 	%r508, %r498, %r507;
	min.s32 	%r509, %r485, %r508;
	add.s32 	%r510, %r501, %r507;
	min.s32 	%r511, %r487, %r510;
	add.s32 	%r512, %r504, %r507;
	min.s32 	%r513, %r489, %r512;
	ld.shared.u32 	%r514, [%r16+16296];
	add.s32 	%r515, %r498, %r514;
	min.s32 	%r516, %r492, %r515;
	add.s32 	%r517, %r501, %r514;
	min.s32 	%r518, %r494, %r517;
	add.s32 	%r519, %r504, %r514;
	min.s32 	%r520, %r496, %r519;
	ld.shared.u32 	%r521, [%r16+76];
	ld.shared.u32 	%r522, [%r23+5928];
	add.s32 	%r523, %r522, %r521;
	min.s32 	%r524, %r500, %r523;
	ld.shared.u32 	%r525, [%r23+6032];
	add.s32 	%r526, %r525, %r521;
	min.s32 	%r527, %r503, %r526;
	ld.shared.u32 	%r528, [%r23+6136];
	add.s32 	%r529, %r528, %r521;
	min.s32 	%r530, %r506, %r529;
	ld.shared.u32 	%r531, [%r16+8188];
	add.s32 	%r532, %r522, %r531;
	min.s32 	%r533, %r509, %r532;
	add.s32 	%r534, %r525, %r531;
	min.s32 	%r535, %r511, %r534;
	add.s32 	%r536, %r528, %r531;
	min.s32 	%r537, %r513, %r536;
	ld.shared.u32 	%r538, [%r16+16300];
	add.s32 	%r539, %r522, %r538;
	min.s32 	%r540, %r516, %r539;
	add.s32 	%r541, %r525, %r538;
	min.s32 	%r542, %r518, %r541;
	add.s32 	%r543, %r528, %r538;
	min.s32 	%r544, %r520, %r543;
	ld.shared.u32 	%r545, [%r16+80];
	ld.shared.u32 	%r546, [%r23+6240];
	add.s32 	%r547, %r546, %r545;
	min.s32 	%r548, %r524, %r547;
	ld.shared.u32 	%r549, [%r23+6344];
	add.s32 	%r550, %r549, %r545;
	min.s32 	%r551, %r527, %r550;
	ld.shared.u32 	%r552, [%r23+6448];
	add.s32 	%r553, %r552, %r545;
	min.s32 	%r554, %r530, %r553;
	ld.shared.u32 	%r555, [%r16+8192];
	add.s32 	%r556, %r546, %r555;
	min.s32 	%r557, %r533, %r556;
	add.s32 	%r558, %r549, %r555;
	min.s32 	%r559, %r535, %r558;
	add.s32 	%r560, %r552, %r555;
	min.s32 	%r561, %r537, %r560;
	ld.shared.u32 	%r562, [%r16+16304];
	add.s32 	%r563, %r546, %r562;
	min.s32 	%r564, %r540, %r563;
	add.s32 	%r565, %r549, %r562;
	min.s32 	%r566, %r542, %r565;
	add.s32 	%r567, %r552, %r562;
	min.s32 	%r568, %r544, %r567;
	ld.shared.u32 	%r569, [%r16+84];
	ld.shared.u32 	%r570, [%r23+6552];
	add.s32 	%r571, %r570, %r569;
	min.s32 	%r572, %r548, %r571;
	ld.shared.u32 	%r573, [%r23+6656];
	add.s32 	%r574, %r573, %r569;
	min.s32 	%r575, %r551, %r574;
	ld.shared.u32 	%r576, [%r23+6760];
	add.s32 	%r577, %r576, %r569;
	min.s32 	%r578, %r554, %r577;
	ld.shared.u32 	%r579, [%r16+8196];
	add.s32 	%r580, %r570, %r579;
	min.s32 	%r581, %r557, %r580;
	add.s32 	%r582, %r573, %r579;
	min.s32 	%r583, %r559, %r582;
	add.s32 	%r584, %r576, %r579;
	min.s32 	%r585, %r561, %r584;
	ld.shared.u32 	%r586, [%r16+16308];
	add.s32 	%r587, %r570, %r586;
	min.s32 	%r588, %r564, %r587;
	add.s32 	%r589, %r573, %r586;
	min.s32 	%r590, %r566, %r589;
	add.s32 	%r591, %r576, %r586;
	min.s32 	%r592, %r568, %r591;
	ld.shared.u32 	%r593, [%r16+88];
	ld.shared.u32 	%r594, [%r23+6864];
	add.s32 	%r595, %r594, %r593;
	min.s32 	%r596, %r572, %r595;
	ld.shared.u32 	%r597, [%r23+6968];
	add.s32 	%r598, %r597, %r593;
	min.s32 	%r599, %r575, %r598;
	ld.shared.u32 	%r600, [%r23+7072];
	add.s32 	%r601, %r600, %r593;
	min.s32 	%r602, %r578, %r601;
	ld.shared.u32 	%r603, [%r16+8200];
	add.s32 	%r604, %r594, %r603;
	min.s32 	%r605, %r581, %r604;
	add.s32 	%r606, %r597, %r603;
	min.s32 	%r607, %r583, %r606;
	add.s32 	%r608, %r600, %r603;
	min.s32 	%r609, %r585, %r608;
	ld.shared.u32 	%r610, [%r16+16312];
	add.s32 	%r611, %r594, %r610;
	min.s32 	%r612, %r588, %r611;
	add.s32 	%r613, %r597, %r610;
	min.s32 	%r614, %r590, %r613;
	add.s32 	%r615, %r600, %r610;
	min.s32 	%r616, %r592, %r615;
	ld.shared.u32 	%r617, [%r16+92];
	ld.shared.u32 	%r618, [%r23+7176];
	add.s32 	%r619, %r618, %r617;
	min.s32 	%r620, %r596, %r619;
	ld.shared.u32 	%r621, [%r23+7280];
	add.s32 	%r622, %r621, %r617;
	min.s32 	%r623, %r599, %r622;
	ld.shared.u32 	%r624, [%r23+7384];
	add.s32 	%r625, %r624, %r617;
	min.s32 	%r626, %r602, %r625;
	ld.shared.u32 	%r627, [%r16+8204];
	add.s32 	%r628, %r618, %r627;
	min.s32 	%r629, %r605, %r628;
	add.s32 	%r630, %r621, %r627;
	min.s32 	%r631, %r607, %r630;
	add.s32 	%r632, %r624, %r627;
	min.s32 	%r633, %r609, %r632;
	ld.shared.u32 	%r634, [%r16+16316];
	add.s32 	%r635, %r618, %r634;
	min.s32 	%r636, %r612, %r635;
	add.s32 	%r637, %r621, %r634;
	min.s32 	%r638, %r614, %r637;
	add.s32 	%r639, %r624, %r634;
	min.s32 	%r640, %r616, %r639;
	ld.shared.u32 	%r641, [%r16+96];
	ld.shared.u32 	%r642, [%r23+7488];
	add.s32 	%r643, %r642, %r641;
	min.s32 	%r644, %r620, %r643;
	ld.shared.u32 	%r645, [%r23+7592];
	add.s32 	%r646, %r645, %r641;
	min.s32 	%r647, %r623, %r646;
	ld.shared.u32 	%r648, [%r23+7696];
	add.s32 	%r649, %r648, %r641;
	min.s32 	%r650, %r626, %r649;
	ld.shared.u32 	%r651, [%r16+8208];
	add.s32 	%r652, %r642, %r651;
	min.s32 	%r653, %r629, %r652;
	add.s32 	%r654, %r645, %r651;
	min.s32 	%r655, %r631, %r654;
	add.s32 	%r656, %r648, %r651;
	min.s32 	%r657, %r633, %r656;
	ld.shared.u32 	%r658, [%r16+16320];
	add.s32 	%r659, %r642, %r658;
	min.s32 	%r660, %r636, %r659;
	add.s32 	%r661, %r645, %r658;
	min.s32 	%r662, %r638, %r661;
	add.s32 	%r663, %r648, %r658;
	min.s32 	%r664, %r640, %r663;
	ld.shared.u32 	%r665, [%r16+100];
	ld.shared.u32 	%r666, [%r23+7800];
	add.s32 	%r667, %r666, %r665;
	min.s32 	%r668, %r644, %r667;
	ld.shared.u32 	%r669, [%r23+7904];
	add.s32 	%r670, %r669, %r665;
	min.s32 	%r671, %r647, %r670;
	ld.shared.u32 	%r672, [%r23+8008];
	add.s32 	%r673, %r672, %r665;
	min.s32 	%r674, %r650, %r673;
	ld.shared.u32 	%r675, [%r16+8212];
	add.s32 	%r676, %r666, %r675;
	min.s32 	%r677, %r653, %r676;
	add.s32 	%r678, %r669, %r675;
	min.s32 	%r679, %r655, %r678;
	add.s32 	%r680, %r672, %r675;
	min.s32 	%r681, %r657, %r680;
	ld.shared.u32 	%r682, [%r16+16324];
	add.s32 	%r683, %r666, %r682;
	min.s32 	%r684, %r660, %r683;
	add.s32 	%r685, %r669, %r682;
	min.s32 	%r686, %r662, %r685;
	add.s32 	%r687, %r672, %r682;
	min.s32 	%r688, %r664, %r687;
	ld.shared.u32 	%r689, [%r16+104];
	ld.shared.u32 	%r690, [%r23+8112];
	add.s32 	%r691, %r690, %r689;
	min.s32 	%r692, %r668, %r691;
	ld.shared.u32 	%r693, [%r23+8216];
	add.s32 	%r694, %r693, %r689;
	min.s32 	%r695, %r671, %r694;
	ld.shared.u32 	%r696, [%r23+8320];
	add.s32 	%r697, %r696, %r689;
	min.s32 	%r698, %r674, %r697;
	ld.shared.u32 	%r699, [%r16+8216];
	add.s32 	%r700, %r690, %r699;
	min.s32 	%r701, %r677, %r700;
	add.s32 	%r702, %r693, %r699;
	min.s32 	%r703, %r679, %r702;
	add.s32 	%r704, %r696, %r699;
	min.s32 	%r705, %r681, %r704;
	ld.shared.u32 	%r706, [%r16+16328];
	add.s32 	%r707, %r690, %r706;
	min.s32 	%r708, %r684, %r707;
	add.s32 	%r709, %r693, %r706;
	min.s32 	%r710, %r686, %r709;
	add.s32 	%r711, %r696, %r706;
	min.s32 	%r712, %r688, %r711;
	ld.shared.u32 	%r713, [%r16+108];
	ld.shared.u32 	%r714, [%r23+8424];
	add.s32 	%r715, %r714, %r713;
	min.s32 	%r716, %r692, %r715;
	ld.shared.u32 	%r717, [%r23+8528];
	add.s32 	%r718, %r717, %r713;
	min.s32 	%r719, %r695, %r718;
	ld.shared.u32 	%r720, [%r23+8632];
	add.s32 	%r721, %r720, %r713;
	min.s32 	%r722, %r698, %r721;
	ld.shared.u32 	%r723, [%r16+8220];
	add.s32 	%r724, %r714, %r723;
	min.s32 	%r725, %r701, %r724;
	add.s32 	%r726, %r717, %r723;
	min.s32 	%r727, %r703, %r726;
	add.s32 	%r728, %r720, %r723;
	min.s32 	%r729, %r705, %r728;
	ld.shared.u32 	%r730, [%r16+16332];
	add.s32 	%r731, %r714, %r730;
	min.s32 	%r732, %r708, %r731;
	add.s32 	%r733, %r717, %r730;
	min.s32 	%r734, %r710, %r733;
	add.s32 	%r735, %r720, %r730;
	min.s32 	%r736, %r712, %r735;
	ld.shared.u32 	%r737, [%r16+112];
	ld.shared.u32 	%r738, [%r23+8736];
	add.s32 	%r739, %r738, %r737;
	min.s32 	%r740, %r716, %r739;
	ld.shared.u32 	%r741, [%r23+8840];
	add.s32 	%r742, %r741, %r737;
	min.s32 	%r743, %r719, %r742;
	ld.shared.u32 	%r744, [%r23+8944];
	add.s32 	%r745, %r744, %r737;
	min.s32 	%r746, %r722, %r745;
	ld.shared.u32 	%r747, [%r16+8224];
	add.s32 	%r748, %r738, %r747;
	min.s32 	%r749, %r725, %r748;
	add.s32 	%r750, %r741, %r747;
	min.s32 	%r751, %r727, %r750;
	add.s32 	%r752, %r744, %r747;
	min.s32 	%r753, %r729, %r752;
	ld.shared.u32 	%r754, [%r16+16336];
	add.s32 	%r755, %r738, %r754;
	min.s32 	%r756, %r732, %r755;
	add.s32 	%r757, %r741, %r754;
	min.s32 	%r758, %r734, %r757;
	add.s32 	%r759, %r744, %r754;
	min.s32 	%r760, %r736, %r759;
	ld.shared.u32 	%r761, [%r16+116];
	ld.shared.u32 	%r762, [%r23+9048];
	add.s32 	%r763, %r762, %r761;
	min.s32 	%r764, %r740, %r763;
	ld.shared.u32 	%r765, [%r23+9152];
	add.s32 	%r766, %r765, %r761;
	min.s32 	%r767, %r743, %r766;
	ld.shared.u32 	%r768, [%r23+9256];
	add.s32 	%r769, %r768, %r761;
	min.s32 	%r770, %r746, %r769;
	ld.shared.u32 	%r771, [%r16+8228];
	add.s32 	%r772, %r762, %r771;
	min.s32 	%r773, %r749, %r772;
	add.s32 	%r774, %r765, %r771;
	min.s32 	%r775, %r751, %r774;
	add.s32 	%r776, %r768, %r771;
	min.s32 	%r777, %r753, %r776;
	ld.shared.u32 	%r778, [%r16+16340];
	add.s32 	%r779, %r762, %r778;
	min.s32 	%r780, %r756, %r779;
	add.s32 	%r781, %r765, %r778;
	min.s32 	%r782, %r758, %r781;
	add.s32 	%r783, %r768, %r778;
	min.s32 	%r784, %r760, %r783;
	ld.shared.u32 	%r785, [%r16+120];
	ld.shared.u32 	%r786, [%r23+9360];
	add.s32 	%r787, %r786, %r785;
	min.s32 	%r788, %r764, %r787;
	ld.shared.u32 	%r789, [%r23+9464];
	add.s32 	%r790, %r789, %r785;
	min.s32 	%r791, %r767, %r790;
	ld.shared.u32 	%r792, [%r23+9568];
	add.s32 	%r793, %r792, %r785;
	min.s32 	%r794, %r770, %r793;
	ld.shared.u32 	%r795, [%r16+8232];
	add.s32 	%r796, %r786, %r795;
	min.s32 	%r797, %r773, %r796;
	add.s32 	%r798, %r789, %r795;
	min.s32 	%r799, %r775, %r798;
	add.s32 	%r800, %r792, %r795;
	min.s32 	%r801, %r777, %r800;
	ld.shared.u32 	%r802, [%r16+16344];
	add.s32 	%r803, %r786, %r802;
	min.s32 	%r804, %r780, %r803;
	add.s32 	%r805, %r789, %r802;
	min.s32 	%r806, %r782, %r805;
	add.s32 	%r807, %r792, %r802;
	min.s32 	%r808, %r784, %r807;
	ld.shared.u32 	%r809, [%r16+124];
	ld.shared.u32 	%r810, [%r23+9672];
	add.s32 	%r811, %r810, %r809;
	min.s32 	%r812, %r788, %r811;
	ld.shared.u32 	%r813, [%r23+9776];
	add.s32 	%r814, %r813, %r809;
	min.s32 	%r815, %r791, %r814;
	ld.shared.u32 	%r816, [%r23+9880];
	add.s32 	%r817, %r816, %r809;
	min.s32 	%r818, %r794, %r817;
	ld.shared.u32 	%r819, [%r16+8236];
	add.s32 	%r820, %r810, %r819;
	min.s32 	%r821, %r797, %r820;
	add.s32 	%r822, %r813, %r819;
	min.s32 	%r823, %r799, %r822;
	add.s32 	%r824, %r816, %r819;
	min.s32 	%r825, %r801, %r824;
	ld.shared.u32 	%r826, [%r16+16348];
	add.s32 	%r827, %r810, %r826;
	min.s32 	%r828, %r804, %r827;
	add.s32 	%r829, %r813, %r826;
	min.s32 	%r830, %r806, %r829;
	add.s32 	%r831, %r816, %r826;
	min.s32 	%r832, %r808, %r831;
	ld.shared.u32 	%r833, [%r16+128];
	ld.shared.u32 	%r834, [%r23+9984];
	add.s32 	%r835, %r834, %r833;
	min.s32 	%r836, %r812, %r835;
	ld.shared.u32 	%r837, [%r23+10088];
	add.s32 	%r838, %r837, %r833;
	min.s32 	%r839, %r815, %r838;
	ld.shared.u32 	%r840, [%r23+10192];
	add.s32 	%r841, %r840, %r833;
	min.s32 	%r842, %r818, %r841;
	ld.shared.u32 	%r843, [%r16+8240];
	add.s32 	%r844, %r834, %r843;
	min.s32 	%r845, %r821, %r844;
	add.s32 	%r846, %r837, %r843;
	min.s32 	%r847, %r823, %r846;
	add.s32 	%r848, %r840, %r843;
	min.s32 	%r849, %r825, %r848;
	ld.shared.u32 	%r850, [%r16+16352];
	add.s32 	%r851, %r834, %r850;
	min.s32 	%r852, %r828, %r851;
	add.s32 	%r853, %r837, %r850;
	min.s32 	%r854, %r830, %r853;
	add.s32 	%r855, %r840, %r850;
	min.s32 	%r856, %r832, %r855;
	ld.shared.u32 	%r857, [%r16+132];
	ld.shared.u32 	%r858, [%r23+10296];
	add.s32 	%r859, %r858, %r857;
	min.s32 	%r860, %r836, %r859;
	ld.shared.u32 	%r861, [%r23+10400];
	add.s32 	%r862, %r861, %r857;
	min.s32 	%r863, %r839, %r862;
	ld.shared.u32 	%r864, [%r23+10504];
	add.s32 	%r865, %r864, %r857;
	min.s32 	%r866, %r842, %r865;
	ld.shared.u32 	%r867, [%r16+8244];
	add.s32 	%r868, %r858, %r867;
	min.s32 	%r869, %r845, %r868;
	add.s32 	%r870, %r861, %r867;
	min.s32 	%r871, %r847, %r870;
	add.s32 	%r872, %r864, %r867;
	min.s32 	%r873, %r849, %r872;
	ld.shared.u32 	%r874, [%r16+16356];
	add.s32 	%r875, %r858, %r874;
	min.s32 	%r876, %r852, %r875;
	add.s32 	%r877, %r861, %r874;
	min.s32 	%r878, %r854, %r877;
	add.s32 	%r879, %r864, %r874;
	min.s32 	%r880, %r856, %r879;
	ld.shared.u32 	%r881, [%r16+136];
	ld.shared.u32 	%r882, [%r23+10608];
	add.s32 	%r883, %r882, %r881;
	min.s32 	%r884, %r860, %r883;
	ld.shared.u32 	%r885, [%r23+10712];
	add.s32 	%r886, %r885, %r881;
	min.s32 	%r887, %r863, %r886;
	ld.shared.u32 	%r888, [%r23+10816];
	add.s32 	%r889, %r888, %r881;
	min.s32 	%r890, %r866, %r889;
	ld.shared.u32 	%r891, [%r16+8248];
	add.s32 	%r892, %r882, %r891;
	min.s32 	%r893, %r869, %r892;
	add.s32 	%r894, %r885, %r891;
	min.s32 	%r895, %r871, %r894;
	add.s32 	%r896, %r888, %r891;
	min.s32 	%r897, %r873, %r896;
	ld.shared.u32 	%r898, [%r16+16360];
	add.s32 	%r899, %r882, %r898;
	min.s32 	%r900, %r876, %r899;
	add.s32 	%r901, %r885, %r898;
	min.s32 	%r902, %r878, %r901;
	add.s32 	%r903, %r888, %r898;
	min.s32 	%r904, %r880, %r903;
	ld.shared.u32 	%r905, [%r16+140];
	ld.shared.u32 	%r906, [%r23+10920];
	add.s32 	%r907, %r906, %r905;
	min.s32 	%r908, %r884, %r907;
	ld.shared.u32 	%r909, [%r23+11024];
	add.s32 	%r910, %r909, %r905;
	min.s32 	%r911, %r887, %r910;
	ld.shared.u32 	%r912, [%r23+11128];
	add.s32 	%r913, %r912, %r905;
	min.s32 	%r914, %r890, %r913;
	ld.shared.u32 	%r915, [%r16+8252];
	add.s32 	%r916, %r906, %r915;
	min.s32 	%r917, %r893, %r916;
	add.s32 	%r918, %r909, %r915;
	min.s32 	%r919, %r895, %r918;
	add.s32 	%r920, %r912, %r915;
	min.s32 	%r921, %r897, %r920;
	ld.shared.u32 	%r922, [%r16+16364];
	add.s32 	%r923, %r906, %r922;
	min.s32 	%r924, %r900, %r923;
	add.s32 	%r925, %r909, %r922;
	min.s32 	%r926, %r902, %r925;
	add.s32 	%r927, %r912, %r922;
	min.s32 	%r928, %r904, %r927;
	ld.shared.u32 	%r929, [%r16+144];
	ld.shared.u32 	%r930, [%r23+11232];
	add.s32 	%r931, %r930, %r929;
	min.s32 	%r932, %r908, %r931;
	ld.shared.u32 	%r933, [%r23+11336];
	add.s32 	%r934, %r933, %r929;
	min.s32 	%r935, %r911, %r934;
	ld.shared.u32 	%r936, [%r23+11440];
	add.s32 	%r937, %r936, %r929;
	min.s32 	%r938, %r914, %r937;
	ld.shared.u32 	%r939, [%r16+8256];
	add.s32 	%r940, %r930, %r939;
	min.s32 	%r941, %r917, %r940;
	add.s32 	%r942, %r933, %r939;
	min.s32 	%r943, %r919, %r942;
	add.s32 	%r944, %r936, %r939;
	min.s32 	%r945, %r921, %r944;
	ld.shared.u32 	%r946, [%r16+16368];
	add.s32 	%r947, %r930, %r946;
	min.s32 	%r948, %r924, %r947;
	add.s32 	%r949, %r933, %r946;
	min.s32 	%r950, %r926, %r949;
	add.s32 	%r951, %r936, %r946;
	min.s32 	%r952, %r928, %r951;
	ld.shared.u32 	%r953, [%r16+148];
	ld.shared.u32 	%r954, [%r23+11544];
	add.s32 	%r955, %r954, %r953;
	min.s32 	%r956, %r932, %r955;
	ld.shared.u32 	%r957, [%r23+11648];
	add.s32 	%r958, %r957, %r953;
	min.s32 	%r959, %r935, %r958;
	ld.shared.u32 	%r960, [%r23+11752];
	add.s32 	%r961, %r960, %r953;
	min.s32 	%r962, %r938, %r961;
	ld.shared.u32 	%r963, [%r16+8260];
	add.s32 	%r964, %r954, %r963;
	min.s32 	%r965, %r941, %r964;
	add.s32 	%r966, %r957, %r963;
	min.s32 	%r967, %r943, %r966;
	add.s32 	%r968, %r960, %r963;
	min.s32 	%r969, %r945, %r968;
	ld.shared.u32 	%r970, [%r16+16372];
	add.s32 	%r971, %r954, %r970;
	min.s32 	%r972, %r948, %r971;
	add.s32 	%r973, %r957, %r970;
	min.s32 	%r974, %r950, %r973;
	add.s32 	%r975, %r960, %r970;
	min.s32 	%r976, %r952, %r975;
	ld.shared.u32 	%r977, [%r16+152];
	ld.shared.u32 	%r978, [%r23+11856];
	add.s32 	%r979, %r978, %r977;
	min.s32 	%r980, %r956, %r979;
	ld.shared.u32 	%r981, [%r23+11960];
	add.s32 	%r982, %r981, %r977;
	min.s32 	%r983, %r959, %r982;
	ld.shared.u32 	%r984, [%r23+12064];
	add.s32 	%r985, %r984, %r977;
	min.s32 	%r986, %r962, %r985;
	ld.shared.u32 	%r987, [%r16+8264];
	add.s32 	%r988, %r978, %r987;
	min.s32 	%r989, %r965, %r988;
	add.s32 	%r990, %r981, %r987;
	min.s32 	%r991, %r967, %r990;
	add.s32 	%r992, %r984, %r987;
	min.s32 	%r993, %r969, %r992;
	ld.shared.u32 	%r994, [%r16+16376];
	add.s32 	%r995, %r978, %r994;
	min.s32 	%r996, %r972, %r995;
	add.s32 	%r997, %r981, %r994;
	min.s32 	%r998, %r974, %r997;
	add.s32 	%r999, %r984, %r994;
	min.s32 	%r1000, %r976, %r999;
	ld.shared.u32 	%r1001, [%r16+156];
	ld.shared.u32 	%r1002, [%r23+12168];
	add.s32 	%r1003, %r1002, %r1001;
	min.s32 	%r1004, %r980, %r1003;
	ld.shared.u32 	%r1005, [%r23+12272];
	add.s32 	%r1006, %r1005, %r1001;
	min.s32 	%r1007, %r983, %r1006;
	ld.shared.u32 	%r1008, [%r23+12376];
	add.s32 	%r1009, %r1008, %r1001;
	min.s32 	%r1010, %r986, %r1009;
	ld.shared.u32 	%r1011, [%r16+8268];
	add.s32 	%r1012, %r1002, %r1011;
	min.s32 	%r1013, %r989, %r1012;
	add.s32 	%r1014, %r1005, %r1011;
	min.s32 	%r1015, %r991, %r1014;
	add.s32 	%r1016, %r1008, %r1011;
	min.s32 	%r1017, %r993, %r1016;
	ld.shared.u32 	%r1018, [%r16+16380];
	add.s32 	%r1019, %r1002, %r1018;
	min.s32 	%r1020, %r996, %r1019;
	add.s32 	%r1021, %r1005, %r1018;
	min.s32 	%r1022, %r998, %r1021;
	add.s32 	%r1023, %r1008, %r1018;
	min.s32 	%r1024, %r1000, %r1023;
	ld.shared.u32 	%r1025, [%r16+160];
	ld.shared.u32 	%r1026, [%r23+12480];
	add.s32 	%r1027, %r1026, %r1025;
	min.s32 	%r1028, %r1004, %r1027;
	ld.shared.u32 	%r1029, [%r23+12584];
	add.s32 	%r1030, %r1029, %r1025;
	min.s32 	%r1031, %r1007, %r1030;
	ld.shared.u32 	%r1032, [%r23+12688];
	add.s32 	%r1033, %r1032, %r1025;
	min.s32 	%r1034, %r1010, %r1033;
	ld.shared.u32 	%r1035, [%r16+8272];
	add.s32 	%r1036, %r1026, %r1035;
	min.s32 	%r1037, %r1013, %r1036;
	add.s32 	%r1038, %r1029, %r1035;
	min.s32 	%r1039, %r1015, %r1038;
	add.s32 	%r1040, %r1032, %r1035;
	min.s32 	%r1041, %r1017, %r1040;
	ld.shared.u32 	%r1042, [%r16+16384];
	add.s32 	%r1043, %r1026, %r1042;
	min.s32 	%r1044, %r1020, %r1043;
	add.s32 	%r1045, %r1029, %r1042;
	min.s32 	%r1046, %r1022, %r1045;
	add.s32 	%r1047, %r1032, %r1042;
	min.s32 	%r1048, %r1024, %r1047;
	ld.shared.u32 	%r1049, [%r16+164];
	ld.shared.u32 	%r1050, [%r23+12792];
	add.s32 	%r1051, %r1050, %r1049;
	min.s32 	%r1052, %r1028, %r1051;
	ld.shared.u32 	%r1053, [%r23+12896];
	add.s32 	%r1054, %r1053, %r1049;
	min.s32 	%r1055, %r1031, %r1054;
	ld.shared.u32 	%r1056, [%r23+13000];
	add.s32 	%r1057, %r1056, %r1049;
	min.s32 	%r1058, %r1034, %r1057;
	ld.shared.u32 	%r1059, [%r16+8276];
	add.s32 	%r1060, %r1050, %r1059;
	min.s32 	%r1061, %r1037, %r1060;
	add.s32 	%r1062, %r1053, %r1059;
	min.s32 	%r1063, %r1039, %r1062;
	add.s32 	%r1064, %r1056, %r1059;
	min.s32 	%r1065, %r1041, %r1064;
	ld.shared.u32 	%r1066, [%r16+16388];
	add.s32 	%r1067, %r1050, %r1066;
	min.s32 	%r1068, %r1044, %r1067;
	add.s32 	%r1069, %r1053, %r1066;
	min.s32 	%r1070, %r1046, %r1069;
	add.s32 	%r1071, %r1056, %r1066;
	min.s32 	%r1072, %r1048, %r1071;
	ld.shared.u32 	%r1073, [%r16+168];
	ld.shared.u32 	%r1074, [%r23+13104];
	add.s32 	%r1075, %r1074, %r1073;
	min.s32 	%r1076, %r1052, %r1075;
	ld.shared.u32 	%r1077, [%r23+13208];
	add.s32 	%r1078, %r1077, %r1073;
	min.s32 	%r1079, %r1055, %r1078;
	ld.shared.u32 	%r1080, [%r23+13312];
	add.s32 	%r1081, %r1080, %r1073;
	min.s32 	%r1082, %r1058, %r1081;
	ld.shared.u32 	%r1083, [%r16+8280];
	add.s32 	%r1084, %r1074, %r1083;
	min.s32 	%r1085, %r1061, %r1084;
	add.s32 	%r1086, %r1077, %r1083;
	min.s32 	%r1087, %r1063, %r1086;
	add.s32 	%r1088, %r1080, %r1083;
	min.s32 	%r1089, %r1065, %r1088;
	ld.shared.u32 	%r1090, [%r16+16392];
	add.s32 	%r1091, %r1074, %r1090;
	min.s32 	%r1092, %r1068, %r1091;
	add.s32 	%r1093, %r1077, %r1090;
	min.s32 	%r1094, %r1070, %r1093;
	add.s32 	%r1095, %r1080, %r1090;
	min.s32 	%r1096, %r1072, %r1095;
	ld.shared.u32 	%r1097, [%r16+172];
	ld.shared.u32 	%r1098, [%r23+13416];
	add.s32 	%r1099, %r1098, %r1097;
	min.s32 	%r1100, %r1076, %r1099;
	ld.shared.u32 	%r1101, [%r23+13520];
	add.s32 	%r1102, %r1101, %r1097;
	min.s32 	%r1103, %r1079, %r1102;
	ld.shared.u32 	%r1104, [%r23+13624];
	add.s32 	%r1105, %r1104, %r1097;
	min.s32 	%r1106, %r1082, %r1105;
	ld.shared.u32 	%r1107, [%r16+8284];
	add.s32 	%r1108, %r1098, %r1107;
	min.s32 	%r1109, %r1085, %r1108;
	add.s32 	%r1110, %r1101, %r1107;
	min.s32 	%r1111, %r1087, %r1110;
	add.s32 	%r1112, %r1104, %r1107;
	min.s32 	%r1113, %r1089, %r1112;
	ld.shared.u32 	%r1114, [%r16+16396];
	add.s32 	%r1115, %r1098, %r1114;
	min.s32 	%r1116, %r1092, %r1115;
	add.s32 	%r1117, %r1101, %r1114;
	min.s32 	%r1118, %r1094, %r1117;
	add.s32 	%r1119, %r1104, %r1114;
	min.s32 	%r1120, %r1096, %r1119;
	ld.shared.u32 	%r1121, [%r16+176];
	ld.shared.u32 	%r1122, [%r23+13728];
	add.s32 	%r1123, %r1122, %r1121;
	min.s32 	%r1124, %r1100, %r1123;
	ld.shared.u32 	%r1125, [%r23+13832];
	add.s32 	%r1126, %r1125, %r1121;
	min.s32 	%r1127, %r1103, %r1126;
	ld.shared.u32 	%r1128, [%r23+13936];
	add.s32 	%r1129, %r1128, %r1121;
	min.s32 	%r1130, %r1106, %r1129;
	ld.shared.u32 	%r1131, [%r16+8288];
	add.s32 	%r1132, %r1122, %r1131;
	min.s32 	%r1133, %r1109, %r1132;
	add.s32 	%r1134, %r1125, %r1131;
	min.s32 	%r1135, %r1111, %r1134;
	add.s32 	%r1136, %r1128, %r1131;
	min.s32 	%r1137, %r1113, %r1136;
	ld.shared.u32 	%r1138, [%r16+16400];
	add.s32 	%r1139, %r1122, %r1138;
	min.s32 	%r1140, %r1116, %r1139;
	add.s32 	%r1141, %r1125, %r1138;
	min.s32 	%r1142, %r1118, %r1141;
	add.s32 	%r1143, %r1128, %r1138;
	min.s32 	%r1144, %r1120, %r1143;
	ld.shared.u32 	%r1145, [%r16+180];
	ld.shared.u32 	%r1146, [%r23+14040];
	add.s32 	%r1147, %r1146, %r1145;
	min.s32 	%r1148, %r1124, %r1147;
	ld.shared.u32 	%r1149, [%r23+14144];
	add.s32 	%r1150, %r1149, %r1145;
	min.s32 	%r1151, %r1127, %r1150;
	ld.shared.u32 	%r1152, [%r23+14248];
	add.s32 	%r1153, %r1152, %r1145;
	min.s32 	%r1154, %r1130, %r1153;
	ld.shared.u32 	%r1155, [%r16+8292];
	add.s32 	%r1156, %r1146, %r1155;
	min.s32 	%r1157, %r1133, %r1156;
	add.s32 	%r1158, %r1149, %r1155;
	min.s32 	%r1159, %r1135, %r1158;
	add.s32 	%r1160, %r1152, %r1155;
	min.s32 	%r1161, %r1137, %r1160;
	ld.shared.u32 	%r1162, [%r16+16404];
	add.s32 	%r1163, %r1146, %r1162;
	min.s32 	%r1164, %r1140, %r1163;
	add.s32 	%r1165, %r1149, %r1162;
	min.s32 	%r1166, %r1142, %r1165;
	add.s32 	%r1167, %r1152, %r1162;
	min.s32 	%r1168, %r1144, %r1167;
	ld.shared.u32 	%r1169, [%r16+184];
	ld.shared.u32 	%r1170, [%r23+14352];
	add.s32 	%r1171, %r1170, %r1169;
	min.s32 	%r1172, %r1148, %r1171;
	ld.shared.u32 	%r1173, [%r23+14456];
	add.s32 	%r1174, %r1173, %r1169;
	min.s32 	%r1175, %r1151, %r1174;
	ld.shared.u32 	%r1176, [%r23+14560];
	add.s32 	%r1177, %r1176, %r1169;
	min.s32 	%r1178, %r1154, %r1177;
	ld.shared.u32 	%r1179, [%r16+8296];
	add.s32 	%r1180, %r1170, %r1179;
	min.s32 	%r1181, %r1157, %r1180;
	add.s32 	%r1182, %r1173, %r1179;
	min.s32 	%r1183, %r1159, %r1182;
	add.s32 	%r1184, %r1176, %r1179;
	min.s32 	%r1185, %r1161, %r1184;
	ld.shared.u32 	%r1186, [%r16+16408];
	add.s32 	%r1187, %r1170, %r1186;
	min.s32 	%r1188, %r1164, %r1187;
	add.s32 	%r1189, %r1173, %r1186;
	min.s32 	%r1190, %r1166, %r1189;
	add.s32 	%r1191, %r1176, %r1186;
	min.s32 	%r1192, %r1168, %r1191;
	ld.shared.u32 	%r1193, [%r16+188];
	ld.shared.u32 	%r1194, [%r23+14664];
	add.s32 	%r1195, %r1194, %r1193;
	min.s32 	%r1196, %r1172, %r1195;
	ld.shared.u32 	%r1197, [%r23+14768];
	add.s32 	%r1198, %r1197, %r1193;
	min.s32 	%r1199, %r1175, %r1198;
	ld.shared.u32 	%r1200, [%r23+14872];
	add.s32 	%r1201, %r1200, %r1193;
	min.s32 	%r1202, %r1178, %r1201;
	ld.shared.u32 	%r1203, [%r16+8300];
	add.s32 	%r1204, %r1194, %r1203;
	min.s32 	%r1205, %r1181, %r1204;
	add.s32 	%r1206, %r1197, %r1203;
	min.s32 	%r1207, %r1183, %r1206;
	add.s32 	%r1208, %r1200, %r1203;
	min.s32 	%r1209, %r1185, %r1208;
	ld.shared.u32 	%r1210, [%r16+16412];
	add.s32 	%r1211, %r1194, %r1210;
	min.s32 	%r1212, %r1188, %r1211;
	add.s32 	%r1213, %r1197, %r1210;
	min.s32 	%r1214, %r1190, %r1213;
	add.s32 	%r1215, %r1200, %r1210;
	min.s32 	%r1216, %r1192, %r1215;
	ld.shared.u32 	%r1217, [%r16+192];
	ld.shared.u32 	%r1218, [%r23+14976];
	add.s32 	%r1219, %r1218, %r1217;
	min.s32 	%r1220, %r1196, %r1219;
	ld.shared.u32 	%r1221, [%r23+15080];
	add.s32 	%r1222, %r1221, %r1217;
	min.s32 	%r1223, %r1199, %r1222;
	ld.shared.u32 	%r1224, [%r23+15184];
	add.s32 	%r1225, %r1224, %r1217;
	min.s32 	%r1226, %r1202, %r1225;
	ld.shared.u32 	%r1227, [%r16+8304];
	add.s32 	%r1228, %r1218, %r1227;
	min.s32 	%r1229, %r1205, %r1228;
	add.s32 	%r1230, %r1221, %r1227;
	min.s32 	%r1231, %r1207, %r1230;
	add.s32 	%r1232, %r1224, %r1227;
	min.s32 	%r1233, %r1209, %r1232;
	ld.shared.u32 	%r1234, [%r16+16416];
	add.s32 	%r1235, %r1218, %r1234;
	min.s32 	%r1236, %r1212, %r1235;
	add.s32 	%r1237, %r1221, %r1234;
	min.s32 	%r1238, %r1214, %r1237;
	add.s32 	%r1239, %r1224, %r1234;
	min.s32 	%r1240, %r1216, %r1239;
	ld.shared.u32 	%r1241, [%r16+196];
	ld.shared.u32 	%r1242, [%r23+15288];
	add.s32 	%r1243, %r1242, %r1241;
	min.s32 	%r1244, %r1220, %r1243;
	ld.shared.u32 	%r1245, [%r23+15392];
	add.s32 	%r1246, %r1245, %r1241;
	min.s32 	%r1247, %r1223, %r1246;
	ld.shared.u32 	%r1248, [%r23+15496];
	add.s32 	%r1249, %r1248, %r1241;
	min.s32 	%r1250, %r1226, %r1249;
	ld.shared.u32 	%r1251, [%r16+8308];
	add.s32 	%r1252, %r1242, %r1251;
	min.s32 	%r1253, %r1229, %r1252;
	add.s32 	%r1254, %r1245, %r1251;
	min.s32 	%r1255, %r1231, %r1254;
	add.s32 	%r1256, %r1248, %r1251;
	min.s32 	%r1257, %r1233, %r1256;
	ld.shared.u32 	%r1258, [%r16+16420];
	add.s32 	%r1259, %r1242, %r1258;
	min.s32 	%r1260, %r1236, %r1259;
	add.s32 	%r1261, %r1245, %r1258;
	min.s32 	%r1262, %r1238, %r1261;
	add.s32 	%r1263, %r1248, %r1258;
	min.s32 	%r1264, %r1240, %r1263;
	ld.shared.u32 	%r1265, [%r16+200];
	ld.shared.u32 	%r1266, [%r23+15600];
	add.s32 	%r1267, %r1266, %r1265;
	min.s32 	%r1268, %r1244, %r1267;
	ld.shared.u32 	%r1269, [%r23+15704];
	add.s32 	%r1270, %r1269, %r1265;
	min.s32 	%r1271, %r1247, %r1270;
	ld.shared.u32 	%r1272, [%r23+15808];
	add.s32 	%r1273, %r1272, %r1265;
	min.s32 	%r1274, %r1250, %r1273;
	ld.shared.u32 	%r1275, [%r16+8312];
	add.s32 	%r1276, %r1266, %r1275;
	min.s32 	%r1277, %r1253, %r1276;
	add.s32 	%r1278, %r1269, %r1275;
	min.s32 	%r1279, %r1255, %r1278;
	add.s32 	%r1280, %r1272, %r1275;
	min.s32 	%r1281, %r1257, %r1280;
	ld.shared.u32 	%r1282, [%r16+16424];
	add.s32 	%r1283, %r1266, %r1282;
	min.s32 	%r1284, %r1260, %r1283;
	add.s32 	%r1285, %r1269, %r1282;
	min.s32 	%r1286, %r1262, %r1285;
	add.s32 	%r1287, %r1272, %r1282;
	min.s32 	%r1288, %r1264, %r1287;
	ld.shared.u32 	%r1289, [%r16+204];
	ld.shared.u32 	%r1290, [%r23+15912];
	add.s32 	%r1291, %r1290, %r1289;
	min.s32 	%r1292, %r1268, %r1291;
	ld.shared.u32 	%r1293, [%r23+16016];
	add.s32 	%r1294, %r1293, %r1289;
	min.s32 	%r1295, %r1271, %r1294;
	ld.shared.u32 	%r1296, [%r23+16120];
	add.s32 	%r1297, %r1296, %r1289;
	min.s32 	%r1298, %r1274, %r1297;
	ld.shared.u32 	%r1299, [%r16+8316];
	add.s32 	%r1300, %r1290, %r1299;
	min.s32 	%r1301, %r1277, %r1300;
	add.s32 	%r1302, %r1293, %r1299;
	min.s32 	%r1303, %r1279, %r1302;
	add.s32 	%r1304, %r1296, %r1299;
	min.s32 	%r1305, %r1281, %r1304;
	ld.shared.u32 	%r1306, [%r16+16428];
	add.s32 	%r1307, %r1290, %r1306;
	min.s32 	%r1308, %r1284, %r1307;
	add.s32 	%r1309, %r1293, %r1306;
	min.s32 	%r1310, %r1286, %r1309;
	add.s32 	%r1311, %r1296, %r1306;
	min.s32 	%r1312, %r1288, %r1311;
	ld.shared.u32 	%r1313, [%r16+208];
	ld.shared.u32 	%r1314, [%r23+16224];
	add.s32 	%r1315, %r1314, %r1313;
	min.s32 	%r1316, %r1292, %r1315;
	ld.shared.u32 	%r1317, [%r23+16328];
	add.s32 	%r1318, %r1317, %r1313;
	min.s32 	%r1319, %r1295, %r1318;
	ld.shared.u32 	%r1320, [%r23+16432];
	add.s32 	%r1321, %r1320, %r1313;
	min.s32 	%r1322, %r1298, %r1321;
	ld.shared.u32 	%r1323, [%r16+8320];
	add.s32 	%r1324, %r1314, %r1323;
	min.s32 	%r1325, %r1301, %r1324;
	add.s32 	%r1326, %r1317, %r1323;
	min.s32 	%r1327, %r1303, %r1326;
	add.s32 	%r1328, %r1320, %r1323;
	min.s32 	%r1329, %r1305, %r1328;
	ld.shared.u32 	%r1330, [%r16+16432];
	add.s32 	%r1331, %r1314, %r1330;
	min.s32 	%r1332, %r1308, %r1331;
	add.s32 	%r1333, %r1317, %r1330;
	min.s32 	%r1334, %r1310, %r1333;
	add.s32 	%r1335, %r1320, %r1330;
	min.s32 	%r1336, %r1312, %r1335;
	ld.shared.u32 	%r1337, [%r16+212];
	ld.shared.u32 	%r1338, [%r23+16536];
	add.s32 	%r1339, %r1338, %r1337;
	min.s32 	%r1340, %r1316, %r1339;
	ld.shared.u32 	%r1341, [%r23+16640];
	add.s32 	%r1342, %r1341, %r1337;
	min.s32 	%r1343, %r1319, %r1342;
	ld.shared.u32 	%r1344, [%r23+16744];
	add.s32 	%r1345, %r1344, %r1337;
	min.s32 	%r1346, %r1322, %r1345;
	ld.shared.u32 	%r1347, [%r16+8324];
	add.s32 	%r1348, %r1338, %r1347;
	min.s32 	%r1349, %r1325, %r1348;
	add.s32 	%r1350, %r1341, %r1347;
	min.s32 	%r1351, %r1327, %r1350;
	add.s32 	%r1352, %r1344, %r1347;
	min.s32 	%r1353, %r1329, %r1352;
	ld.shared.u32 	%r1354, [%r16+16436];
	add.s32 	%r1355, %r1338, %r1354;
	min.s32 	%r1356, %r1332, %r1355;
	add.s32 	%r1357, %r1341, %r1354;
	min.s32 	%r1358, %r1334, %r1357;
	add.s32 	%r1359, %r1344, %r1354;
	min.s32 	%r1360, %r1336, %r1359;
	ld.shared.u32 	%r1361, [%r16+216];
	ld.shared.u32 	%r1362, [%r23+16848];
	add.s32 	%r1363, %r1362, %r1361;
	min.s32 	%r1364, %r1340, %r1363;
	ld.shared.u32 	%r1365, [%r23+16952];
	add.s32 	%r1366, %r1365, %r1361;
	min.s32 	%r1367, %r1343, %r1366;
	ld.shared.u32 	%r1368, [%r23+17056];
	add.s32 	%r1369, %r1368, %r1361;
	min.s32 	%r1370, %r1346, %r1369;
	ld.shared.u32 	%r1371, [%r16+8328];
	add.s32 	%r1372, %r1362, %r1371;
	min.s32 	%r1373, %r1349, %r1372;
	add.s32 	%r1374, %r1365, %r1371;
	min.s32 	%r1375, %r1351, %r1374;
	add.s32 	%r1376, %r1368, %r1371;
	min.s32 	%r1377, %r1353, %r1376;
	ld.shared.u32 	%r1378, [%r16+16440];
	add.s32 	%r1379, %r1362, %r1378;
	min.s32 	%r1380, %r1356, %r1379;
	add.s32 	%r1381, %r1365, %r1378;
	min.s32 	%r1382, %r1358, %r1381;
	add.s32 	%r1383, %r1368, %r1378;
	min.s32 	%r1384, %r1360, %r1383;
	ld.shared.u32 	%r1385, [%r16+220];
	ld.shared.u32 	%r1386, [%r23+17160];
	add.s32 	%r1387, %r1386, %r1385;
	min.s32 	%r1388, %r1364, %r1387;
	ld.shared.u32 	%r1389, [%r23+17264];
	add.s32 	%r1390, %r1389, %r1385;
	min.s32 	%r1391, %r1367, %r1390;
	ld.shared.u32 	%r1392, [%r23+17368];
	add.s32 	%r1393, %r1392, %r1385;
	min.s32 	%r1394, %r1370, %r1393;
	ld.shared.u32 	%r1395, [%r16+8332];
	add.s32 	%r1396, %r1386, %r1395;
	min.s32 	%r1397, %r1373, %r1396;
	add.s32 	%r1398, %r1389, %r1395;
	min.s32 	%r1399, %r1375, %r1398;
	add.s32 	%r1400, %r1392, %r1395;
	min.s32 	%r1401, %r1377, %r1400;
	ld.shared.u32 	%r1402, [%r16+16444];
	add.s32 	%r1403, %r1386, %r1402;
	min.s32 	%r1404, %r1380, %r1403;
	add.s32 	%r1405, %r1389, %r1402;
	min.s32 	%r1406, %r1382, %r1405;
	add.s32 	%r1407, %r1392, %r1402;
	min.s32 	%r1408, %r1384, %r1407;
	ld.shared.u32 	%r1409, [%r16+224];
	ld.shared.u32 	%r1410, [%r23+17472];
	add.s32 	%r1411, %r1410, %r1409;
	min.s32 	%r1412, %r1388, %r1411;
	ld.shared.u32 	%r1413, [%r23+17576];
	add.s32 	%r1414, %r1413, %r1409;
	min.s32 	%r1415, %r1391, %r1414;
	ld.shared.u32 	%r1416, [%r23+17680];
	add.s32 	%r1417, %r1416, %r1409;
	min.s32 	%r1418, %r1394, %r1417;
	ld.shared.u32 	%r1419, [%r16+8336];
	add.s32 	%r1420, %r1410, %r1419;
	min.s32 	%r1421, %r1397, %r1420;
	add.s32 	%r1422, %r1413, %r1419;
	min.s32 	%r1423, %r1399, %r1422;
	add.s32 	%r1424, %r1416, %r1419;
	min.s32 	%r1425, %r1401, %r1424;
	ld.shared.u32 	%r1426, [%r16+16448];
	add.s32 	%r1427, %r1410, %r1426;
	min.s32 	%r1428, %r1404, %r1427;
	add.s32 	%r1429, %r1413, %r1426;
	min.s32 	%r1430, %r1406, %r1429;
	add.s32 	%r1431, %r1416, %r1426;
	min.s32 	%r1432, %r1408, %r1431;
	ld.shared.u32 	%r1433, [%r16+228];
	ld.shared.u32 	%r1434, [%r23+17784];
	add.s32 	%r1435, %r1434, %r1433;
	min.s32 	%r1436, %r1412, %r1435;
	ld.shared.u32 	%r1437, [%r23+17888];
	add.s32 	%r1438, %r1437, %r1433;
	min.s32 	%r1439, %r1415, %r1438;
	ld.shared.u32 	%r1440, [%r23+17992];
	add.s32 	%r1441, %r1440, %r1433;
	min.s32 	%r1442, %r1418, %r1441;
	ld.shared.u32 	%r1443, [%r16+8340];
	add.s32 	%r1444, %r1434, %r1443;
	min.s32 	%r1445, %r1421, %r1444;
	add.s32 	%r1446, %r1437, %r1443;
	min.s32 	%r1447, %r1423, %r1446;
	add.s32 	%r1448, %r1440, %r1443;
	min.s32 	%r1449, %r1425, %r1448;
	ld.shared.u32 	%r1450, [%r16+16452];
	add.s32 	%r1451, %r1434, %r1450;
	min.s32 	%r1452, %r1428, %r1451;
	add.s32 	%r1453, %r1437, %r1450;
	min.s32 	%r1454, %r1430, %r1453;
	add.s32 	%r1455, %r1440, %r1450;
	min.s32 	%r1456, %r1432, %r1455;
	ld.shared.u32 	%r1457, [%r16+232];
	ld.shared.u32 	%r1458, [%r23+18096];
	add.s32 	%r1459, %r1458, %r1457;
	min.s32 	%r1460, %r1436, %r1459;
	ld.shared.u32 	%r1461, [%r23+18200];
	add.s32 	%r1462, %r1461, %r1457;
	min.s32 	%r1463, %r1439, %r1462;
	ld.shared.u32 	%r1464, [%r23+18304];
	add.s32 	%r1465, %r1464, %r1457;
	min.s32 	%r1466, %r1442, %r1465;
	ld.shared.u32 	%r1467, [%r16+8344];
	add.s32 	%r1468, %r1458, %r1467;
	min.s32 	%r1469, %r1445, %r1468;
	add.s32 	%r1470, %r1461, %r1467;
	min.s32 	%r1471, %r1447, %r1470;
	add.s32 	%r1472, %r1464, %r1467;
	min.s32 	%r1473, %r1449, %r1472;
	ld.shared.u32 	%r1474, [%r16+16456];
	add.s32 	%r1475, %r1458, %r1474;
	min.s32 	%r1476, %r1452, %r1475;
	add.s32 	%r1477, %r1461, %r1474;
	min.s32 	%r1478, %r1454, %r1477;
	add.s32 	%r1479, %r1464, %r1474;
	min.s32 	%r1480, %r1456, %r1479;
	ld.shared.u32 	%r1481, [%r16+236];
	ld.shared.u32 	%r1482, [%r23+18408];
	add.s32 	%r1483, %r1482, %r1481;
	min.s32 	%r1484, %r1460, %r1483;
	ld.shared.u32 	%r1485, [%r23+18512];
	add.s32 	%r1486, %r1485, %r1481;
	min.s32 	%r1487, %r1463, %r1486;
	ld.shared.u32 	%r1488, [%r23+18616];
	add.s32 	%r1489, %r1488, %r1481;
	min.s32 	%r1490, %r1466, %r1489;
	ld.shared.u32 	%r1491, [%r16+8348];
	add.s32 	%r1492, %r1482, %r1491;
	min.s32 	%r1493, %r1469, %r1492;
	add.s32 	%r1494, %r1485, %r1491;
	min.s32 	%r1495, %r1471, %r1494;
	add.s32 	%r1496, %r1488, %r1491;
	min.s32 	%r1497, %r1473, %r1496;
	ld.shared.u32 	%r1498, [%r16+16460];
	add.s32 	%r1499, %r1482, %r1498;
	min.s32 	%r1500, %r1476, %r1499;
	add.s32 	%r1501, %r1485, %r1498;
	min.s32 	%r1502, %r1478, %r1501;
	add.s32 	%r1503, %r1488, %r1498;
	min.s32 	%r1504, %r1480, %r1503;
	ld.shared.u32 	%r1505, [%r16+240];
	ld.shared.u32 	%r1506, [%r23+18720];
	add.s32 	%r1507, %r1506, %r1505;
	min.s32 	%r1508, %r1484, %r1507;
	ld.shared.u32 	%r1509, [%r23+18824];
	add.s32 	%r1510, %r1509, %r1505;
	min.s32 	%r1511, %r1487, %r1510;
	ld.shared.u32 	%r1512, [%r23+18928];
	add.s32 	%r1513, %r1512, %r1505;
	min.s32 	%r1514, %r1490, %r1513;
	ld.shared.u32 	%r1515, [%r16+8352];
	add.s32 	%r1516, %r1506, %r1515;
	min.s32 	%r1517, %r1493, %r1516;
	add.s32 	%r1518, %r1509, %r1515;
	min.s32 	%r1519, %r1495, %r1518;
	add.s32 	%r1520, %r1512, %r1515;
	min.s32 	%r1521, %r1497, %r1520;
	ld.shared.u32 	%r1522, [%r16+16464];
	add.s32 	%r1523, %r1506, %r1522;
	min.s32 	%r1524, %r1500, %r1523;
	add.s32 	%r1525, %r1509, %r1522;
	min.s32 	%r1526, %r1502, %r1525;
	add.s32 	%r1527, %r1512, %r1522;
	min.s32 	%r1528, %r1504, %r1527;
	ld.shared.u32 	%r1529, [%r16+244];
	ld.shared.u32 	%r1530, [%r23+19032];
	add.s32 	%r1531, %r1530, %r1529;
	min.s32 	%r1532, %r1508, %r1531;
	ld.shared.u32 	%r1533, [%r23+19136];
	add.s32 	%r1534, %r1533, %r1529;
	min.s32 	%r1535, %r1511, %r1534;
	ld.shared.u32 	%r1536, [%r23+19240];
	add.s32 	%r1537, %r1536, %r1529;
	min.s32 	%r1538, %r1514, %r1537;
	ld.shared.u32 	%r1539, [%r16+8356];
	add.s32 	%r1540, %r1530, %r1539;
	min.s32 	%r1541, %r1517, %r1540;
	add.s32 	%r1542, %r1533, %r1539;
	min.s32 	%r1543, %r1519, %r1542;
	add.s32 	%r1544, %r1536, %r1539;
	min.s32 	%r1545, %r1521, %r1544;
	ld.shared.u32 	%r1546, [%r16+16468];
	add.s32 	%r1547, %r1530, %r1546;
	min.s32 	%r1548, %r1524, %r1547;
	add.s32 	%r1549, %r1533, %r1546;
	min.s32 	%r1550, %r1526, %r1549;
	add.s32 	%r1551, %r1536, %r1546;
	min.s32 	%r1552, %r1528, %r1551;
	ld.shared.u32 	%r1553, [%r16+248];
	ld.shared.u32 	%r1554, [%r23+19344];
	add.s32 	%r1555, %r1554, %r1553;
	min.s32 	%r1556, %r1532, %r1555;
	ld.shared.u32 	%r1557, [%r23+19448];
	add.s32 	%r1558, %r1557, %r1553;
	min.s32 	%r1559, %r1535, %r1558;
	ld.shared.u32 	%r1560, [%r23+19552];
	add.s32 	%r1561, %r1560, %r1553;
	min.s32 	%r1562, %r1538, %r1561;
	ld.shared.u32 	%r1563, [%r16+8360];
	add.s32 	%r1564, %r1554, %r1563;
	min.s32 	%r1565, %r1541, %r1564;
	add.s32 	%r1566, %r1557, %r1563;
	min.s32 	%r1567, %r1543, %r1566;
	add.s32 	%r1568, %r1560, %r1563;
	min.s32 	%r1569, %r1545, %r1568;
	ld.shared.u32 	%r1570, [%r16+16472];
	add.s32 	%r1571, %r1554, %r1570;
	min.s32 	%r1572, %r1548, %r1571;
	add.s32 	%r1573, %r1557, %r1570;
	min.s32 	%r1574, %r1550, %r1573;
	add.s32 	%r1575, %r1560, %r1570;
	min.s32 	%r1576, %r1552, %r1575;
	ld.shared.u32 	%r1577, [%r16+252];
	ld.shared.u32 	%r1578, [%r23+19656];
	add.s32 	%r1579, %r1578, %r1577;
	min.s32 	%r1580, %r1556, %r1579;
	ld.shared.u32 	%r1581, [%r23+19760];
	add.s32 	%r1582, %r1581, %r1577;
	min.s32 	%r1583, %r1559, %r1582;
	ld.shared.u32 	%r1584, [%r23+19864];
	add.s32 	%r1585, %r1584, %r1577;
	min.s32 	%r1586, %r1562, %r1585;
	ld.shared.u32 	%r1587, [%r16+8364];
	add.s32 	%r1588, %r1578, %r1587;
	min.s32 	%r1589, %r1565, %r1588;
	add.s32 	%r1590, %r1581, %r1587;
	min.s32 	%r1591, %r1567, %r1590;
	add.s32 	%r1592, %r1584, %r1587;
	min.s32 	%r1593, %r1569, %r1592;
	ld.shared.u32 	%r1594, [%r16+16476];
	add.s32 	%r1595, %r1578, %r1594;
	min.s32 	%r1596, %r1572, %r1595;
	add.s32 	%r1597, %r1581, %r1594;
	min.s32 	%r1598, %r1574, %r1597;
	add.s32 	%r1599, %r1584, %r1594;
	min.s32 	%r1600, %r1576, %r1599;
	ld.shared.u32 	%r1601, [%r16+256];
	ld.shared.u32 	%r1602, [%r23+19968];
	add.s32 	%r1603, %r1602, %r1601;
	min.s32 	%r1604, %r1580, %r1603;
	ld.shared.u32 	%r1605, [%r23+20072];
	add.s32 	%r1606, %r1605, %r1601;
	min.s32 	%r1607, %r1583, %r1606;
	ld.shared.u32 	%r1608, [%r23+20176];
	add.s32 	%r1609, %r1608, %r1601;
	min.s32 	%r1610, %r1586, %r1609;
	ld.shared.u32 	%r1611, [%r16+8368];
	add.s32 	%r1612, %r1602, %r1611;
	min.s32 	%r1613, %r1589, %r1612;
	add.s32 	%r1614, %r1605, %r1611;
	min.s32 	%r1615, %r1591, %r1614;
	add.s32 	%r1616, %r1608, %r1611;
	min.s32 	%r1617, %r1593, %r1616;
	ld.shared.u32 	%r1618, [%r16+16480];
	add.s32 	%r1619, %r1602, %r1618;
	min.s32 	%r1620, %r1596, %r1619;
	add.s32 	%r1621, %r1605, %r1618;
	min.s32 	%r1622, %r1598, %r1621;
	add.s32 	%r1623, %r1608, %r1618;
	min.s32 	%r1624, %r1600, %r1623;
	ld.shared.u32 	%r1625, [%r16+260];
	ld.shared.u32 	%r1626, [%r23+20280];
	add.s32 	%r1627, %r1626, %r1625;
	min.s32 	%r1628, %r1604, %r1627;
	ld.shared.u32 	%r1629, [%r23+20384];
	add.s32 	%r1630, %r1629, %r1625;
	min.s32 	%r1631, %r1607, %r1630;
	ld.shared.u32 	%r1632, [%r23+20488];
	add.s32 	%r1633, %r1632, %r1625;
	min.s32 	%r1634, %r1610, %r1633;
	ld.shared.u32 	%r1635, [%r16+8372];
	add.s32 	%r1636, %r1626, %r1635;
	min.s32 	%r1637, %r1613, %r1636;
	add.s32 	%r1638, %r1629, %r1635;
	min.s32 	%r1639, %r1615, %r1638;
	add.s32 	%r1640, %r1632, %r1635;
	min.s32 	%r1641, %r1617, %r1640;
	ld.shared.u32 	%r1642, [%r16+16484];
	add.s32 	%r1643, %r1626, %r1642;
	min.s32 	%r1644, %r1620, %r1643;
	add.s32 	%r1645, %r1629, %r1642;
	min.s32 	%r1646, %r1622, %r1645;
	add.s32 	%r1647, %r1632, %r1642;
	min.s32 	%r1648, %r1624, %r1647;
	ld.shared.u32 	%r1649, [%r16+264];
	ld.shared.u32 	%r1650, [%r23+20592];
	add.s32 	%r1651, %r1650, %r1649;
	min.s32 	%r1652, %r1628, %r1651;
	ld.shared.u32 	%r1653, [%r23+20696];
	add.s32 	%r1654, %r1653, %r1649;
	min.s32 	%r1655, %r1631, %r1654;
	ld.shared.u32 	%r1656, [%r23+20800];
	add.s32 	%r1657, %r1656, %r1649;
	min.s32 	%r1658, %r1634, %r1657;
	ld.shared.u32 	%r1659, [%r16+8376];
	add.s32 	%r1660, %r1650, %r1659;
	min.s32 	%r1661, %r1637, %r1660;
	add.s32 	%r1662, %r1653, %r1659;
	min.s32 	%r1663, %r1639, %r1662;
	add.s32 	%r1664, %r1656, %r1659;
	min.s32 	%r1665, %r1641, %r1664;
	ld.shared.u32 	%r1666, [%r16+16488];
	add.s32 	%r1667, %r1650, %r1666;
	min.s32 	%r1668, %r1644, %r1667;
	add.s32 	%r1669, %r1653, %r1666;
	min.s32 	%r1670, %r1646, %r1669;
	add.s32 	%r1671, %r1656, %r1666;
	min.s32 	%r1672, %r1648, %r1671;
	ld.shared.u32 	%r1673, [%r16+268];
	ld.shared.u32 	%r1674, [%r23+20904];
	add.s32 	%r1675, %r1674, %r1673;
	min.s32 	%r1676, %r1652, %r1675;
	ld.shared.u32 	%r1677, [%r23+21008];
	add.s32 	%r1678, %r1677, %r1673;
	min.s32 	%r1679, %r1655, %r1678;
	ld.shared.u32 	%r1680, [%r23+21112];
	add.s32 	%r1681, %r1680, %r1673;
	min.s32 	%r1682, %r1658, %r1681;
	ld.shared.u32 	%r1683, [%r16+8380];
	add.s32 	%r1684, %r1674, %r1683;
	min.s32 	%r1685, %r1661, %r1684;
	add.s32 	%r1686, %r1677, %r1683;
	min.s32 	%r1687, %r1663, %r1686;
	add.s32 	%r1688, %r1680, %r1683;
	min.s32 	%r1689, %r1665, %r1688;
	ld.shared.u32 	%r1690, [%r16+16492];
	add.s32 	%r1691, %r1674, %r1690;
	min.s32 	%r1692, %r1668, %r1691;
	add.s32 	%r1693, %r1677, %r1690;
	min.s32 	%r1694, %r1670, %r1693;
	add.s32 	%r1695, %r1680, %r1690;
	min.s32 	%r1696, %r1672, %r1695;
	ld.shared.u32 	%r1697, [%r16+272];
	ld.shared.u32 	%r1698, [%r23+21216];
	add.s32 	%r1699, %r1698, %r1697;
	min.s32 	%r1700, %r1676, %r1699;
	ld.shared.u32 	%r1701, [%r23+21320];
	add.s32 	%r1702, %r1701, %r1697;
	min.s32 	%r1703, %r1679, %r1702;
	ld.shared.u32 	%r1704, [%r23+21424];
	add.s32 	%r1705, %r1704, %r1697;
	min.s32 	%r1706, %r1682, %r1705;
	ld.shared.u32 	%r1707, [%r16+8384];
	add.s32 	%r1708, %r1698, %r1707;
	min.s32 	%r1709, %r1685, %r1708;
	add.s32 	%r1710, %r1701, %r1707;
	min.s32 	%r1711, %r1687, %r1710;
	add.s32 	%r1712, %r1704, %r1707;
	min.s32 	%r1713, %r1689, %r1712;
	ld.shared.u32 	%r1714, [%r16+16496];
	add.s32 	%r1715, %r1698, %r1714;
	min.s32 	%r1716, %r1692, %r1715;
	add.s32 	%r1717, %r1701, %r1714;
	min.s32 	%r1718, %r1694, %r1717;
	add.s32 	%r1719, %r1704, %r1714;
	min.s32 	%r1720, %r1696, %r1719;
	ld.shared.u32 	%r1721, [%r16+276];
	ld.shared.u32 	%r1722, [%r23+21528];
	add.s32 	%r1723, %r1722, %r1721;
	min.s32 	%r1724, %r1700, %r1723;
	ld.shared.u32 	%r1725, [%r23+21632];
	add.s32 	%r1726, %r1725, %r1721;
	min.s32 	%r1727, %r1703, %r1726;
	ld.shared.u32 	%r1728, [%r23+21736];
	add.s32 	%r1729, %r1728, %r1721;
	min.s32 	%r1730, %r1706, %r1729;
	ld.shared.u32 	%r1731, [%r16+8388];
	add.s32 	%r1732, %r1722, %r1731;
	min.s32 	%r1733, %r1709, %r1732;
	add.s32 	%r1734, %r1725, %r1731;
	min.s32 	%r1735, %r1711, %r1734;
	add.s32 	%r1736, %r1728, %r1731;
	min.s32 	%r1737, %r1713, %r1736;
	ld.shared.u32 	%r1738, [%r16+16500];
	add.s32 	%r1739, %r1722, %r1738;
	min.s32 	%r1740, %r1716, %r1739;
	add.s32 	%r1741, %r1725, %r1738;
	min.s32 	%r1742, %r1718, %r1741;
	add.s32 	%r1743, %r1728, %r1738;
	min.s32 	%r1744, %r1720, %r1743;
	ld.shared.u32 	%r1745, [%r16+280];
	ld.shared.u32 	%r1746, [%r23+21840];
	add.s32 	%r1747, %r1746, %r1745;
	min.s32 	%r1748, %r1724, %r1747;
	ld.shared.u32 	%r1749, [%r23+21944];
	add.s32 	%r1750, %r1749, %r1745;
	min.s32 	%r1751, %r1727, %r1750;
	ld.shared.u32 	%r1752, [%r23+22048];
	add.s32 	%r1753, %r1752, %r1745;
	min.s32 	%r1754, %r1730, %r1753;
	ld.shared.u32 	%r1755, [%r16+8392];
	add.s32 	%r1756, %r1746, %r1755;
	min.s32 	%r1757, %r1733, %r1756;
	add.s32 	%r1758, %r1749, %r1755;
	min.s32 	%r1759, %r1735, %r1758;
	add.s32 	%r1760, %r1752, %r1755;
	min.s32 	%r1761, %r1737, %r1760;
	ld.shared.u32 	%r1762, [%r16+16504];
	add.s32 	%r1763, %r1746, %r1762;
	min.s32 	%r1764, %r1740, %r1763;
	add.s32 	%r1765, %r1749, %r1762;
	min.s32 	%r1766, %r1742, %r1765;
	add.s32 	%r1767, %r1752, %r1762;
	min.s32 	%r1768, %r1744, %r1767;
	ld.shared.u32 	%r1769, [%r16+284];
	ld.shared.u32 	%r1770, [%r23+22152];
	add.s32 	%r1771, %r1770, %r1769;
	min.s32 	%r1772, %r1748, %r1771;
	ld.shared.u32 	%r1773, [%r23+22256];
	add.s32 	%r1774, %r1773, %r1769;
	min.s32 	%r1775, %r1751, %r1774;
	ld.shared.u32 	%r1776, [%r23+22360];
	add.s32 	%r1777, %r1776, %r1769;
	min.s32 	%r1778, %r1754, %r1777;
	ld.shared.u32 	%r1779, [%r16+8396];
	add.s32 	%r1780, %r1770, %r1779;
	min.s32 	%r1781, %r1757, %r1780;
	add.s32 	%r1782, %r1773, %r1779;
	min.s32 	%r1783, %r1759, %r1782;
	add.s32 	%r1784, %r1776, %r1779;
	min.s32 	%r1785, %r1761, %r1784;
	ld.shared.u32 	%r1786, [%r16+16508];
	add.s32 	%r1787, %r1770, %r1786;
	min.s32 	%r1788, %r1764, %r1787;
	add.s32 	%r1789, %r1773, %r1786;
	min.s32 	%r1790, %r1766, %r1789;
	add.s32 	%r1791, %r1776, %r1786;
	min.s32 	%r1792, %r1768, %r1791;
	ld.shared.u32 	%r1793, [%r16+288];
	ld.shared.u32 	%r1794, [%r23+22464];
	add.s32 	%r1795, %r1794, %r1793;
	min.s32 	%r1796, %r1772, %r1795;
	ld.shared.u32 	%r1797, [%r23+22568];
	add.s32 	%r1798, %r1797, %r1793;
	min.s32 	%r1799, %r1775, %r1798;
	ld.shared.u32 	%r1800, [%r23+22672];
	add.s32 	%r1801, %r1800, %r1793;
	min.s32 	%r1802, %r1778, %r1801;
	ld.shared.u32 	%r1803, [%r16+8400];
	add.s32 	%r1804, %r1794, %r1803;
	min.s32 	%r1805, %r1781, %r1804;
	add.s32 	%r1806, %r1797, %r1803;
	min.s32 	%r1807, %r1783, %r1806;
	add.s32 	%r1808, %r1800, %r1803;
	min.s32 	%r1809, %r1785, %r1808;
	ld.shared.u32 	%r1810, [%r16+16512];
	add.s32 	%r1811, %r1794, %r1810;
	min.s32 	%r1812, %r1788, %r1811;
	add.s32 	%r1813, %r1797, %r1810;
	min.s32 	%r1814, %r1790, %r1813;
	add.s32 	%r1815, %r1800, %r1810;
	min.s32 	%r1816, %r1792, %r1815;
	ld.shared.u32 	%r1817, [%r16+292];
	ld.shared.u32 	%r1818, [%r23+22776];
	add.s32 	%r1819, %r1818, %r1817;
	min.s32 	%r1820, %r1796, %r1819;
	ld.shared.u32 	%r1821, [%r23+22880];
	add.s32 	%r1822, %r1821, %r1817;
	min.s32 	%r1823, %r1799, %r1822;
	ld.shared.u32 	%r1824, [%r23+22984];
	add.s32 	%r1825, %r1824, %r1817;
	min.s32 	%r1826, %r1802, %r1825;
	ld.shared.u32 	%r1827, [%r16+8404];
	add.s32 	%r1828, %r1818, %r1827;
	min.s32 	%r1829, %r1805, %r1828;
	add.s32 	%r1830, %r1821, %r1827;
	min.s32 	%r1831, %r1807, %r1830;
	add.s32 	%r1832, %r1824, %r1827;
	min.s32 	%r1833, %r1809, %r1832;
	ld.shared.u32 	%r1834, [%r16+16516];
	add.s32 	%r1835, %r1818, %r1834;
	min.s32 	%r1836, %r1812, %r1835;
	add.s32 	%r1837, %r1821, %r1834;
	min.s32 	%r1838, %r1814, %r1837;
	add.s32 	%r1839, %r1824, %r1834;
	min.s32 	%r1840, %r1816, %r1839;
	ld.shared.u32 	%r1841, [%r16+296];
	ld.shared.u32 	%r1842, [%r23+23088];
	add.s32 	%r1843, %r1842, %r1841;
	min.s32 	%r1844, %r1820, %r1843;
	ld.shared.u32 	%r1845, [%r23+23192];
	add.s32 	%r1846, %r1845, %r1841;
	min.s32 	%r1847, %r1823, %r1846;
	ld.shared.u32 	%r1848, [%r23+23296];
	add.s32 	%r1849, %r1848, %r1841;
	min.s32 	%r1850, %r1826, %r1849;
	ld.shared.u32 	%r1851, [%r16+8408];
	add.s32 	%r1852, %r1842, %r1851;
	min.s32 	%r1853, %r1829, %r1852;
	add.s32 	%r1854, %r1845, %r1851;
	min.s32 	%r1855, %r1831, %r1854;
	add.s32 	%r1856, %r1848, %r1851;
	min.s32 	%r1857, %r1833, %r1856;
	ld.shared.u32 	%r1858, [%r16+16520];
	add.s32 	%r1859, %r1842, %r1858;
	min.s32 	%r1860, %r1836, %r1859;
	add.s32 	%r1861, %r1845, %r1858;
	min.s32 	%r1862, %r1838, %r1861;
	add.s32 	%r1863, %r1848, %r1858;
	min.s32 	%r1864, %r1840, %r1863;
	ld.shared.u32 	%r1865, [%r16+300];
	ld.shared.u32 	%r1866, [%r23+23400];
	add.s32 	%r1867, %r1866, %r1865;
	min.s32 	%r1868, %r1844, %r1867;
	ld.shared.u32 	%r1869, [%r23+23504];
	add.s32 	%r1870, %r1869, %r1865;
	min.s32 	%r1871, %r1847, %r1870;
	ld.shared.u32 	%r1872, [%r23+23608];
	add.s32 	%r1873, %r1872, %r1865;
	min.s32 	%r1874, %r1850, %r1873;
	ld.shared.u32 	%r1875, [%r16+8412];
	add.s32 	%r1876, %r1866, %r1875;
	min.s32 	%r1877, %r1853, %r1876;
	add.s32 	%r1878, %r1869, %r1875;
	min.s32 	%r1879, %r1855, %r1878;
	add.s32 	%r1880, %r1872, %r1875;
	min.s32 	%r1881, %r1857, %r1880;
	ld.shared.u32 	%r1882, [%r16+16524];
	add.s32 	%r1883, %r1866, %r1882;
	min.s32 	%r1884, %r1860, %r1883;
	add.s32 	%r1885, %r1869, %r1882;
	min.s32 	%r1886, %r1862, %r1885;
	add.s32 	%r1887, %r1872, %r1882;
	min.s32 	%r1888, %r1864, %r1887;
	ld.shared.u32 	%r1889, [%r16+304];
	ld.shared.u32 	%r1890, [%r23+23712];
	add.s32 	%r1891, %r1890, %r1889;
	min.s32 	%r1892, %r1868, %r1891;
	ld.shared.u32 	%r1893, [%r23+23816];
	add.s32 	%r1894, %r1893, %r1889;
	min.s32 	%r1895, %r1871, %r1894;
	ld.shared.u32 	%r1896, [%r23+23920];
	add.s32 	%r1897, %r1896, %r1889;
	min.s32 	%r1898, %r1874, %r1897;
	ld.shared.u32 	%r1899, [%r16+8416];
	add.s32 	%r1900, %r1890, %r1899;
	min.s32 	%r1901, %r1877, %r1900;
	add.s32 	%r1902, %r1893, %r1899;
	min.s32 	%r1903, %r1879, %r1902;
	add.s32 	%r1904, %r1896, %r1899;
	min.s32 	%r1905, %r1881, %r1904;
	ld.shared.u32 	%r1906, [%r16+16528];
	add.s32 	%r1907, %r1890, %r1906;
	min.s32 	%r1908, %r1884, %r1907;
	add.s32 	%r1909, %r1893, %r1906;
	min.s32 	%r1910, %r1886, %r1909;
	add.s32 	%r1911, %r1896, %r1906;
	min.s32 	%r1912, %r1888, %r1911;
	ld.shared.u32 	%r1913, [%r16+308];
	ld.shared.u32 	%r1914, [%r23+24024];
	add.s32 	%r1915, %r1914, %r1913;
	min.s32 	%r1916, %r1892, %r1915;
	ld.shared.u32 	%r1917, [%r23+24128];
	add.s32 	%r1918, %r1917, %r1913;
	min.s32 	%r1919, %r1895, %r1918;
	ld.shared.u32 	%r1920, [%r23+24232];
	add.s32 	%r1921, %r1920, %r1913;
	min.s32 	%r1922, %r1898, %r1921;
	ld.shared.u32 	%r1923, [%r16+8420];
	add.s32 	%r1924, %r1914, %r1923;
	min.s32 	%r1925, %r1901, %r1924;
	add.s32 	%r1926, %r1917, %r1923;
	min.s32 	%r1927, %r1903, %r1926;
	add.s32 	%r1928, %r1920, %r1923;
	min.s32 	%r1929, %r1905, %r1928;
	ld.shared.u32 	%r1930, [%r16+16532];
	add.s32 	%r1931, %r1914, %r1930;
	min.s32 	%r1932, %r1908, %r1931;
	add.s32 	%r1933, %r1917, %r1930;
	min.s32 	%r1934, %r1910, %r1933;
	add.s32 	%r1935, %r1920, %r1930;
	min.s32 	%r1936, %r1912, %r1935;
	st.global.u32 	[%rd8], %r1916;
	st.global.u32 	[%rd8+104], %r1919;
	st.global.u32 	[%rd8+208], %r1922;
	st.global.u32 	[%rd14], %r1925;
	st.global.u32 	[%rd14+104], %r1927;
	st.global.u32 	[%rd14+208], %r1929;
	st.global.u32 	[%rd20], %r1932;
	st.global.u32 	[%rd20+104], %r1934;
	st.global.u32 	[%rd20+208], %r1936;
	ret;

}


// ===== COMPILED SASS (sm_100) =====

	.target	sm_100

	.elftype	@"ET_EXEC"


//--------------------- .note.nv.tkinfo           --------------------------
	.section	.note.nv.tkinfo,"",@"SHT_NOTE"
	.sectionflags	@"SHF_NOTE_NV_TKINFO"
	.tkinfo
        /*0018*/ 	.word	0x00000002
        /*0030*/ 	.string	""
        /*0030*/ 	.string	"ptxas"
        /*0030*/ 	.string	"Cuda compilation tools, release 13.0, V13.0.88"
        /*0030*/ 	.string	"Build cuda_13.0.r13.0/compiler.36424714_0"
        /*0030*/ 	.string	"-arch sm_100 -m 64 "



//--------------------- .note.nv.cuinfo           --------------------------
	.section	.note.nv.cuinfo,"",@"SHT_NOTE"
	.sectionflags	@"SHF_NOTE_NV_CUINFO"
        /*0018*/ 	.short	0x0002
        /*001a*/ 	.short	0x0064
        /*001c*/ 	.short	0x0082
	.zero		2


//--------------------- .nv.info                  --------------------------
	.section	.nv.info,"",@"SHT_CUDA_INFO"
	.align	4


	//----- nvinfo : EIATTR_REGCOUNT
	.align		4
        /*0000*/ 	.byte	0x04, 0x2f
        /*0002*/ 	.short	(.L_2 - .L_1)
	.align		4
.L_1:
        /*0004*/ 	.word	index@(_Z13phase1_kernelPiii)
        /*0008*/ 	.word	0x00000020


	//----- nvinfo : EIATTR_FRAME_SIZE
	.align		4
.L_2:
        /*000c*/ 	.byte	0x04, 0x11
        /*000e*/ 	.short	(.L_4 - .L_3)
	.align		4
.L_3:
        /*0010*/ 	.word	index@(_Z13phase1_kernelPiii)
        /*0014*/ 	.word	0x00000000


	//----- nvinfo : EIATTR_REGCOUNT
	.align		4
.L_4:
        /*0018*/ 	.byte	0x04, 0x2f
        /*001a*/ 	.short	(.L_6 - .L_5)
	.align		4
.L_5:
        /*001c*/ 	.word	index@(_Z17phase2_kernel_rowPiii)
        /*0020*/ 	.word	0x00000020


	//----- nvinfo : EIATTR_FRAME_SIZE
	.align		4
.L_6:
        /*0024*/ 	.byte	0x04, 0x11
        /*0026*/ 	.short	(.L_8 - .L_7)
	.align		4
.L_7:
        /*0028*/ 	.word	index@(_Z17phase2_kernel_rowPiii)
        /*002c*/ 	.word	0x00000000


	//----- nvinfo : EIATTR_REGCOUNT
	.align		4
.L_8:
        /*0030*/ 	.byte	0x04, 0x2f
        /*0032*/ 	.short	(.L_10 - .L_9)
	.align		4
.L_9:
        /*0034*/ 	.word	index@(_Z17phase2_kernel_colPiii)
        /*0038*/ 	.word	0x00000020


	//----- nvinfo : EIATTR_FRAME_SIZE
	.align		4
.L_10:
        /*003c*/ 	.byte	0x04, 0x11
        /*003e*/ 	.short	(.L_12 - .L_11)
	.align		4
.L_11:
        /*0040*/ 	.word	index@(_Z17phase2_kernel_colPiii)
        /*0044*/ 	.word	0x00000000


	//----- nvinfo : EIATTR_REGCOUNT
	.align		4
.L_12:
        /*0048*/ 	.byte	0x04, 0x2f
        /*004a*/ 	.short	(.L_14 - .L_13)
	.align		4
.L_13:
        /*004c*/ 	.word	index@(_Z13phase3_kernelPiii)
        /*0050*/ 	.word	0x00000020


	//----- nvinfo : EIATTR_FRAME_SIZE
	.align		4
.L_14:
        /*0054*/ 	.byte	0x04, 0x11
        /*0056*/ 	.short	(.L_16 - .L_15)
	.align		4
.L_15:
        /*0058*/ 	.word	index@(_Z13phase3_kernelPiii)
        /*005c*/ 	.word	0x00000000


	//----- nvinfo : EIATTR_MIN_STACK_SIZE
	.align		4
.L_16:
        /*0060*/ 	.byte	0x04, 0x12
        /*0062*/ 	.short	(.L_18 - .L_17)
	.align		4
.L_17:
        /*0064*/ 	.word	index@(_Z13phase3_kernelPiii)
        /*0068*/ 	.word	0x00000000


	//----- nvinfo : EIATTR_MIN_STACK_SIZE
	.align		4
.L_18:
        /*006c*/ 	.byte	0x04, 0x12
        /*006e*/ 	.short	(.L_20 - .L_19)
	.align		4
.L_19:
        /*0070*/ 	.word	index@(_Z17phase2_kernel_colPiii)
        /*0074*/ 	.word	0x00000000


	//----- nvinfo : EIATTR_MIN_STACK_SIZE
	.align		4
.L_20:
        /*0078*/ 	.byte	0x04, 0x12
        /*007a*/ 	.short	(.L_22 - .L_21)
	.align		4
.L_21:
        /*007c*/ 	.word	index@(_Z17phase2_kernel_rowPiii)
        /*0080*/ 	.word	0x00000000


	//----- nvinfo : EIATTR_MIN_STACK_SIZE
	.align		4
.L_22:
        /*0084*/ 	.byte	0x04, 0x12
        /*0086*/ 	.short	(.L_24 - .L_23)
	.align		4
.L_23:
        /*0088*/ 	.word	index@(_Z13phase1_kernelPiii)
        /*008c*/ 	.word	0x00000000
.L_24:


//--------------------- .nv.compat                --------------------------
	.section	.nv.compat,"",@"SHT_CUDA_COMPAT_INFO"
	.align	4
        /*0000*/ 	.byte	0x02, 0x09, 0x00, 0x00, 0x02, 0x02, 0x01, 0x00, 0x02, 0x05, 0x05, 0x00, 0x03, 0x07, 0x01, 0x01
        /*0010*/ 	.byte	0x02, 0x03, 0x00, 0x00, 0x02, 0x06, 0x01, 0x00, 0x04, 0x0b, 0x08, 0x00, 0x09, 0x00, 0x00, 0x00
        /*0020*/ 	.byte	0x00, 0x00, 0x00, 0x00


//--------------------- .nv.info._Z13phase3_kernelPiii --------------------------
	.section	.nv.info._Z13phase3_kernelPiii,"",@"SHT_CUDA_INFO"
	.sectionflags	@""
	.align	4


	//----- nvinfo : EIATTR_CUDA_API_VERSION
	.align		4
        /*0000*/ 	.byte	0x04, 0x37
        /*0002*/ 	.short	(.L_26 - .L_25)
.L_25:
        /*0004*/ 	.word	0x00000082


	//----- nvinfo : EIATTR_KPARAM_INFO
	.align		4
.L_26:
        /*0008*/ 	.byte	0x04, 0x17
        /*000a*/ 	.short	(.L_28 - .L_27)
.L_27:
        /*000c*/ 	.word	0x00000000
        /*0010*/ 	.short	0x0002
        /*0012*/ 	.short	0x000c
        /*0014*/ 	.byte	0x00, 0xf0, 0x11, 0x00


	//----- nvinfo : EIATTR_KPARAM_INFO
	.align		4
.L_28:
        /*0018*/ 	.byte	0x04, 0x17
        /*001a*/ 	.short	(.L_30 - .L_29)
.L_29:
        /*001c*/ 	.word	0x00000000
        /*0020*/ 	.short	0x0001
        /*0022*/ 	.short	0x0008
        /*0024*/ 	.byte	0x00, 0xf0, 0x11, 0x00


	//----- nvinfo : EIATTR_KPARAM_INFO
	.align		4
.L_30:
        /*0028*/ 	.byte	0x04, 0x17
        /*002a*/ 	.short	(.L_32 - .L_31)
.L_31:
        /*002c*/ 	.word	0x00000000
        /*0030*/ 	.short	0x0000
        /*0032*/ 	.short	0x0000
        /*0034*/ 	.byte	0x00, 0xf5, 0x21, 0x00


	//----- nvinfo : EIATTR_SPARSE_MMA_MASK
	.align		4
.L_32:
        /*0038*/ 	.byte	0x03, 0x50
        /*003a*/ 	.short	0x0000


	//----- nvinfo : EIATTR_MAXREG_COUNT
	.align		4
        /*003c*/ 	.byte	0x03, 0x1b
        /*003e*/ 	.short	0x00ff


	//----- nvinfo : EIATTR_NUM_BARRIERS
	.align		4
        /*0040*/ 	.byte	0x02, 0x4c
        /*0042*/ 	.byte	0x01
	.zero		1


	//----- nvinfo : EIATTR_MERCURY_ISA_VERSION
	.align		4
        /*0044*/ 	.byte	0x03, 0x5f
        /*0046*/ 	.short	0x0101


	//----- nvinfo : EIATTR_VRC_CTA_INIT_COUNT
	.align		4
        /*0048*/ 	.byte	0x02, 0x4a
	.zero		1
	.zero		1


	//----- nvinfo : EIATTR_EXIT_INSTR_OFFSETS
	.align		4
        /*004c*/ 	.byte	0x04, 0x1c
        /*004e*/ 	.short	(.L_34 - .L_33)


	//   ....[0]....
.L_33:
        /*0050*/ 	.word	0x00004820


	//----- nvinfo : EIATTR_CBANK_PARAM_SIZE
	.align		4
.L_34:
        /*0054*/ 	.byte	0x03, 0x19
        /*0056*/ 	.short	0x0010


	//----- nvinfo : EIATTR_PARAM_CBANK
	.align		4
        /*0058*/ 	.byte	0x04, 0x0a
        /*005a*/ 	.short	(.L_36 - .L_35)
	.align		4
.L_35:
        /*005c*/ 	.word	index@(.nv.constant0._Z13phase3_kernelPiii)
        /*0060*/ 	.short	0x0380
        /*0062*/ 	.short	0x0010


	//----- nvinfo : EIATTR_SW_WAR
	.align		4
.L_36:
        /*0064*/ 	.byte	0x04, 0x36
        /*0066*/ 	.short	(.L_38 - .L_37)
.L_37:
        /*0068*/ 	.word	0x00000008
.L_38:


//--------------------- .nv.info._Z17phase2_kernel_colPiii --------------------------
	.section	.nv.info._Z17phase2_kernel_colPiii,"",@"SHT_CUDA_INFO"
	.sectionflags	@""
	.align	4


	//----- nvinfo : EIATTR_CUDA_API_VERSION
	.align		4
        /*0000*/ 	.byte	0x04, 0x37
        /*0002*/ 	.short	(.L_40 - .L_39)
.L_39:
        /*0004*/ 	.word	0x00000082


	//----- nvinfo : EIATTR_KPARAM_INFO
	.align		4
.L_40:
        /*0008*/ 	.byte	0x04, 0x17
        /*000a*/ 	.short	(.L_42 - .L_41)
.L_41:
        /*000c*/ 	.word	0x00000000
        /*0010*/ 	.short	0x0002
        /*0012*/ 	.short	0x000c
        /*0014*/ 	.byte	0x00, 0xf0, 0x11, 0x00


	//----- nvinfo : EIATTR_KPARAM_INFO
	.align		4
.L_42:
        /*0018*/ 	.byte	0x04, 0x17
        /*001a*/ 	.short	(.L_44 - .L_43)
.L_43:
        /*001c*/ 	.word	0x00000000
        /*0020*/ 	.short	0x0001
        /*0022*/ 	.short	0x0008
        /*0024*/ 	.byte	0x00, 0xf0, 0x11, 0x00


	//----- nvinfo : EIATTR_KPARAM_INFO
	.align		4
.L_44:
        /*0028*/ 	.byte	0x04, 0x17
        /*002a*/ 	.short	(.L_46 - .L_45)
.L_45:
        /*002c*/ 	.word	0x00000000
        /*0030*/ 	.short	0x0000
        /*0032*/ 	.short	0x0000
        /*0034*/ 	.byte	0x00, 0xf5, 0x21, 0x00


	//----- nvinfo : EIATTR_SPARSE_MMA_MASK
	.align		4
.L_46:
        /*0038*/ 	.byte	0x03, 0x50
        /*003a*/ 	.short	0x0000


	//----- nvinfo : EIATTR_MAXREG_COUNT
	.align		4
        /*003c*/ 	.byte	0x03, 0x1b
        /*003e*/ 	.short	0x00ff


	//----- nvinfo : EIATTR_NUM_BARRIERS
	.align		4
        /*0040*/ 	.byte	0x02, 0x4c
        /*0042*/ 	.byte	0x01
	.zero		1


	//----- nvinfo : EIATTR_MERCURY_ISA_VERSION
	.align		4
        /*0044*/ 	.byte	0x03, 0x5f
        /*0046*/ 	.short	0x0101


	//----- nvinfo : EIATTR_VRC_CTA_INIT_COUNT
	.align		4
        /*0048*/ 	.byte	0x02, 0x4a
	.zero		1
	.zero		1


	//----- nvinfo : EIATTR_EXIT_INSTR_OFFSETS
	.align		4
        /*004c*/ 	.byte	0x04, 0x1c
        /*004e*/ 	.short	(.L_48 - .L_47)


	//   ....[0]....
.L_47:
        /*0050*/ 	.word	0x00008970


	//----- nvinfo : EIATTR_CBANK_PARAM_SIZE
	.align		4
.L_48:
        /*0054*/ 	.byte	0x03, 0x19
        /*0056*/ 	.short	0x0010


	//----- nvinfo : EIATTR_PARAM_CBANK
	.align		4
        /*0058*/ 	.byte	0x04, 0x0a
        /*005a*/ 	.short	(.L_50 - .L_49)
	.align		4
.L_49:
        /*005c*/ 	.word	index@(.nv.constant0._Z17phase2_kernel_colPiii)
        /*0060*/ 	.short	0x0380
        /*0062*/ 	.short	0x0010


	//----- nvinfo : EIATTR_SW_WAR
	.align		4
.L_50:
        /*0064*/ 	.byte	0x04, 0x36
        /*0066*/ 	.short	(.L_52 - .L_51)
.L_51:
        /*0068*/ 	.word	0x00000008
.L_52:


//--------------------- .nv.info._Z17phase2_kernel_rowPiii --------------------------
	.section	.nv.info._Z17phase2_kernel_rowPiii,"",@"SHT_CUDA_INFO"
	.sectionflags	@""
	.align	4


	//----- nvinfo : EIATTR_CUDA_API_VERSION
	.align		4
        /*0000*/ 	.byte	0x04, 0x37
        /*0002*/ 	.short	(.L_54 - .L_53)
.L_53:
        /*0004*/ 	.word	0x00000082


	//----- nvinfo : EIATTR_KPARAM_INFO
	.align		4
.L_54:
        /*0008*/ 	.byte	0x04, 0x17
        /*000a*/ 	.short	(.L_56 - .L_55)
.L_55:
        /*000c*/ 	.word	0x00000000
        /*0010*/ 	.short	0x0002
        /*0012*/ 	.short	0x000c
        /*0014*/ 	.byte	0x00, 0xf0, 0x11, 0x00


	//----- nvinfo : EIATTR_KPARAM_INFO
	.align		4
.L_56:
        /*0018*/ 	.byte	0x04, 0x17
        /*001a*/ 	.short	(.L_58 - .L_57)
.L_57:
        /*001c*/ 	.word	0x00000000
        /*0020*/ 	.short	0x0001
        /*0022*/ 	.short	0x0008
        /*0024*/ 	.byte	0x00, 0xf0, 0x11, 0x00


	//----- nvinfo : EIATTR_KPARAM_INFO
	.align		4
.L_58:
        /*0028*/ 	.byte	0x04, 0x17
        /*002a*/ 	.short	(.L_60 - .L_59)
.L_59:
        /*002c*/ 	.word	0x00000000
        /*0030*/ 	.short	0x0000
        /*0032*/ 	.short	0x0000
        /*0034*/ 	.byte	0x00, 0xf5, 0x21, 0x00


	//----- nvinfo : EIATTR_SPARSE_MMA_MASK
	.align		4
.L_60:
        /*0038*/ 	.byte	0x03, 0x50
        /*003a*/ 	.short	0x0000


	//----- nvinfo : EIATTR_MAXREG_COUNT
	.align		4
        /*003c*/ 	.byte	0x03, 0x1b
        /*003e*/ 	.short	0x00ff


	//----- nvinfo : EIATTR_NUM_BARRIERS
	.align		4
        /*0040*/ 	.byte	0x02, 0x4c
        /*0042*/ 	.byte	0x01
	.zero		1


	//----- nvinfo : EIATTR_MERCURY_ISA_VERSION
	.align		4
        /*0044*/ 	.byte	0x03, 0x5f
        /*0046*/ 	.short	0x0101


	//----- nvinfo : EIATTR_VRC_CTA_INIT_COUNT
	.align		4
        /*0048*/ 	.byte	0x02, 0x4a
	.zero		1
	.zero		1


	//----- nvinfo : EIATTR_EXIT_INSTR_OFFSETS
	.align		4
        /*004c*/ 	.byte	0x04, 0x1c
        /*004e*/ 	.short	(.L_62 - .L_61)


	//   ....[0]....
.L_61:
        /*0050*/ 	.word	0x000089b0


	//----- nvinfo : EIATTR_CBANK_PARAM_SIZE
	.align		4
.L_62:
        /*0054*/ 	.byte	0x03, 0x19
        /*0056*/ 	.short	0x0010


	//----- nvinfo : EIATTR_PARAM_CBANK
	.align		4
        /*0058*/ 	.byte	0x04, 0x0a
        /*005a*/ 	.short	(.L_64 - .L_63)
	.align		4
.L_63:
        /*005c*/ 	.word	index@(.nv.constant0._Z17phase2_kernel_rowPiii)
        /*0060*/ 	.short	0x0380
        /*0062*/ 	.short	0x0010


	//----- nvinfo : EIATTR_SW_WAR
	.align		4
.L_64:
        /*0064*/ 	.byte	0x04, 0x36
        /*0066*/ 	.short	(.L_66 - .L_65)
.L_65:
        /*0068*/ 	.word	0x00000008
.L_66:


//--------------------- .nv.info._Z13phase1_kernelPiii --------------------------
	.section	.nv.info._Z13phase1_kernelPiii,"",@"SHT_CUDA_INFO"
	.sectionflags	@""
	.align	4


	//----- nvinfo : EIATTR_CUDA_API_VERSION
	.align		4
        /*0000*/ 	.byte	0x04, 0x37
        /*0002*/ 	.short	(.L_68 - .L_67)
.L_67:
        /*0004*/ 	.word	0x00000082


	//----- nvinfo : EIATTR_KPARAM_INFO
	.align		4
.L_68:
        /*0008*/ 	.byte	0x04, 0x17
        /*000a*/ 	.short	(.L_70 - .L_69)
.L_69:
        /*000c*/ 	.word	0x00000000
        /*0010*/ 	.short	0x0002
        /*0012*/ 	.short	0x000c
        /*0014*/ 	.byte	0x00, 0xf0, 0x11, 0x00


	//----- nvinfo : EIATTR_KPARAM_INFO
	.align		4
.L_70:
        /*0018*/ 	.byte	0x04, 0x17
        /*001a*/ 	.short	(.L_72 - .L_71)
.L_71:
        /*001c*/ 	.word	0x00000000
        /*0020*/ 	.short	0x0001
        /*0022*/ 	.short	0x0008
        /*0024*/ 	.byte	0x00, 0xf0, 0x11, 0x00


	//----- nvinfo : EIATTR_KPARAM_INFO
	.align		4
.L_72:
        /*0028*/ 	.byte	0x04, 0x17
        /*002a*/ 	.short	(.L_74 - .L_73)
.L_73:
        /*002c*/ 	.word	0x00000000
        /*0030*/ 	.short	0x0000
        /*0032*/ 	.short	0x0000
        /*0034*/ 	.byte	0x00, 0xf5, 0x21, 0x00


	//----- nvinfo : EIATTR_SPARSE_MMA_MASK
	.align		4
.L_74:
        /*0038*/ 	.byte	0x03, 0x50
        /*003a*/ 	.short	0x0000


	//----- nvinfo : EIATTR_MAXREG_COUNT
	.align		4
        /*003c*/ 	.byte	0x03, 0x1b
        /*003e*/ 	.short	0x00ff


	//----- nvinfo : EIATTR_NUM_BARRIERS
	.align		4
        /*0040*/ 	.byte	0x02, 0x4c
        /*0042*/ 	.byte	0x01
	.zero		1


	//----- nvinfo : EIATTR_MERCURY_ISA_VERSION
	.align		4
        /*0044*/ 	.byte	0x03, 0x5f
        /*0046*/ 	.short	0x0101


	//----- nvinfo : EIATTR_VRC_CTA_INIT_COUNT
	.align		4
        /*0048*/ 	.byte	0x02, 0x4a
	.zero		1
	.zero		1


	//----- nvinfo : EIATTR_EXIT_INSTR_OFFSETS
	.align		4
        /*004c*/ 	.byte	0x04, 0x1c
        /*004e*/ 	.short	(.L_76 - .L_75)


	//   ....[0]....
.L_75:
        /*0050*/ 	.word	0x0000a490


	//----- nvinfo : EIATTR_CBANK_PARAM_SIZE
	.align		4
.L_76:
        /*0054*/ 	.byte	0x03, 0x19
        /*0056*/ 	.short	0x0010


	//----- nvinfo : EIATTR_PARAM_CBANK
	.align		4
        /*0058*/ 	.byte	0x04, 0x0a
        /*005a*/ 	.short	(.L_78 - .L_77)
	.align		4
.L_77:
        /*005c*/ 	.word	index@(.nv.constant0._Z13phase1_kernelPiii)
        /*0060*/ 	.short	0x0380
        /*0062*/ 	.short	0x0010


	//----- nvinfo : EIATTR_SW_WAR
	.align		4
.L_78:
        /*0064*/ 	.byte	0x04, 0x36
        /*0066*/ 	.short	(.L_80 - .L_79)
.L_79:
        /*0068*/ 	.word	0x00000008
.L_80:


//--------------------- .nv.callgraph             --------------------------
	.section	.nv.callgraph,"",@"SHT_CUDA_CALLGRAPH"
	.align	4
	.sectionentsize	8
	.align		4
        /*0000*/ 	.word	0x00000000
	.align		4
        /*0004*/ 	.word	0xffffffff
	.align		4
        /*0008*/ 	.word	0x00000000
	.align		4
        /*000c*/ 	.word	0xfffffffe
	.align		4
        /*0010*/ 	.word	0x00000000
	.align		4
        /*0014*/ 	.word	0xfffffffd
	.align		4
        /*0018*/ 	.word	0x00000000
	.align		4
        /*001c*/ 	.word	0xfffffffc


//--------------------- .nv.constant4             --------------------------
	.section	.nv.constant4,"a",@progbits
	.align	8
	.align		8
.nv.constant4:
        /*0000*/ 	.dword	INF


//--------------------- .text._Z13phase3_kernelPiii --------------------------
	.section	.text._Z13phase3_kernelPiii,"ax",@progbits
	.align	128
        .global         _Z13phase3_kernelPiii
        .type           _Z13phase3_kernelPiii,@function
        .size           _Z13phase3_kernelPiii,(.L_x_4 - _Z13phase3_kernelPiii)
        .other          _Z13phase3_kernelPiii,@"STO_CUDA_ENTRY STV_DEFAULT"
_Z13phase3_kernelPiii:
.text._Z13phase3_kernelPiii:
[----:B------:R-:W-:Y:S01]  /*0000*/  LDC R1, c[0x0][0x37c] ;  /* 0x0000df00ff017b82 */ /* 0x000fe20000000800 */
[----:B------:R-:W0:Y:S07]  /*0010*/  S2R R19, SR_TID.Y ;  /* 0x0000000000137919 */ /* 0x000e2e0000002200 */
[----:B------:R-:W1:Y:S01]  /*0020*/  LDC.64 R22, c[0x0][0x388] ;  /* 0x0000e200ff167b82 */ /* 0x000e620000000a00 */
[----:B------:R-:W2:Y:S01]  /*0030*/  LDCU.64 UR4, c[0x0][0x358] ;  /* 0x00006b00ff0477ac */ /* 0x000ea20008000a00 */
[----:B------:R-:W3:Y:S01]  /*0040*/  S2R R16, SR_CTAID.Y ;  /* 0x0000000000107919 */ /* 0x000ee20000002600 */
[----:B------:R-:W4:Y:S05]  /*0050*/  S2R R27, SR_TID.X ;  /* 0x00000000001b7919 */ /* 0x000f2a0000002100 */
[----:B------:R-:W5:Y:S01]  /*0060*/  LDC.64 R12, c[0x0][0x380] ;  /* 0x0000e000ff0c7b82 */ /* 0x000f620000000a00 */
[----:B------:R-:W4:Y:S01]  /*0070*/  S2R R2, SR_CTAID.X ;  /* 0x0000000000027919 */ /* 0x000f220000002500 */
[----:B-1----:R-:W-:-:S02]  /*0080*/  IMAD R15, R23, 0x4e, RZ ;  /* 0x0000004e170f7824 */ /* 0x002fc400078e02ff */
[--C-:B0-----:R-:W-:Y:S02]  /*0090*/  IMAD R14, R23, 0x4e, R19.reuse ;  /* 0x0000004e170e7824 */ /* 0x101fe400078e0213 */
[----:B---3--:R-:W-:-:S04]  /*00a0*/  IMAD R16, R16, 0x4e, R19 ;  /* 0x0000004e10107824 */ /* 0x008fc800078e0213 */
[-C--:B------:R-:W-:Y:S02]  /*00b0*/  IMAD R0, R16, R22.reuse, R15 ;  /* 0x0000001610007224 */ /* 0x080fe400078e020f */
[--C-:B----4-:R-:W-:Y:S02]  /*00c0*/  IMAD R29, R2, 0x4e, R27.reuse ;  /* 0x0000004e021d7824 */ /* 0x110fe400078e021b */
[----:B------:R-:W-:Y:S02]  /*00d0*/  IMAD.IADD R21, R0, 0x1, R27 ;  /* 0x0000000100157824 */ /* 0x000fe400078e021b */
[----:B------:R-:W-:Y:S02]  /*00e0*/  IMAD R3, R14, R22, R29 ;  /* 0x000000160e037224 */ /* 0x000fe400078e021d */
[----:B-----5:R-:W-:-:S04]  /*00f0*/  IMAD.WIDE R20, R21, 0x4, R12 ;  /* 0x0000000415147825 */ /* 0x020fc800078e020c */
[----:B------:R-:W-:Y:S01]  /*0100*/  IMAD.WIDE R2, R3, 0x4, R12 ;  /* 0x0000000403027825 */ /* 0x000fe200078e020c */
[----:B--2---:R-:W2:Y:S04]  /*0110*/  LDG.E R7, desc[UR4][R20.64] ;  /* 0x0000000414077981 */ /* 0x004ea8000c1e1900 */
[----:B------:R-:W3:Y:S01]  /*0120*/  LDG.E R6, desc[UR4][R2.64] ;  /* 0x0000000402067981 */ /* 0x000ee2000c1e1900 */
[----:B------:R-:W-:Y:S02]  /*0130*/  VIADD R28, R16, 0x1a ;  /* 0x0000001a101c7836 */ /* 0x000fe40000000000 */
[----:B------:R-:W-:Y:S01]  /*0140*/  VIADD R0, R14, 0x1a ;  /* 0x0000001a0e007836 */ /* 0x000fe20000000000 */
[----:B------:R-:W4:Y:S01]  /*0150*/  LDG.E R17, desc[UR4][R20.64+0x68] ;  /* 0x0000680414117981 */ /* 0x000f22000c1e1900 */
[----:B------:R-:W-:-:S02]  /*0160*/  IMAD R4, R28, R22, R15 ;  /* 0x000000161c047224 */ /* 0x000fc400078e020f */
[----:B------:R-:W-:Y:S01]  /*0170*/  IMAD R5, R0, R22, R29 ;  /* 0x0000001600057224 */ /* 0x000fe200078e021d */
[----:B------:R-:W5:Y:S01]  /*0180*/  LDG.E R24, desc[UR4][R2.64+0x68] ;  /* 0x0000680402187981 */ /* 0x000f62000c1e1900 */
[----:B------:R-:W-:-:S03]  /*0190*/  IMAD.IADD R9, R4, 0x1, R27 ;  /* 0x0000000104097824 */ /* 0x000fc600078e021b */
[----:B------:R0:W5:Y:S04]  /*01a0*/  LDG.E R10, desc[UR4][R2.64+0xd0] ;  /* 0x0000d004020a7981 */ /* 0x000168000c1e1900 */
[----:B------:R-:W5:Y:S01]  /*01b0*/  LDG.E R20, desc[UR4][R20.64+0xd0] ;  /* 0x0000d00414147981 */ /* 0x000f62000c1e1900 */
[----:B------:R-:W-:-:S04]  /*01c0*/  IMAD.WIDE R8, R9, 0x4, R12 ;  /* 0x0000000409087825 */ /* 0x000fc800078e020c */
[----:B------:R-:W-:Y:S01]  /*01d0*/  IMAD.WIDE R4, R5, 0x4, R12 ;  /* 0x0000000405047825 */ /* 0x000fe200078e020c */
[----:B------:R-:W5:Y:S04]  /*01e0*/  LDG.E R3, desc[UR4][R8.64] ;  /* 0x0000000408037981 */ /* 0x000f68000c1e1900 */
[----:B------:R-:W5:Y:S01]  /*01f0*/  LDG.E R11, desc[UR4][R4.64] ;  /* 0x00000004040b7981 */ /* 0x000f62000c1e1900 */
[----:B------:R-:W1:Y:S01]  /*0200*/  S2R R26, SR_CgaCtaId ;  /* 0x00000000001a7919 */ /* 0x000e620000008800 */
[----:B------:R-:W-:Y:S01]  /*0210*/  MOV R18, 0x400 ;  /* 0x0000040000127802 */ /* 0x000fe20000000f00 */
[----:B0-----:R-:W-:Y:S01]  /*0220*/  VIADD R2, R16, 0x34 ;  /* 0x0000003410027836 */ /* 0x001fe20000000000 */
[----:B------:R-:W5:Y:S03]  /*0230*/  LDG.E R25, desc[UR4][R8.64+0x68] ;  /* 0x0000680408197981 */ /* 0x000f66000c1e1900 */
[----:B------:R-:W-:Y:S01]  /*0240*/  VIADD R0, R18, 0x5f10 ;  /* 0x00005f1012007836 */ /* 0x000fe20000000000 */
[----:B------:R0:W5:Y:S01]  /*0250*/  LDG.E R21, desc[UR4][R8.64+0xd0] ;  /* 0x0000d00408157981 */ /* 0x000162000c1e1900 */
[----:B------:R-:W-:-:S02]  /*0260*/  IMAD R16, R16, R22, R29 ;  /* 0x0000001610107224 */ /* 0x000fc400078e021d */
[----:B------:R-:W-:Y:S01]  /*0270*/  IMAD R28, R28, R22, R29 ;  /* 0x000000161c1c7224 */ /* 0x000fe200078e021d */
[----:B------:R-:W5:Y:S04]  /*0280*/  LDG.E R23, desc[UR4][R4.64+0x68] ;  /* 0x0000680404177981 */ /* 0x000f68000c1e1900 */
[----:B------:R-:W5:Y:S01]  /*0290*/  LDG.E R4, desc[UR4][R4.64+0xd0] ;  /* 0x0000d00404047981 */ /* 0x000f62000c1e1900 */
[C---:B-1----:R-:W-:Y:S02]  /*02a0*/  LEA R18, R26.reuse, R18, 0x18 ;  /* 0x000000121a127211 */ /* 0x042fe400078ec0ff */
[----:B------:R-:W-:Y:S01]  /*02b0*/  LEA R0, R26, R0, 0x18 ;  /* 0x000000001a007211 */ /* 0x000fe200078ec0ff */
[----:B------:R-:W-:Y:S02]  /*02c0*/  VIADD R26, R14, 0x34 ;  /* 0x000000340e1a7836 */ /* 0x000fe40000000000 */
[----:B------:R-:W-:-:S02]  /*02d0*/  IMAD R14, R2, R22, R15 ;  /* 0x00000016020e7224 */ /* 0x000fc400078e020f */
[-CC-:B0-----:R-:W-:Y:S02]  /*02e0*/  IMAD R9, R26, R22.reuse, R29.reuse ;  /* 0x000000161a097224 */ /* 0x181fe400078e021d */
[----:B------:R-:W-:Y:S02]  /*02f0*/  IMAD R22, R2, R22, R29 ;  /* 0x0000001602167224 */ /* 0x000fe400078e021d */
[----:B------:R-:W-:Y:S02]  /*0300*/  IMAD.IADD R15, R14, 0x1, R27 ;  /* 0x000000010e0f7824 */ /* 0x000fe400078e021b */
[----:B------:R-:W-:Y:S02]  /*0310*/  IMAD R2, R19, 0x138, R18 ;  /* 0x0000013813027824 */ /* 0x000fe400078e0212 */
[----:B------:R-:W-:Y:S02]  /*0320*/  IMAD R0, R27, 0x4, R0 ;  /* 0x000000041b007824 */ /* 0x000fe400078e0200 */
[----:B------:R-:W-:-:S04]  /*0330*/  IMAD.WIDE R14, R15, 0x4, R12 ;  /* 0x000000040f0e7825 */ /* 0x000fc800078e020c */
[----:B------:R-:W-:Y:S01]  /*0340*/  IMAD R26, R27, 0x4, R2 ;  /* 0x000000041b1a7824 */ /* 0x000fe200078e0202 */
[----:B------:R-:W5:Y:S01]  /*0350*/  LDG.E R5, desc[UR4][R14.64] ;  /* 0x000000040e057981 */ /* 0x000f62000c1e1900 */
[----:B------:R-:W-:-:S03]  /*0360*/  IMAD.WIDE R8, R9, 0x4, R12 ;  /* 0x0000000409087825 */ /* 0x000fc600078e020c */
[----:B------:R-:W5:Y:S01]  /*0370*/  LDG.E R27, desc[UR4][R14.64+0x68] ;  /* 0x000068040e1b7981 */ /* 0x000f62000c1e1900 */
[----:B------:R-:W-:-:S03]  /*0380*/  IMAD R19, R19, 0x138, R0 ;  /* 0x0000013813137824 */ /* 0x000fc600078e0200 */
[----:B------:R-:W5:Y:S04]  /*0390*/  LDG.E R18, desc[UR4][R8.64] ;  /* 0x0000000408127981 */ /* 0x000f68000c1e1900 */
[----:B------:R0:W5:Y:S02]  /*03a0*/  LDG.E R29, desc[UR4][R14.64+0xd0] ;  /* 0x0000d0040e1d7981 */ /* 0x000164000c1e1900 */
[--C-:B0-----:R-:W-:Y:S02]  /*03b0*/  IMAD.WIDE R14, R28, 0x4, R12.reuse ;  /* 0x000000041c0e7825 */ /* 0x101fe400078e020c */
[----:B--2---:R0:W-:Y:S04]  /*03c0*/  STS [R26], R7 ;  /* 0x000000071a007388 */ /* 0x0041e80000000800 */
[----:B---3--:R1:W-:Y:S04]  /*03d0*/  STS [R19], R6 ;  /* 0x0000000613007388 */ /* 0x0083e80000000800 */
[----:B0-----:R-:W2:Y:S04]  /*03e0*/  LDG.E R7, desc[UR4][R8.64+0xd0] ;  /* 0x0000d00408077981 */ /* 0x001ea8000c1e1900 */
[----:B-1----:R-:W3:Y:S04]  /*03f0*/  LDG.E R6, desc[UR4][R8.64+0x68] ;  /* 0x0000680408067981 */ /* 0x002ee8000c1e1900 */
[----:B----4-:R0:W-:Y:S04]  /*0400*/  STS [R26+0x68], R17 ;  /* 0x000068111a007388 */ /* 0x0101e80000000800 */
[----:B-----5:R-:W-:Y:S04]  /*0410*/  STS [R19+0x68], R24 ;  /* 0x0000681813007388 */ /* 0x020fe80000000800 */
[----:B------:R-:W4:Y:S01]  /*0420*/  LDG.E R8, desc[UR4][R14.64] ;  /* 0x000000040e087981 */ /* 0x000f22000c1e1900 */
[----:B0-----:R-:W-:-:S03]  /*0430*/  IMAD.WIDE R16, R16, 0x4, R12 ;  /* 0x0000000410107825 */ /* 0x001fc600078e020c */
[----:B------:R-:W-:Y:S01]  /*0440*/  STS [R26+0xd0], R20 ;  /* 0x0000d0141a007388 */ /* 0x000fe20000000800 */
[----:B------:R-:W-:-:S03]  /*0450*/  IMAD.WIDE R12, R22, 0x4, R12 ;  /* 0x00000004160c7825 */ /* 0x000fc600078e020c */
[----:B------:R0:W-:Y:S04]  /*0460*/  STS [R19+0xd0], R10 ;  /* 0x0000d00a13007388 */ /* 0x0001e80000000800 */
[----:B------:R-:W5:Y:S04]  /*0470*/  LDG.E R28, desc[UR4][R16.64] ;  /* 0x00000004101c7981 */ /* 0x000f68000c1e1900 */
[----:B------:R-:W4:Y:S04]  /*0480*/  LDG.E R22, desc[UR4][R16.64+0xd0] ;  /* 0x0000d00410167981 */ /* 0x000f28000c1e1900 */
[----:B0-----:R-:W4:Y:S04]  /*0490*/  LDG.E R10, desc[UR4][R16.64+0x68] ;  /* 0x00006804100a7981 */ /* 0x001f28000c1e1900 */
[----:B------:R-:W4:Y:S04]  /*04a0*/  LDG.E R20, desc[UR4][R14.64+0x68] ;  /* 0x000068040e147981 */ /* 0x000f28000c1e1900 */
[----:B------:R-:W4:Y:S04]  /*04b0*/  LDG.E R24, desc[UR4][R14.64+0xd0] ;  /* 0x0000d0040e187981 */ /* 0x000f28000c1e1900 */
[----:B------:R0:W-:Y:S04]  /*04c0*/  STS [R26+0x1fb0], R3 ;  /* 0x001fb0031a007388 */ /* 0x0001e80000000800 */
[----:B------:R1:W-:Y:S04]  /*04d0*/  STS [R19+0x1fb0], R11 ;  /* 0x001fb00b13007388 */ /* 0x0003e80000000800 */
[----:B------:R-:W4:Y:S04]  /*04e0*/  LDG.E R9, desc[UR4][R12.64+0xd0] ;  /* 0x0000d0040c097981 */ /* 0x000f28000c1e1900 */
[----:B0-----:R-:W4:Y:S04]  /*04f0*/  LDG.E R3, desc[UR4][R12.64] ;  /* 0x000000040c037981 */ /* 0x001f28000c1e1900 */
[----:B-1----:R-:W4:Y:S04]  /*0500*/  LDG.E R11, desc[UR4][R12.64+0x68] ;  /* 0x000068040c0b7981 */ /* 0x002f28000c1e1900 */
[----:B------:R-:W-:Y:S04]  /*0510*/  STS [R26+0x2018], R25 ;  /* 0x002018191a007388 */ /* 0x000fe80000000800 */
[----:B------:R-:W-:Y:S04]  /*0520*/  STS [R19+0x2018], R23 ;  /* 0x0020181713007388 */ /* 0x000fe80000000800 */
[----:B------:R-:W-:Y:S04]  /*0530*/  STS [R26+0x2080], R21 ;  /* 0x002080151a007388 */ /* 0x000fe80000000800 */
[----:B------:R-:W-:Y:S04]  /*0540*/  STS [R19+0x2080], R4 ;  /* 0x0020800413007388 */ /* 0x000fe80000000800 */
[----:B------:R-:W-:Y:S04]  /*0550*/  STS [R26+0x3f60], R5 ;  /* 0x003f60051a007388 */ /* 0x000fe80000000800 */
[----:B------:R-:W-:Y:S04]  /*0560*/  STS [R19+0x3f60], R18 ;  /* 0x003f601213007388 */ /* 0x000fe80000000800 */
[----:B------:R-:W-:Y:S04]  /*0570*/  STS [R26+0x3fc8], R27 ;  /* 0x003fc81b1a007388 */ /* 0x000fe80000000800 */
[----:B---3--:R-:W-:Y:S04]  /*0580*/  STS [R19+0x3fc8], R6 ;  /* 0x003fc80613007388 */ /* 0x008fe80000000800 */
[----:B------:R-:W-:Y:S04]  /*0590*/  STS [R26+0x4030], R29 ;  /* 0x0040301d1a007388 */ /* 0x000fe80000000800 */
[----:B--2---:R-:W-:Y:S01]  /*05a0*/  STS [R19+0x4030], R7 ;  /* 0x0040300713007388 */ /* 0x004fe20000000800 */
[----:B------:R-:W-:Y:S06]  /*05b0*/  BAR.SYNC.DEFER_BLOCKING 0x0 ;  /* 0x0000000000007b1d */ /* 0x000fec0000010000 */
[----:B------:R-:W-:Y:S04]  /*05c0*/  LDS R25, [R0] ;  /* 0x0000000000197984 */ /* 0x000fe80000000800 */
[----:B------:R-:W5:Y:S04]  /*05d0*/  LDS.64 R6, [R2] ;  /* 0x0000000002067984 */ /* 0x000f680000000a00 */
[----:B------:R-:W4:Y:S04]  /*05e0*/  LDS R23, [R0+0x68] ;  /* 0x0000680000177984 */ /* 0x000f280000000800 */
[----:B------:R-:W0:Y:S04]  /*05f0*/  LDS R21, [R0+0xd0] ;  /* 0x0000d00000157984 */ /* 0x000e280000000800 */
[----:B------:R-:W1:Y:S04]  /*0600*/  LDS.64 R4, [R2+0x1fb0] ;  /* 0x001fb00002047984 */ /* 0x000e680000000a00 */
[----:B------:R-:W2:Y:S04]  /*0610*/  LDS.64 R18, [R2+0x3f60] ;  /* 0x003f600002127984 */ /* 0x000ea80000000a00 */
[----:B------:R-:W3:Y:S04]  /*0620*/  LDS R26, [R0+0x138] ;  /* 0x00013800001a7984 */ /* 0x000ee80000000800 */
[----:B------:R-:W-:Y:S04]  /*0630*/  LDS R27, [R0+0x57c0] ;  /* 0x0057c000001b7984 */ /* 0x000fe80000000800 */
[----:B------:R-:W-:Y:S01]  /*0640*/  LDS R29, [R0+0x5d70] ;  /* 0x005d7000001d7984 */ /* 0x000fe20000000800 */
[----:B-----5:R-:W-:-:S02]  /*0650*/  VIADDMNMX R28, R25, R6, R28, PT ;  /* 0x00000006191c7246 */ /* 0x020fc4000380011c */
[-C--:B----4-:R-:W-:Y:S02]  /*0660*/  VIADDMNMX R10, R23, R6.reuse, R10, PT ;  /* 0x00000006170a7246 */ /* 0x090fe4000380010a */
[----:B0-----:R-:W-:Y:S02]  /*0670*/  VIADDMNMX R22, R21, R6, R22, PT ;  /* 0x0000000615167246 */ /* 0x001fe40003800116 */
[-C--:B-1----:R-:W-:Y:S02]  /*0680*/  VIADDMNMX R6, R25, R4.reuse, R8, PT ;  /* 0x0000000419067246 */ /* 0x082fe40003800108 */
[-C--:B------:R-:W-:Y:S01]  /*0690*/  VIADDMNMX R20, R23, R4.reuse, R20, PT ;  /* 0x0000000417147246 */ /* 0x080fe20003800114 */
[----:B------:R-:W0:Y:S01]  /*06a0*/  LDS R8, [R0+0x208] ;  /* 0x0002080000087984 */ /* 0x000e220000000800 */
[----:B------:R-:W-:-:S03]  /*06b0*/  VIADDMNMX R24, R21, R4, R24, PT ;  /* 0x0000000415187246 */ /* 0x000fc60003800118 */
[----:B------:R-:W1:Y:S01]  /*06c0*/  LDS R4, [R0+0x1a0] ;  /* 0x0001a00000047984 */ /* 0x000e620000000800 */
[-C--:B--2---:R-:W-:Y:S02]  /*06d0*/  VIADDMNMX R11, R23, R18.reuse, R11, PT ;  /* 0x00000012170b7246 */ /* 0x084fe4000380010b */
[-C--:B------:R-:W-:Y:S01]  /*06e0*/  VIADDMNMX R3, R25, R18.reuse, R3, PT ;  /* 0x0000001219037246 */ /* 0x080fe20003800103 */
[----:B------:R-:W-:Y:S01]  /*06f0*/  LDS R23, [R0+0x2d8] ;  /* 0x0002d80000177984 */ /* 0x000fe20000000800 */
[----:B------:R-:W-:Y:S02]  /*0700*/  VIADDMNMX R9, R21, R18, R9, PT ;  /* 0x0000001215097246 */ /* 0x000fe40003800109 */
[C---:B---3--:R-:W-:Y:S01]  /*0710*/  VIADDMNMX R28, R26.reuse, R7, R28, PT ;  /* 0x000000071a1c7246 */ /* 0x048fe2000380011c */
[----:B------:R-:W-:Y:S01]  /*0720*/  LDS R25, [R0+0x270] ;  /* 0x0002700000197984 */ /* 0x000fe20000000800 */
[----:B------:R-:W-:-:S03]  /*0730*/  VIADDMNMX R18, R26, R5, R6, PT ;  /* 0x000000051a127246 */ /* 0x000fc60003800106 */
[----:B------:R-:W-:Y:S01]  /*0740*/  LDS R21, [R0+0x340] ;  /* 0x0003400000157984 */ /* 0x000fe20000000800 */
[C---:B0-----:R-:W-:Y:S02]  /*0750*/  VIADDMNMX R22, R8.reuse, R7, R22, PT ;  /* 0x0000000708167246 */ /* 0x041fe40003800116 */
[----:B------:R-:W-:Y:S02]  /*0760*/  VIADDMNMX R24, R8, R5, R24, PT ;  /* 0x0000000508187246 */ /* 0x000fe40003800118 */
[C---:B-1----:R-:W-:Y:S02]  /*0770*/  VIADDMNMX R10, R4.reuse, R7, R10, PT ;  /* 0x00000007040a7246 */ /* 0x042fe4000380010a */
[C---:B------:R-:W-:Y:S01]  /*0780*/  VIADDMNMX R20, R4.reuse, R5, R20, PT ;  /* 0x0000000504147246 */ /* 0x040fe20003800114 */
[----:B------:R-:W0:Y:S01]  /*0790*/  LDS.64 R6, [R2+0x8] ;  /* 0x0000080002067984 */ /* 0x000e220000000a00 */
[----:B------:R-:W-:-:S03]  /*07a0*/  VIADDMNMX R11, R4, R19, R11, PT ;  /* 0x00000013040b7246 */ /* 0x000fc6000380010b */
[----:B------:R-:W1:Y:S01]  /*07b0*/  LDS.64 R4, [R2+0x1fb8] ;  /* 0x001fb80002047984 */ /* 0x000e620000000a00 */
[-C--:B------:R-:W-:Y:S02]  /*07c0*/  VIADDMNMX R3, R26, R19.reuse, R3, PT ;  /* 0x000000131a037246 */ /* 0x080fe40003800103 */
[----:B------:R-:W-:Y:S01]  /*07d0*/  VIADDMNMX R19, R8, R19, R9, PT ;  /* 0x0000001308137246 */ /* 0x000fe20003800109 */
[----:B------:R-:W-:Y:S04]  /*07e0*/  LDS R26, [R0+0x3a8] ;  /* 0x0003a800001a7984 */ /* 0x000fe80000000800 */
[----:B------:R-:W2:Y:S01]  /*07f0*/  LDS.64 R8, [R2+0x3f68] ;  /* 0x003f680002087984 */ /* 0x000ea20000000a00 */
[-C--:B0-----:R-:W-:Y:S02]  /*0800*/  VIADDMNMX R28, R25, R6.reuse, R28, PT ;  /* 0x00000006191c7246 */ /* 0x081fe4000380011c */
[----:B------:R-:W-:-:S02]  /*0810*/  VIADDMNMX R10, R23, R6, R10, PT ;  /* 0x00000006170a7246 */ /* 0x000fc4000380010a */
[----:B------:R-:W-:Y:S02]  /*0820*/  VIADDMNMX R22, R21, R6, R22, PT ;  /* 0x0000000615167246 */ /* 0x000fe40003800116 */
[-C--:B-1----:R-:W-:Y:S02]  /*0830*/  VIADDMNMX R18, R25, R4.reuse, R18, PT ;  /* 0x0000000419127246 */ /* 0x082fe40003800112 */
[-C--:B------:R-:W-:Y:S02]  /*0840*/  VIADDMNMX R6, R23, R4.reuse, R20, PT ;  /* 0x0000000417067246 */ /* 0x080fe40003800114 */
[----:B------:R-:W-:Y:S01]  /*0850*/  VIADDMNMX R24, R21, R4, R24, PT ;  /* 0x0000000415187246 */ /* 0x000fe20003800118 */
[----:B------:R-:W0:Y:S04]  /*0860*/  LDS R20, [R0+0x478] ;  /* 0x0004780000147984 */ /* 0x000e280000000800 */
[----:B------:R-:W1:Y:S01]  /*0870*/  LDS R4, [R0+0x410] ;  /* 0x0004100000047984 */ /* 0x000e620000000800 */
[----:B--2---:R-:W-:-:S02]  /*0880*/  VIADDMNMX R11, R23, R8, R11, PT ;  /* 0x00000008170b7246 */ /* 0x004fc4000380010b */
[-C--:B------:R-:W-:Y:S01]  /*0890*/  VIADDMNMX R3, R25, R8.reuse, R3, PT ;  /* 0x0000000819037246 */ /* 0x080fe20003800103 */
[----:B------:R-:W-:Y:S01]  /*08a0*/  LDS R23, [R0+0x548] ;  /* 0x0005480000177984 */ /* 0x000fe20000000800 */
[----:B------:R-:W-:Y:S02]  /*08b0*/  VIADDMNMX R21, R21, R8, R19, PT ;  /* 0x0000000815157246 */ /* 0x000fe40003800113 */
[C---:B------:R-:W-:Y:S01]  /*08c0*/  VIADDMNMX R28, R26.reuse, R7, R28, PT ;  /* 0x000000071a1c7246 */ /* 0x040fe2000380011c */
[----:B------:R-:W-:Y:S01]  /*08d0*/  LDS R25, [R0+0x4e0] ;  /* 0x0004e00000197984 */ /* 0x000fe20000000800 */
[----:B------:R-:W-:-:S03]  /*08e0*/  VIADDMNMX R18, R26, R5, R18, PT ;  /* 0x000000051a127246 */ /* 0x000fc60003800112 */
[----:B------:R-:W-:Y:S01]  /*08f0*/  LDS R19, [R0+0x5b0] ;  /* 0x0005b00000137984 */ /* 0x000fe20000000800 */
[C---:B0-----:R-:W-:Y:S02]  /*0900*/  VIADDMNMX R22, R20.reuse, R7, R22, PT ;  /* 0x0000000714167246 */ /* 0x041fe40003800116 */
[----:B------:R-:W-:Y:S02]  /*0910*/  VIADDMNMX R24, R20, R5, R24, PT ;  /* 0x0000000514187246 */ /* 0x000fe40003800118 */
[C---:B-1----:R-:W-:Y:S02]  /*0920*/  VIADDMNMX R10, R4.reuse, R7, R10, PT ;  /* 0x00000007040a7246 */ /* 0x042fe4000380010a */
[C---:B------:R-:W-:Y:S02]  /*0930*/  VIADDMNMX R8, R4.reuse, R5, R6, PT ;  /* 0x0000000504087246 */ /* 0x040fe40003800106 */
[-C--:B------:R-:W-:Y:S01]  /*0940*/  VIADDMNMX R11, R4, R9.reuse, R11, PT ;  /* 0x00000009040b7246 */ /* 0x080fe2000380010b */
[----:B------:R-:W0:Y:S04]  /*0950*/  LDS.64 R6, [R2+0x10] ;  /* 0x0000100002067984 */ /* 0x000e280000000a00 */
[----:B------:R-:W1:Y:S01]  /*0960*/  LDS.64 R4, [R2+0x1fc0] ;  /* 0x001fc00002047984 */ /* 0x000e620000000a00 */
[----:B------:R-:W-:-:S02]  /*0970*/  VIADDMNMX R3, R26, R9, R3, PT ;  /* 0x000000091a037246 */ /* 0x000fc40003800103 */
[----:B------:R-:W-:Y:S01]  /*0980*/  VIADDMNMX R9, R20, R9, R21, PT ;  /* 0x0000000914097246 */ /* 0x000fe20003800115 */
[----:B------:R-:W-:Y:S04]  /*0990*/  LDS R26, [R0+0x618] ;  /* 0x00061800001a7984 */ /* 0x000fe80000000800 */
[----:B------:R-:W2:Y:S01]  /*09a0*/  LDS.64 R20, [R2+0x3f70] ;  /* 0x003f700002147984 */ /* 0x000ea20000000a00 */
[-C--:B0-----:R-:W-:Y:S02]  /*09b0*/  VIADDMNMX R28, R25, R6.reuse, R28, PT ;  /* 0x00000006191c7246 */ /* 0x081fe4000380011c */
[-C--:B------:R-:W-:Y:S02]  /*09c0*/  VIADDMNMX R10, R23, R6.reuse, R10, PT ;  /* 0x00000006170a7246 */ /* 0x080fe4000380010a */
[----:B------:R-:W-:-:S02]  /*09d0*/  VIADDMNMX R22, R19, R6, R22, PT ;  /* 0x0000000613167246 */ /* 0x000fc40003800116 */
        /* <DEDUP_REMOVED lines=837> */
[-C--:B-1----:R-:W-:Y:S01]  /*3e30*/  VIADDMNMX R20, R25, R4.reuse, R20, PT ;  /* 0x0000000419147246 */ /* 0x082fe20003800114 */
[----:B------:R-:W0:Y:S01]  /*3e40*/  LDS R6, [R0+0x51a8] ;  /* 0x0051a80000067984 */ /* 0x000e220000000800 */
[-C--:B------:R-:W-:Y:S02]  /*3e50*/  VIADDMNMX R8, R23, R4.reuse, R8, PT ;  /* 0x0000000417087246 */ /* 0x080fe40003800108 */
[----:B------:R-:W-:Y:S02]  /*3e60*/  VIADDMNMX R24, R9, R4, R24, PT ;  /* 0x0000000409187246 */ /* 0x000fe40003800118 */
[----:B------:R-:W1:Y:S01]  /*3e70*/  LDS R4, [R0+0x5210] ;  /* 0x0052100000047984 */ /* 0x000e620000000800 */
[-C--:B--2---:R-:W-:Y:S02]  /*3e80*/  VIADDMNMX R3, R25, R18.reuse, R3, PT ;  /* 0x0000001219037246 */ /* 0x084fe40003800103 */
[-C--:B------:R-:W-:Y:S01]  /*3e90*/  VIADDMNMX R11, R23, R18.reuse, R11, PT ;  /* 0x00000012170b7246 */ /* 0x080fe2000380010b */
[----:B------:R-:W-:Y:S01]  /*3ea0*/  LDS R25, [R0+0x52e0] ;  /* 0x0052e00000197984 */ /* 0x000fe20000000800 */
[----:B------:R-:W-:-:S02]  /*3eb0*/  VIADDMNMX R18, R9, R18, R21, PT ;  /* 0x0000001209127246 */ /* 0x000fc40003800115 */
[C---:B------:R-:W-:Y:S01]  /*3ec0*/  VIADDMNMX R22, R26.reuse, R7, R22, PT ;  /* 0x000000071a167246 */ /* 0x040fe20003800116 */
[----:B------:R-:W-:Y:S01]  /*3ed0*/  LDS R23, [R0+0x5348] ;  /* 0x0053480000177984 */ /* 0x000fe20000000800 */
[----:B------:R-:W-:-:S03]  /*3ee0*/  VIADDMNMX R24, R26, R5, R24, PT ;  /* 0x000000051a187246 */ /* 0x000fc60003800118 */
[----:B------:R-:W-:Y:S01]  /*3ef0*/  LDS R9, [R0+0x53b0] ;  /* 0x0053b00000097984 */ /* 0x000fe20000000800 */
[----:B0-----:R-:W-:-:S03]  /*3f00*/  VIADDMNMX R28, R6, R7, R28, PT ;  /* 0x00000007061c7246 */ /* 0x001fc6000380011c */
[----:B------:R-:W-:Y:S01]  /*3f10*/  LDS R21, [R0+0x5418] ;  /* 0x0054180000157984 */ /* 0x000fe20000000800 */
[C---:B------:R-:W-:Y:S02]  /*3f20*/  VIADDMNMX R20, R6.reuse, R5, R20, PT ;  /* 0x0000000506147246 */ /* 0x040fe40003800114 */
[----:B------:R-:W-:Y:S02]  /*3f30*/  VIADDMNMX R3, R6, R19, R3, PT ;  /* 0x0000001306037246 */ /* 0x000fe40003800103 */
[C---:B-1----:R-:W-:Y:S02]  /*3f40*/  VIADDMNMX R10, R4.reuse, R7, R10, PT ;  /* 0x00000007040a7246 */ /* 0x042fe4000380010a */
[C---:B------:R-:W-:Y:S01]  /*3f50*/  VIADDMNMX R8, R4.reuse, R5, R8, PT ;  /* 0x0000000504087246 */ /* 0x040fe20003800108 */
[----:B------:R-:W0:Y:S01]  /*3f60*/  LDS.64 R6, [R2+0x110] ;  /* 0x0001100002067984 */ /* 0x000e220000000a00 */
[----:B------:R-:W-:-:S03]  /*3f70*/  VIADDMNMX R11, R4, R19, R11, PT ;  /* 0x00000013040b7246 */ /* 0x000fc6000380010b */
[----:B------:R-:W1:Y:S01]  /*3f80*/  LDS.64 R4, [R2+0x20c0] ;  /* 0x0020c00002047984 */ /* 0x000e620000000a00 */
[----:B------:R-:W-:-:S03]  /*3f90*/  VIADDMNMX R26, R26, R19, R18, PT ;  /* 0x000000131a1a7246 */ /* 0x000fc60003800112 */
[----:B------:R-:W2:Y:S01]  /*3fa0*/  LDS.64 R18, [R2+0x4070] ;  /* 0x0040700002127984 */ /* 0x000ea20000000a00 */
[-C--:B0-----:R-:W-:Y:S02]  /*3fb0*/  VIADDMNMX R28, R25, R6.reuse, R28, PT ;  /* 0x00000006191c7246 */ /* 0x081fe4000380011c */
[-C--:B------:R-:W-:Y:S02]  /*3fc0*/  VIADDMNMX R10, R23, R6.reuse, R10, PT ;  /* 0x00000006170a7246 */ /* 0x080fe4000380010a */
[----:B------:R-:W-:Y:S02]  /*3fd0*/  VIADDMNMX R22, R9, R6, R22, PT ;  /* 0x0000000609167246 */ /* 0x000fe40003800116 */
        /* <DEDUP_REMOVED lines=11> */
[C---:B------:R-:W-:Y:S02]  /*4090*/  VIADDMNMX R20, R21.reuse, R5, R20, PT ;  /* 0x0000000515147246 */ /* 0x040fe40003800114 */
[----:B------:R-:W-:-:S02]  /*40a0*/  VIADDMNMX R21, R21, R19, R3, PT ;  /* 0x0000001315157246 */ /* 0x000fc40003800103 */
[----:B------:R-:W-:Y:S01]  /*40b0*/  LDS R3, [R0+0x5620] ;  /* 0x0056200000037984 */ /* 0x000fe20000000800 */
[C---:B0-----:R-:W-:Y:S02]  /*40c0*/  VIADDMNMX R10, R8.reuse, R7, R10, PT ;  /* 0x00000007080a7246 */ /* 0x041fe4000380010a */
[C---:B------:R-:W-:Y:S02]  /*40d0*/  VIADDMNMX R18, R8.reuse, R5, R6, PT ;  /* 0x0000000508127246 */ /* 0x040fe40003800106 */
[----:B------:R-:W-:Y:S02]  /*40e0*/  VIADDMNMX R11, R8, R19, R11, PT ;  /* 0x00000013080b7246 */ /* 0x000fe4000380010b */
[C---:B-1----:R-:W-:Y:S01]  /*40f0*/  VIADDMNMX R22, R4.reuse, R7, R22, PT ;  /* 0x0000000704167246 */ /* 0x042fe20003800116 */
[----:B------:R-:W0:Y:S04]  /*4100*/  LDS.64 R8, [R2+0x118] ;  /* 0x0001180002087984 */ /* 0x000e280000000a00 */
[----:B------:R-:W1:Y:S01]  /*4110*/  LDS.64 R6, [R2+0x20c8] ;  /* 0x0020c80002067984 */ /* 0x000e620000000a00 */
[----:B------:R-:W-:-:S02]  /*4120*/  VIADDMNMX R24, R4, R5, R24, PT ;  /* 0x0000000504187246 */ /* 0x000fc40003800118 */
[----:B------:R-:W-:Y:S02]  /*4130*/  VIADDMNMX R19, R4, R19, R26, PT ;  /* 0x0000001304137246 */ /* 0x000fe4000380011a */
[----:B------:R-:W2:Y:S04]  /*4140*/  LDS.64 R4, [R2+0x4078] ;  /* 0x0040780002047984 */ /* 0x000ea80000000a00 */
[----:B------:R-:W3:Y:S01]  /*4150*/  LDS R26, [R0+0x5758] ;  /* 0x00575800001a7984 */ /* 0x000ee20000000800 */
[-C--:B0-----:R-:W-:Y:S02]  /*4160*/  VIADDMNMX R28, R25, R8.reuse, R28, PT ;  /* 0x00000008191c7246 */ /* 0x081fe4000380011c */
[-C--:B------:R-:W-:Y:S02]  /*4170*/  VIADDMNMX R10, R23, R8.reuse, R10, PT ;  /* 0x00000008170a7246 */ /* 0x080fe4000380010a */
[----:B------:R-:W-:-:S02]  /*4180*/  VIADDMNMX R22, R3, R8, R22, PT ;  /* 0x0000000803167246 */ /* 0x000fc40003800116 */
        /* <DEDUP_REMOVED lines=9> */
[-C--:B---3--:R-:W-:Y:S01]  /*4220*/  VIADDMNMX R22, R26, R9.reuse, R22, PT ;  /* 0x000000091a167246 */ /* 0x088fe20003800116 */
[----:B------:R-:W-:Y:S01]  /*4230*/  LDS R23, [R0+0x5890] ;  /* 0x0058900000177984 */ /* 0x000fe20000000800 */
[C---:B0-----:R-:W-:Y:S02]  /*4240*/  VIADDMNMX R10, R18.reuse, R9, R10, PT ;  /* 0x00000009120a7246 */ /* 0x041fe4000380010a */
[----:B------:R-:W-:Y:S02]  /*4250*/  VIADDMNMX R11, R18, R5, R11, PT ;  /* 0x00000005120b7246 */ /* 0x000fe4000380010b */
[----:B-1----:R-:W-:-:S02]  /*4260*/  VIADDMNMX R28, R6, R9, R28, PT ;  /* 0x00000009061c7246 */ /* 0x002fc4000380011c */
[C---:B------:R-:W-:Y:S02]  /*4270*/  VIADDMNMX R3, R6.reuse, R7, R20, PT ;  /* 0x0000000706037246 */ /* 0x040fe40003800114 */
[----:B------:R-:W-:Y:S01]  /*4280*/  VIADDMNMX R21, R6, R5, R21, PT ;  /* 0x0000000506157246 */ /* 0x000fe20003800115 */
[----:B------:R-:W-:Y:S01]  /*4290*/  LDS R20, [R0+0x5960] ;  /* 0x0059600000147984 */ /* 0x000fe20000000800 */
[----:B------:R-:W-:-:S03]  /*42a0*/  VIADDMNMX R6, R18, R7, R8, PT ;  /* 0x0000000712067246 */ /* 0x000fc60003800108 */
[----:B------:R-:W0:Y:S04]  /*42b0*/  LDS.64 R18, [R2+0x120] ;  /* 0x0001200002127984 */ /* 0x000e280000000a00 */
[----:B------:R-:W1:Y:S01]  /*42c0*/  LDS.64 R8, [R2+0x20d0] ;  /* 0x0020d00002087984 */ /* 0x000e620000000a00 */
[C---:B------:R-:W-:Y:S02]  /*42d0*/  VIADDMNMX R24, R26.reuse, R7, R24, PT ;  /* 0x000000071a187246 */ /* 0x040fe40003800118 */
[----:B------:R-:W-:Y:S01]  /*42e0*/  VIADDMNMX R26, R26, R5, R4, PT ;  /* 0x000000051a1a7246 */ /* 0x000fe20003800104 */
[----:B------:R-:W-:Y:S04]  /*42f0*/  LDS R7, [R0+0x58f8] ;  /* 0x0058f80000077984 */ /* 0x000fe80000000800 */
[----:B------:R-:W2:Y:S01]  /*4300*/  LDS.64 R4, [R2+0x4080] ;  /* 0x0040800002047984 */ /* 0x000ea20000000a00 */
[----:B0-----:R-:W-:-:S02]  /*4310*/  VIADDMNMX R28, R27, R18, R28, PT ;  /* 0x000000121b1c7246 */ /* 0x001fc4000380011c */
[-C--:B------:R-:W-:Y:S02]  /*4320*/  VIADDMNMX R10, R25, R18.reuse, R10, PT ;  /* 0x00000012190a7246 */ /* 0x080fe4000380010a */
[----:B------:R-:W-:Y:S02]  /*4330*/  VIADDMNMX R22, R23, R18, R22, PT ;  /* 0x0000001217167246 */ /* 0x000fe40003800116 */
[-C--:B-1----:R-:W-:Y:S02]  /*4340*/  VIADDMNMX R18, R25, R8.reuse, R6, PT ;  /* 0x0000000819127246 */ /* 0x082fe40003800106 */
[----:B------:R-:W0:Y:S01]  /*4350*/  LDS R6, [R0+0x59c8] ;  /* 0x0059c80000067984 */ /* 0x000e220000000800 */
[-C--:B------:R-:W-:Y:S02]  /*4360*/  VIADDMNMX R3, R27, R8.reuse, R3, PT ;  /* 0x000000081b037246 */ /* 0x080fe40003800103 */
[----:B------:R-:W-:Y:S02]  /*4370*/  VIADDMNMX R24, R23, R8, R24, PT ;  /* 0x0000000817187246 */ /* 0x000fe40003800118 */
[----:B--2---:R-:W-:-:S02]  /*4380*/  VIADDMNMX R21, R27, R4, R21, PT ;  /* 0x000000041b157246 */ /* 0x004fc40003800115 */
[-C--:B------:R-:W-:Y:S01]  /*4390*/  VIADDMNMX R11, R25, R4.reuse, R11, PT ;  /* 0x00000004190b7246 */ /* 0x080fe2000380010b */
[----:B------:R-:W-:Y:S01]  /*43a0*/  LDS R27, [R0+0x5ca0] ;  /* 0x005ca000001b7984 */ /* 0x000fe20000000800 */
[----:B------:R-:W-:Y:S02]  /*43b0*/  VIADDMNMX R26, R23, R4, R26, PT ;  /* 0x00000004171a7246 */ /* 0x000fe4000380011a */
[C---:B------:R-:W-:Y:S01]  /*43c0*/  VIADDMNMX R23, R7.reuse, R19, R28, PT ;  /* 0x0000001307177246 */ /* 0x040fe2000380011c */
[----:B------:R-:W-:Y:S01]  /*43d0*/  LDS R25, [R0+0x5a98] ;  /* 0x005a980000197984 */ /* 0x000fe20000000800 */
[C---:B------:R-:W-:Y:S02]  /*43e0*/  VIADDMNMX R8, R7.reuse, R9, R3, PT ;  /* 0x0000000907087246 */ /* 0x040fe40003800103 */
[----:B------:R-:W-:Y:S01]  /*43f0*/  VIADDMNMX R4, R20, R19, R10, PT ;  /* 0x0000001314047246 */ /* 0x000fe2000380010a */
[----:B------:R-:W-:Y:S01]  /*4400*/  LDS R3, [R0+0x5b00] ;  /* 0x005b000000037984 */ /* 0x000fe20000000800 */
[----:B------:R-:W-:-:S02]  /*4410*/  VIADDMNMX R7, R7, R5, R21, PT ;  /* 0x0000000507077246 */ /* 0x000fc40003800115 */
[C---:B------:R-:W-:Y:S01]  /*4420*/  VIADDMNMX R10, R20.reuse, R9, R18, PT ;  /* 0x00000009140a7246 */ /* 0x040fe20003800112 */
[----:B------:R-:W-:Y:S01]  /*4430*/  LDS R28, [R0+0x5dd8] ;  /* 0x005dd800001c7984 */ /* 0x000fe20000000800 */
[----:B------:R-:W-:-:S03]  /*4440*/  VIADDMNMX R11, R20, R5, R11, PT ;  /* 0x00000005140b7246 */ /* 0x000fc6000380010b */
[----:B------:R-:W1:Y:S01]  /*4450*/  LDS.64 R20, [R2+0x128] ;  /* 0x0001280002147984 */ /* 0x000e620000000a00 */
[----:B0-----:R-:W-:-:S03]  /*4460*/  VIADDMNMX R24, R6, R9, R24, PT ;  /* 0x0000000906187246 */ /* 0x001fc60003800118 */
[----:B------:R-:W0:Y:S01]  /*4470*/  LDS R9, [R0+0x5a30] ;  /* 0x005a300000097984 */ /* 0x000e220000000800 */
[----:B------:R-:W-:-:S03]  /*4480*/  VIADDMNMX R22, R6, R19, R22, PT ;  /* 0x0000001306167246 */ /* 0x000fc60003800116 */
[----:B------:R-:W2:Y:S01]  /*4490*/  LDS.64 R18, [R2+0x20d8] ;  /* 0x0020d80002127984 */ /* 0x000ea20000000a00 */
[----:B------:R-:W-:-:S03]  /*44a0*/  VIADDMNMX R5, R6, R5, R26, PT ;  /* 0x0000000506057246 */ /* 0x000fc6000380011a */
[----:B------:R-:W-:Y:S01]  /*44b0*/  LDS R26, [R0+0x5b68] ;  /* 0x005b6800001a7984 */ /* 0x000fe20000000800 */
[-C--:B-1----:R-:W-:Y:S02]  /*44c0*/  VIADDMNMX R4, R25, R20.reuse, R4, PT ;  /* 0x0000001419047246 */ /* 0x082fe40003800104 */
[-C--:B0-----:R-:W-:Y:S02]  /*44d0*/  VIADDMNMX R6, R9, R20.reuse, R23, PT ;  /* 0x0000001409067246 */ /* 0x081fe40003800117 */
[----:B------:R-:W-:Y:S02]  /*44e0*/  VIADDMNMX R20, R3, R20, R22, PT ;  /* 0x0000001403147246 */ /* 0x000fe40003800116 */
[----:B------:R-:W0:Y:S01]  /*44f0*/  LDS.64 R22, [R2+0x4088] ;  /* 0x0040880002167984 */ /* 0x000e220000000a00 */
[-C--:B--2---:R-:W-:Y:S02]  /*4500*/  VIADDMNMX R8, R9, R18.reuse, R8, PT ;  /* 0x0000001209087246 */ /* 0x084fe40003800108 */
[----:B------:R-:W-:-:S02]  /*4510*/  VIADDMNMX R10, R25, R18, R10, PT ;  /* 0x00000012190a7246 */ /* 0x000fc4000380010a */
[----:B------:R-:W-:Y:S02]  /*4520*/  VIADDMNMX R18, R3, R18, R24, PT ;  /* 0x0000001203127246 */ /* 0x000fe40003800118 */
[----:B------:R-:W1:Y:S01]  /*4530*/  LDS R24, [R0+0x5bd0] ;  /* 0x005bd00000187984 */ /* 0x000e620000000800 */
[-C--:B0-----:R-:W-:Y:S02]  /*4540*/  VIADDMNMX R7, R9, R22.reuse, R7, PT ;  /* 0x0000001609077246 */ /* 0x081fe40003800107 */
[-C--:B------:R-:W-:Y:S02]  /*4550*/  VIADDMNMX R11, R25, R22.reuse, R11, PT ;  /* 0x00000016190b7246 */ /* 0x080fe4000380010b */
[----:B------:R-:W-:Y:S02]  /*4560*/  VIADDMNMX R22, R3, R22, R5, PT ;  /* 0x0000001603167246 */ /* 0x000fe40003800105 */
[C---:B------:R-:W-:Y:S02]  /*4570*/  VIADDMNMX R5, R26.reuse, R19, R8, PT ;  /* 0x000000131a057246 */ /* 0x040fe40003800108 */
[----:B------:R-:W0:Y:S01]  /*4580*/  LDS R8, [R0+0x5c38] ;  /* 0x005c380000087984 */ /* 0x000e220000000800 */
[----:B------:R-:W-:-:S02]  /*4590*/  VIADDMNMX R3, R26, R23, R7, PT ;  /* 0x000000171a037246 */ /* 0x000fc40003800107 */
[C---:B-1----:R-:W-:Y:S02]  /*45a0*/  VIADDMNMX R7, R24.reuse, R21, R4, PT ;  /* 0x0000001518077246 */ /* 0x042fe40003800104 */
[C---:B------:R-:W-:Y:S01]  /*45b0*/  VIADDMNMX R9, R24.reuse, R19, R10, PT ;  /* 0x0000001318097246 */ /* 0x040fe2000380010a */
[----:B------:R-:W-:Y:S01]  /*45c0*/  LDS R4, [R0+0x5d08] ;  /* 0x005d080000047984 */ /* 0x000fe20000000800 */
[----:B------:R-:W-:-:S03]  /*45d0*/  VIADDMNMX R11, R24, R23, R11, PT ;  /* 0x00000017180b7246 */ /* 0x000fc6000380010b */
[----:B------:R-:W1:Y:S01]  /*45e0*/  LDS.64 R24, [R2+0x130] ;  /* 0x0001300002187984 */ /* 0x000e620000000a00 */
[-C--:B------:R-:W-:Y:S02]  /*45f0*/  VIADDMNMX R6, R26, R21.reuse, R6, PT ;  /* 0x000000151a067246 */ /* 0x080fe40003800106 */
[C---:B0-----:R-:W-:Y:S02]  /*4600*/  VIADDMNMX R10, R8.reuse, R21, R20, PT ;  /* 0x00000015080a7246 */ /* 0x041fe40003800114 */
[----:B------:R-:W0:Y:S01]  /*4610*/  LDS.64 R20, [R2+0x4090] ;  /* 0x0040900002147984 */ /* 0x000e220000000a00 */
[C---:B------:R-:W-:Y:S02]  /*4620*/  VIADDMNMX R26, R8.reuse, R19, R18, PT ;  /* 0x00000013081a7246 */ /* 0x040fe40003800112 */
[----:B------:R-:W-:Y:S01]  /*4630*/  VIADDMNMX R22, R8, R23, R22, PT ;  /* 0x0000001708167246 */ /* 0x000fe20003800116 */
[----:B------:R-:W2:Y:S01]  /*4640*/  LDS.64 R18, [R2+0x20e0] ;  /* 0x0020e00002127984 */ /* 0x000ea20000000a00 */
[----:B-1----:R-:W-:-:S02]  /*4650*/  VIADDMNMX R6, R27, R24, R6, PT ;  /* 0x000000181b067246 */ /* 0x002fc40003800106 */
[-C--:B------:R-:W-:Y:S02]  /*4660*/  VIADDMNMX R8, R4, R24.reuse, R7, PT ;  /* 0x0000001804087246 */ /* 0x080fe40003800107 */
[----:B------:R-:W-:Y:S01]  /*4670*/  VIADDMNMX R10, R29, R24, R10, PT ;  /* 0x000000181d0a7246 */ /* 0x000fe2000380010a */
[----:B------:R-:W-:Y:S04]  /*4680*/  LDS R7, [R0+0x5e40] ;  /* 0x005e400000077984 */ /* 0x000fe80000000800 */
[----:B------:R-:W1:Y:S01]  /*4690*/  LDS R24, [R0+0x5ea8] ;  /* 0x005ea80000187984 */ /* 0x000e620000000800 */
[-C--:B0-----:R-:W-:Y:S02]  /*46a0*/  VIADDMNMX R3, R27, R20.reuse, R3, PT ;  /* 0x000000141b037246 */ /* 0x081fe40003800103 */
[----:B------:R-:W-:-:S02]  /*46b0*/  VIADDMNMX R22, R29, R20, R22, PT ;  /* 0x000000141d167246 */ /* 0x000fc40003800116 */
[-C--:B--2---:R-:W-:Y:S02]  /*46c0*/  VIADDMNMX R5, R27, R18.reuse, R5, PT ;  /* 0x000000121b057246 */ /* 0x084fe40003800105 */
[CC--:B------:R-:W-:Y:S02]  /*46d0*/  VIADDMNMX R9, R4.reuse, R18.reuse, R9, PT ;  /* 0x0000001204097246 */ /* 0x0c0fe40003800109 */
[----:B------:R-:W-:Y:S02]  /*46e0*/  VIADDMNMX R26, R29, R18, R26, PT ;  /* 0x000000121d1a7246 */ /* 0x000fe4000380011a */
[----:B------:R-:W-:Y:S02]  /*46f0*/  VIADDMNMX R4, R4, R20, R11, PT ;  /* 0x0000001404047246 */ /* 0x000fe4000380010b */
[C---:B------:R-:W-:Y:S02]  /*4700*/  VIADDMNMX R27, R28.reuse, R21, R3, PT ;  /* 0x000000151c1b7246 */ /* 0x040fe40003800103 */
[----:B------:R-:W-:-:S02]  /*4710*/  VIADDMNMX R11, R28, R25, R6, PT ;  /* 0x000000191c0b7246 */ /* 0x000fc40003800106 */
[-C--:B-1----:R-:W-:Y:S02]  /*4720*/  VIADDMNMX R3, R24, R25.reuse, R10, PT ;  /* 0x0000001918037246 */ /* 0x082fe4000380010a */
[C---:B------:R-:W-:Y:S02]  /*4730*/  VIADDMNMX R25, R7.reuse, R25, R8, PT ;  /* 0x0000001907197246 */ /* 0x040fe40003800108 */
[-C--:B------:R-:W-:Y:S02]  /*4740*/  VIADDMNMX R5, R28, R19.reuse, R5, PT ;  /* 0x000000131c057246 */ /* 0x080fe40003800105 */
[CC--:B------:R-:W-:Y:S02]  /*4750*/  VIADDMNMX R23, R24.reuse, R19.reuse, R26, PT ;  /* 0x0000001318177246 */ /* 0x0c0fe4000380011a */
[----:B------:R-:W-:Y:S02]  /*4760*/  VIADDMNMX R9, R7, R19, R9, PT ;  /* 0x0000001307097246 */ /* 0x000fe40003800109 */
[----:B------:R-:W-:-:S02]  /*4770*/  VIADDMNMX R29, R24, R21, R22, PT ;  /* 0x00000015181d7246 */ /* 0x000fc40003800116 */
[----:B------:R-:W-:Y:S01]  /*4780*/  VIADDMNMX R7, R7, R21, R4, PT ;  /* 0x0000001507077246 */ /* 0x000fe20003800104 */
[----:B------:R-:W-:Y:S04]  /*4790*/  STG.E desc[UR4][R16.64], R11 ;  /* 0x0000000b10007986 */ /* 0x000fe8000c101904 */
[----:B------:R-:W-:Y:S04]  /*47a0*/  STG.E desc[UR4][R16.64+0x68], R25 ;  /* 0x0000681910007986 */ /* 0x000fe8000c101904 */
[----:B------:R-:W-:Y:S04]  /*47b0*/  STG.E desc[UR4][R16.64+0xd0], R3 ;  /* 0x0000d00310007986 */ /* 0x000fe8000c101904 */
[----:B------:R-:W-:Y:S04]  /*47c0*/  STG.E desc[UR4][R14.64], R5 ;  /* 0x000000050e007986 */ /* 0x000fe8000c101904 */
[----:B------:R-:W-:Y:S04]  /*47d0*/  STG.E desc[UR4][R14.64+0x68], R9 ;  /* 0x000068090e007986 */ /* 0x000fe8000c101904 */
[----:B------:R-:W-:Y:S04]  /*47e0*/  STG.E desc[UR4][R14.64+0xd0], R23 ;  /* 0x0000d0170e007986 */ /* 0x000fe8000c101904 */
[----:B------:R-:W-:Y:S04]  /*47f0*/  STG.E desc[UR4][R12.64], R27 ;  /* 0x0000001b0c007986 */ /* 0x000fe8000c101904 */
[----:B------:R-:W-:Y:S04]  /*4800*/  STG.E desc[UR4][R12.64+0x68], R7 ;  /* 0x000068070c007986 */ /* 0x000fe8000c101904 */
[----:B------:R-:W-:Y:S01]  /*4810*/  STG.E desc[UR4][R12.64+0xd0], R29 ;  /* 0x0000d01d0c007986 */ /* 0x000fe2000c101904 */
[----:B------:R-:W-:Y:S05]  /*4820*/  EXIT ;  /* 0x000000000000794d */ /* 0x000fea0003800000 */
.L_x_0:
[----:B------:R-:W-:-:S00]  /*4830*/  BRA `(.L_x_0) ;  /* 0xfffffffc00fc7947 */ /* 0x000fc0000383ffff */
[----:B------:R-:W-:-:S00]  /*4840*/  NOP ;  /* 0x0000000000007918 */ /* 0x000fc00000000000 */
        /* <DEDUP_REMOVED lines=11> */
.L_x_4:


//--------------------- .text._Z17phase2_kernel_colPiii --------------------------
	.section	.text._Z17phase2_kernel_colPiii,"ax",@progbits
	.align	128
        .global         _Z17phase2_kernel_colPiii
        .type           _Z17phase2_kernel_colPiii,@function
        .size           _Z17phase2_kernel_colPiii,(.L_x_5 - _Z17phase2_kernel_colPiii)
        .other          _Z17phase2_kernel_colPiii,@"STO_CUDA_ENTRY STV_DEFAULT"
_Z17phase2_kernel_colPiii:
.text._Z17phase2_kernel_colPiii:
[----:B------:R-:W-:Y:S01]  /*0000*/  LDC R1, c[0x0][0x37c] ;  /* 0x0000df00ff017b82 */ /* 0x000fe20000000800 */
[----:B------:R-:W0:Y:S07]  /*0010*/  S2R R8, SR_TID.X ;  /* 0x0000000000087919 */ /* 0x000e2e0000002100 */
[----:B------:R-:W0:Y:S01]  /*0020*/  LDC.64 R4, c[0x0][0x388] ;  /* 0x0000e200ff047b82 */ /* 0x000e220000000a00 */
[----:B------:R-:W1:Y:S01]  /*0030*/  LDCU.64 UR4, c[0x0][0x358] ;  /* 0x00006b00ff0477ac */ /* 0x000e620008000a00 */
[----:B------:R-:W2:Y:S01]  /*0040*/  S2R R18, SR_TID.Y ;  /* 0x0000000000127919 */ /* 0x000ea20000002200 */
[----:B------:R-:W3:Y:S05]  /*0050*/  S2R R9, SR_CTAID.X ;  /* 0x0000000000097919 */ /* 0x000eea0000002500 */
[----:B------:R-:W4:Y:S01]  /*0060*/  LDC.64 R2, c[0x0][0x380] ;  /* 0x0000e000ff027b82 */ /* 0x000f220000000a00 */
[----:B0-----:R-:W-:-:S02]  /*0070*/  IMAD R11, R5, 0x4e, R8 ;  /* 0x0000004e050b7824 */ /* 0x001fc400078e0208 */
[--C-:B--2---:R-:W-:Y:S02]  /*0080*/  IMAD R5, R5, 0x4e, R18.reuse ;  /* 0x0000004e05057824 */ /* 0x104fe400078e0212 */
[----:B---3--:R-:W-:Y:S02]  /*0090*/  IMAD R9, R9, 0x4e, R18 ;  /* 0x0000004e09097824 */ /* 0x008fe400078e0212 */
[-CC-:B------:R-:W-:Y:S02]  /*00a0*/  IMAD R21, R5, R4.reuse, R11.reuse ;  /* 0x0000000405157224 */ /* 0x180fe400078e020b */
[----:B------:R-:W-:Y:S02]  /*00b0*/  IMAD R7, R9, R4, R11 ;  /* 0x0000000409077224 */ /* 0x000fe400078e020b */
[----:B----4-:R-:W-:-:S04]  /*00c0*/  IMAD.WIDE R20, R21, 0x4, R2 ;  /* 0x0000000415147825 */ /* 0x010fc800078e0202 */
[----:B------:R-:W-:Y:S01]  /*00d0*/  IMAD.WIDE R6, R7, 0x4, R2 ;  /* 0x0000000407067825 */ /* 0x000fe200078e0202 */
[----:B-1----:R-:W2:Y:S04]  /*00e0*/  LDG.E R0, desc[UR4][R20.64] ;  /* 0x0000000414007981 */ /* 0x002ea8000c1e1900 */
[----:B------:R-:W3:Y:S01]  /*00f0*/  LDG.E R13, desc[UR4][R6.64] ;  /* 0x00000004060d7981 */ /* 0x000ee2000c1e1900 */
[----:B------:R-:W-:Y:S01]  /*0100*/  MOV R19, 0x400 ;  /* 0x0000040000137802 */ /* 0x000fe20000000f00 */
[C---:B------:R-:W-:Y:S01]  /*0110*/  VIADD R12, R5.reuse, 0x1a ;  /* 0x0000001a050c7836 */ /* 0x040fe20000000000 */
[----:B------:R-:W0:Y:S01]  /*0120*/  S2R R15, SR_CgaCtaId ;  /* 0x00000000000f7919 */ /* 0x000e220000008800 */
[----:B------:R-:W-:Y:S02]  /*0130*/  VIADD R14, R5, 0x34 ;  /* 0x00000034050e7836 */ /* 0x000fe40000000000 */
[----:B------:R-:W-:Y:S01]  /*0140*/  VIADD R10, R19, 0x5f10 ;  /* 0x00005f10130a7836 */ /* 0x000fe20000000000 */
[----:B------:R-:W4:Y:S01]  /*0150*/  LDG.E R17, desc[UR4][R20.64+0xd0] ;  /* 0x0000d00414117981 */ /* 0x000f22000c1e1900 */
[----:B------:R-:W-:-:S02]  /*0160*/  VIADD R5, R9, 0x1a ;  /* 0x0000001a09057836 */ /* 0x000fc40000000000 */
[----:B------:R-:W-:Y:S02]  /*0170*/  VIADD R16, R9, 0x34 ;  /* 0x0000003409107836 */ /* 0x000fe40000000000 */
[-CC-:B------:R-:W-:Y:S02]  /*0180*/  IMAD R23, R14, R4.reuse, R11.reuse ;  /* 0x000000040e177224 */ /* 0x180fe400078e020b */
[-CC-:B------:R-:W-:Y:S02]  /*0190*/  IMAD R5, R5, R4.reuse, R11.reuse ;  /* 0x0000000405057224 */ /* 0x180fe400078e020b */
[----:B------:R-:W-:Y:S02]  /*01a0*/  IMAD R25, R16, R4, R11 ;  /* 0x0000000410197224 */ /* 0x000fe400078e020b */
[----:B------:R-:W5:Y:S04]  /*01b0*/  LDG.E R16, desc[UR4][R20.64+0x68] ;  /* 0x0000680414107981 */ /* 0x000f68000c1e1900 */
[----:B------:R-:W4:Y:S01]  /*01c0*/  LDG.E R21, desc[UR4][R6.64+0xd0] ;  /* 0x0000d00406157981 */ /* 0x000f22000c1e1900 */
[----:B0-----:R-:W-:-:S02]  /*01d0*/  LEA R19, R15, R19, 0x18 ;  /* 0x000000130f137211 */ /* 0x001fc400078ec0ff */
[----:B------:R-:W-:Y:S01]  /*01e0*/  LEA R9, R15, R10, 0x18 ;  /* 0x0000000a0f097211 */ /* 0x000fe200078ec0ff */
[----:B------:R-:W-:Y:S02]  /*01f0*/  IMAD R15, R12, R4, R11 ;  /* 0x000000040c0f7224 */ /* 0x000fe400078e020b */
[----:B------:R-:W-:-:S04]  /*0200*/  IMAD.WIDE R4, R5, 0x4, R2 ;  /* 0x0000000405047825 */ /* 0x000fc800078e0202 */
[--C-:B------:R-:W-:Y:S01]  /*0210*/  IMAD.WIDE R14, R15, 0x4, R2.reuse ;  /* 0x000000040f0e7825 */ /* 0x100fe200078e0202 */
[----:B------:R-:W4:Y:S03]  /*0220*/  LDG.E R20, desc[UR4][R4.64] ;  /* 0x0000000404147981 */ /* 0x000f26000c1e1900 */
[--C-:B------:R-:W-:Y:S01]  /*0230*/  IMAD.WIDE R10, R23, 0x4, R2.reuse ;  /* 0x00000004170a7825 */ /* 0x100fe200078e0202 */
[----:B------:R-:W4:Y:S03]  /*0240*/  LDG.E R22, desc[UR4][R14.64] ;  /* 0x000000040e167981 */ /* 0x000f26000c1e1900 */
[----:B------:R-:W-:Y:S01]  /*0250*/  IMAD.WIDE R2, R25, 0x4, R2 ;  /* 0x0000000419027825 */ /* 0x000fe200078e0202 */
[----:B------:R-:W4:Y:S04]  /*0260*/  LDG.E R24, desc[UR4][R4.64+0x68] ;  /* 0x0000680404187981 */ /* 0x000f28000c1e1900 */
[----:B------:R-:W4:Y:S01]  /*0270*/  LDG.E R25, desc[UR4][R6.64+0x68] ;  /* 0x0000680406197981 */ /* 0x000f22000c1e1900 */
[----:B------:R-:W-:-:S02]  /*0280*/  IMAD R12, R8, 0x4, R19 ;  /* 0x00000004080c7824 */ /* 0x000fc400078e0213 */
[C---:B------:R-:W-:Y:S01]  /*0290*/  IMAD R9, R18.reuse, 0x138, R9 ;  /* 0x0000013812097824 */ /* 0x040fe200078e0209 */
[----:B------:R-:W4:Y:S01]  /*02a0*/  LDG.E R19, desc[UR4][R14.64+0x68] ;  /* 0x000068040e137981 */ /* 0x000f22000c1e1900 */
[----:B------:R-:W-:Y:S02]  /*02b0*/  IMAD R18, R18, 0x138, R12 ;  /* 0x0000013812127824 */ /* 0x000fe400078e020c */
[----:B------:R-:W-:Y:S01]  /*02c0*/  IMAD R8, R8, 0x4, R9 ;  /* 0x0000000408087824 */ /* 0x000fe200078e0209 */
[----:B------:R-:W4:Y:S04]  /*02d0*/  LDG.E R23, desc[UR4][R14.64+0xd0] ;  /* 0x0000d0040e177981 */ /* 0x000f28000c1e1900 */
[----:B------:R-:W4:Y:S04]  /*02e0*/  LDG.E R29, desc[UR4][R10.64] ;  /* 0x000000040a1d7981 */ /* 0x000f28000c1e1900 */
[----:B------:R-:W4:Y:S04]  /*02f0*/  LDG.E R27, desc[UR4][R10.64+0x68] ;  /* 0x000068040a1b7981 */ /* 0x000f28000c1e1900 */
[----:B------:R-:W4:Y:S04]  /*0300*/  LDG.E R15, desc[UR4][R4.64+0xd0] ;  /* 0x0000d004040f7981 */ /* 0x000f28000c1e1900 */
[----:B------:R-:W4:Y:S04]  /*0310*/  LDG.E R14, desc[UR4][R2.64] ;  /* 0x00000004020e7981 */ /* 0x000f28000c1e1900 */
[----:B------:R-:W4:Y:S04]  /*0320*/  LDG.E R26, desc[UR4][R2.64+0x68] ;  /* 0x00006804021a7981 */ /* 0x000f28000c1e1900 */
[----:B------:R-:W4:Y:S04]  /*0330*/  LDG.E R28, desc[UR4][R10.64+0xd0] ;  /* 0x0000d0040a1c7981 */ /* 0x000f28000c1e1900 */
[----:B--2---:R-:W-:Y:S04]  /*0340*/  STS [R18], R0 ;  /* 0x0000000012007388 */ /* 0x004fe80000000800 */
[----:B---3--:R0:W-:Y:S04]  /*0350*/  STS [R8], R13 ;  /* 0x0000000d08007388 */ /* 0x0081e80000000800 */
[----:B0-----:R-:W2:Y:S04]  /*0360*/  LDG.E R13, desc[UR4][R2.64+0xd0] ;  /* 0x0000d004020d7981 */ /* 0x001ea8000c1e1900 */
[----:B-----5:R-:W-:Y:S04]  /*0370*/  STS [R18+0x68], R16 ;  /* 0x0000681012007388 */ /* 0x020fe80000000800 */
[----:B----4-:R-:W-:Y:S04]  /*0380*/  STS [R8+0x68], R25 ;  /* 0x0000681908007388 */ /* 0x010fe80000000800 */
[----:B------:R-:W-:Y:S04]  /*0390*/  STS [R18+0xd0], R17 ;  /* 0x0000d01112007388 */ /* 0x000fe80000000800 */
        /* <DEDUP_REMOVED lines=12> */
[----:B--2---:R-:W-:Y:S01]  /*0460*/  STS [R8+0x4030], R13 ;  /* 0x0040300d08007388 */ /* 0x004fe20000000800 */
[----:B------:R-:W-:Y:S06]  /*0470*/  BAR.SYNC.DEFER_BLOCKING 0x0 ;  /* 0x0000000000007b1d */ /* 0x000fec0000010000 */
[----:B------:R-:W-:Y:S04]  /*0480*/  LDS R0, [R8] ;  /* 0x0000000008007984 */ /* 0x000fe80000000800 */
[----:B------:R-:W-:Y:S04]  /*0490*/  LDS R11, [R9] ;  /* 0x00000000090b7984 */ /* 0x000fe80000000800 */
[----:B------:R-:W0:Y:S04]  /*04a0*/  LDS R23, [R12] ;  /* 0x000000000c177984 */ /* 0x000e280000000800 */
[----:B------:R-:W-:Y:S04]  /*04b0*/  LDS R15, [R8+0x2080] ;  /* 0x00208000080f7984 */ /* 0x000fe80000000800 */
[----:B------:R-:W-:Y:S01]  /*04c0*/  LDS R22, [R8+0x2018] ;  /* 0x0020180008167984 */ /* 0x000fe20000000800 */
[----:B0-----:R-:W-:-:S03]  /*04d0*/  VIADDMNMX R19, R23, R11, R0, PT ;  /* 0x0000000b17137246 */ /* 0x001fc60003800100 */
[----:B------:R-:W-:Y:S04]  /*04e0*/  LDS R11, [R8+0xd0] ;  /* 0x0000d000080b7984 */ /* 0x000fe80000000800 */
[----:B------:R-:W-:Y:S04]  /*04f0*/  STS [R8], R19 ;  /* 0x0000001308007388 */ /* 0x000fe80000000800 */
[----:B------:R-:W-:Y:S04]  /*0500*/  LDS R17, [R9] ;  /* 0x0000000009117984 */ /* 0x000fe80000000800 */
[----:B------:R-:W0:Y:S04]  /*0510*/  LDS R14, [R12+0xd0] ;  /* 0x0000d0000c0e7984 */ /* 0x000e280000000800 */
[----:B------:R-:W-:Y:S04]  /*0520*/  LDS R18, [R12+0x68] ;  /* 0x000068000c127984 */ /* 0x000fe80000000800 */
[----:B------:R-:W-:Y:S01]  /*0530*/  LDS R0, [R8+0x1fb0] ;  /* 0x001fb00008007984 */ /* 0x000fe20000000800 */
[----:B0-----:R-:W-:-:S05]  /*0540*/  VIADDMNMX R11, R14, R17, R11, PT ;  /* 0x000000110e0b7246 */ /* 0x001fca000380010b */
[----:B------:R-:W-:Y:S04]  /*0550*/  STS [R8+0xd0], R11 ;  /* 0x0000d00b08007388 */ /* 0x000fe80000000800 */
[----:B------:R-:W0:Y:S02]  /*0560*/  LDS R25, [R9+0x1fb0] ;  /* 0x001fb00009197984 */ /* 0x000e240000000800 */
[----:B0-----:R-:W-:Y:S02]  /*0570*/  VIADDMNMX R25, R23, R25, R0, PT ;  /* 0x0000001917197246 */ /* 0x001fe40003800100 */
[----:B------:R-:W-:Y:S04]  /*0580*/  LDS R0, [R8+0x3f60] ;  /* 0x003f600008007984 */ /* 0x000fe80000000800 */
[----:B------:R-:W-:Y:S04]  /*0590*/  STS [R8+0x1fb0], R25 ;  /* 0x001fb01908007388 */ /* 0x000fe80000000800 */
[----:B------:R-:W0:Y:S02]  /*05a0*/  LDS R13, [R9+0x1fb0] ;  /* 0x001fb000090d7984 */ /* 0x000e240000000800 */
[----:B0-----:R-:W-:-:S05]  /*05b0*/  VIADDMNMX R15, R14, R13, R15, PT ;  /* 0x0000000d0e0f7246 */ /* 0x001fca000380010f */
[----:B------:R-:W-:Y:S04]  /*05c0*/  STS [R8+0x2080], R15 ;  /* 0x0020800f08007388 */ /* 0x000fe80000000800 */
[----:B------:R-:W0:Y:S02]  /*05d0*/  LDS R10, [R9+0x3f60] ;  /* 0x003f6000090a7984 */ /* 0x000e240000000800 */
[----:B0-----:R-:W-:-:S05]  /*05e0*/  VIADDMNMX R23, R23, R10, R0, PT ;  /* 0x0000000a17177246 */ /* 0x001fca0003800100 */
[----:B------:R-:W-:Y:S04]  /*05f0*/  STS [R8+0x3f60], R23 ;  /* 0x003f601708007388 */ /* 0x000fe80000000800 */
[----:B------:R-:W-:Y:S04]  /*0600*/  LDS R0, [R9+0x4] ;  /* 0x0000040009007984 */ /* 0x000fe80000000800 */
[----:B------:R-:W0:Y:S04]  /*0610*/  LDS R20, [R12+0x138] ;  /* 0x000138000c147984 */ /* 0x000e280000000800 */
[----:B------:R-:W-:Y:S01]  /*0620*/  LDS R27, [R9+0x3f60] ;  /* 0x003f6000091b7984 */ /* 0x000fe20000000800 */
[----:B0-----:R-:W-:-:S03]  /*0630*/  VIADDMNMX R19, R20, R0, R19, PT ;  /* 0x0000000014137246 */ /* 0x001fc60003800113 */
[----:B------:R-:W0:Y:S04]  /*0640*/  LDS R0, [R8+0x68] ;  /* 0x0000680008007984 */ /* 0x000e280000000800 */
[----:B------:R-:W-:Y:S04]  /*0650*/  STS [R8], R19 ;  /* 0x0000001308007388 */ /* 0x000fe80000000800 */
[----:B------:R-:W-:Y:S04]  /*0660*/  LDS R16, [R9+0x4] ;  /* 0x0000040009107984 */ /* 0x000fe80000000800 */
[----:B------:R-:W1:Y:S01]  /*0670*/  LDS R21, [R12+0x1a0] ;  /* 0x0001a0000c157984 */ /* 0x000e620000000800 */
[----:B0-----:R-:W-:-:S04]  /*0680*/  VIADDMNMX R17, R18, R17, R0, PT ;  /* 0x0000001112117246 */ /* 0x001fc80003800100 */
[----:B-1----:R-:W-:-:S05]  /*0690*/  VIADDMNMX R17, R21, R16, R17, PT ;  /* 0x0000001015117246 */ /* 0x002fca0003800111 */
[----:B------:R-:W-:Y:S04]  /*06a0*/  STS [R8+0x68], R17 ;  /* 0x0000681108007388 */ /* 0x000fe80000000800 */
[----:B------:R-:W0:Y:S02]  /*06b0*/  LDS R0, [R9+0x1fb4] ;  /* 0x001fb40009007984 */ /* 0x000e240000000800 */
[----:B0-----:R-:W-:Y:S02]  /*06c0*/  VIADDMNMX R25, R20, R0, R25, PT ;  /* 0x0000000014197246 */ /* 0x001fe40003800119 */
[----:B------:R-:W-:Y:S04]  /*06d0*/  LDS R0, [R12+0x208] ;  /* 0x000208000c007984 */ /* 0x000fe80000000800 */
[----:B------:R-:W-:Y:S04]  /*06e0*/  STS [R8+0x1fb0], R25 ;  /* 0x001fb01908007388 */ /* 0x000fe80000000800 */
[----:B------:R-:W0:Y:S01]  /*06f0*/  LDS R10, [R9+0x1fb4] ;  /* 0x001fb400090a7984 */ /* 0x000e220000000800 */
[----:B------:R-:W-:-:S03]  /*0700*/  VIADDMNMX R13, R18, R13, R22, PT ;  /* 0x0000000d120d7246 */ /* 0x000fc60003800116 */
[----:B------:R-:W1:Y:S01]  /*0710*/  LDS R22, [R8+0x3fc8] ;  /* 0x003fc80008167984 */ /* 0x000e620000000800 */
[----:B0-----:R-:W-:-:S05]  /*0720*/  VIADDMNMX R13, R21, R10, R13, PT ;  /* 0x0000000a150d7246 */ /* 0x001fca000380010d */
[----:B------:R-:W-:Y:S04]  /*0730*/  STS [R8+0x2018], R13 ;  /* 0x0020180d08007388 */ /* 0x000fe80000000800 */
[----:B------:R-:W0:Y:S01]  /*0740*/  LDS R24, [R9+0x3f64] ;  /* 0x003f640009187984 */ /* 0x000e220000000800 */
[----:B-1----:R-:W-:-:S03]  /*0750*/  VIADDMNMX R22, R18, R27, R22, PT ;  /* 0x0000001b12167246 */ /* 0x002fc60003800116 */
[----:B------:R-:W1:Y:S01]  /*0760*/  LDS R18, [R8+0x4030] ;  /* 0x0040300008127984 */ /* 0x000e620000000800 */
[----:B0-----:R-:W-:-:S05]  /*0770*/  VIADDMNMX R23, R20, R24, R23, PT ;  /* 0x0000001814177246 */ /* 0x001fca0003800117 */
[----:B------:R-:W-:Y:S04]  /*0780*/  STS [R8+0x3f60], R23 ;  /* 0x003f601708007388 */ /* 0x000fe80000000800 */
[----:B------:R-:W0:Y:S01]  /*0790*/  LDS R20, [R9+0x3f64] ;  /* 0x003f640009147984 */ /* 0x000e220000000800 */
[----:B-1----:R-:W-:Y:S02]  /*07a0*/  VIADDMNMX R27, R14, R27, R18, PT ;  /* 0x0000001b0e1b7246 */ /* 0x002fe40003800112 */
[-C--:B0-----:R-:W-:Y:S02]  /*07b0*/  VIADDMNMX R21, R21, R20.reuse, R22, PT ;  /* 0x0000001415157246 */ /* 0x081fe40003800116 */
[----:B------:R-:W-:-:S03]  /*07c0*/  VIADDMNMX R27, R0, R20, R27, PT ;  /* 0x00000014001b7246 */ /* 0x000fc6000380011b */
[----:B------:R-:W-:Y:S04]  /*07d0*/  STS [R8+0x3fc8], R21 ;  /* 0x003fc81508007388 */ /* 0x000fe80000000800 */
[----:B------:R-:W-:Y:S04]  /*07e0*/  STS [R8+0x4030], R27 ;  /* 0x0040301b08007388 */ /* 0x000fe80000000800 */
[----:B------:R-:W-:Y:S04]  /*07f0*/  LDS R14, [R9+0x8] ;  /* 0x00000800090e7984 */ /* 0x000fe80000000800 */
[----:B------:R-:W0:Y:S02]  /*0800*/  LDS R18, [R12+0x270] ;  /* 0x000270000c127984 */ /* 0x000e240000000800 */
[----:B0-----:R-:W-:-:S05]  /*0810*/  VIADDMNMX R19, R18, R14, R19, PT ;  /* 0x0000000e12137246 */ /* 0x001fca0003800113 */
[----:B------:R-:W-:Y:S04]  /*0820*/  STS [R8], R19 ;  /* 0x0000001308007388 */ /* 0x000fe80000000800 */
[----:B------:R-:W0:Y:S04]  /*0830*/  LDS R14, [R9+0x1fb8] ;  /* 0x001fb800090e7984 */ /* 0x000e280000000800 */
[----:B------:R-:W-:Y:S04]  /*0840*/  LDS R29, [R9+0x8] ;  /* 0x00000800091d7984 */ /* 0x000fe80000000800 */
[----:B------:R-:W-:Y:S01]  /*0850*/  LDS R24, [R12+0x2d8] ;  /* 0x0002d8000c187984 */ /* 0x000fe20000000800 */
[----:B0-----:R-:W-:-:S03]  /*0860*/  VIADDMNMX R25, R18, R14, R25, PT ;  /* 0x0000000e12197246 */ /* 0x001fc60003800119 */
[----:B------:R-:W-:Y:S04]  /*0870*/  LDS R14, [R12+0x340] ;  /* 0x000340000c0e7984 */ /* 0x000fe80000000800 */
[----:B------:R-:W-:Y:S04]  /*0880*/  STS [R8+0x1fb0], R25 ;  /* 0x001fb01908007388 */ /* 0x000fe80000000800 */
[----:B------:R-:W0:Y:S02]  /*0890*/  LDS R20, [R9+0x3f68] ;  /* 0x003f680009147984 */ /* 0x000e240000000800 */
[----:B0-----:R-:W-:-:S02]  /*08a0*/  VIADDMNMX R23, R18, R20, R23, PT ;  /* 0x0000001412177246 */ /* 0x001fc40003800117 */
[C---:B------:R-:W-:Y:S02]  /*08b0*/  VIADDMNMX R18, R0.reuse, R16, R11, PT ;  /* 0x0000001000127246 */ /* 0x040fe4000380010b */
[----:B------:R-:W-:Y:S04]  /*08c0*/  LDS R11, [R9+0x1fb8] ;  /* 0x001fb800090b7984 */ /* 0x000fe80000000800 */
[----:B------:R-:W-:Y:S04]  /*08d0*/  STS [R8+0x3f60], R23 ;  /* 0x003f601708007388 */ /* 0x000fe80000000800 */
[----:B------:R-:W-:Y:S04]  /*08e0*/  LDS R16, [R9+0xc] ;  /* 0x00000c0009107984 */ /* 0x000fe80000000800 */
[----:B------:R-:W0:Y:S01]  /*08f0*/  LDS R20, [R12+0x3a8] ;  /* 0x0003a8000c147984 */ /* 0x000e220000000800 */
[----:B------:R-:W-:-:S03]  /*0900*/  VIADDMNMX R0, R0, R10, R15, PT ;  /* 0x0000000a00007246 */ /* 0x000fc6000380010f */
[----:B------:R-:W-:Y:S01]  /*0910*/  LDS R22, [R9+0x3f68] ;  /* 0x003f680009167984 */ /* 0x000fe20000000800 */
[----:B0-----:R-:W-:-:S05]  /*0920*/  VIADDMNMX R19, R20, R16, R19, PT ;  /* 0x0000001014137246 */ /* 0x001fca0003800113 */
[----:B------:R-:W-:Y:S04]  /*0930*/  STS [R8], R19 ;  /* 0x0000001308007388 */ /* 0x000fe80000000800 */
[----:B------:R-:W-:Y:S04]  /*0940*/  LDS R15, [R9+0xc] ;  /* 0x00000c00090f7984 */ /* 0x000fe80000000800 */
[----:B------:R-:W0:Y:S01]  /*0950*/  LDS R16, [R12+0x478] ;  /* 0x000478000c107984 */ /* 0x000e220000000800 */
[-C--:B------:R-:W-:Y:S02]  /*0960*/  VIADDMNMX R18, R14, R29.reuse, R18, PT ;  /* 0x0000001d0e127246 */ /* 0x080fe40003800112 */
[----:B------:R-:W-:-:S02]  /*0970*/  VIADDMNMX R10, R24, R29, R17, PT ;  /* 0x0000001d180a7246 */ /* 0x000fc40003800111 */
[-C--:B------:R-:W-:Y:S02]  /*0980*/  VIADDMNMX R13, R24, R11.reuse, R13, PT ;  /* 0x0000000b180d7246 */ /* 0x080fe4000380010d */
[----:B------:R-:W-:Y:S02]  /*0990*/  VIADDMNMX R11, R14, R11, R0, PT ;  /* 0x0000000b0e0b7246 */ /* 0x000fe40003800100 */
[----:B0-----:R-:W-:Y:S02]  /*09a0*/  VIADDMNMX R17, R16, R15, R18, PT ;  /* 0x0000000f10117246 */ /* 0x001fe40003800112 */
[----:B------:R-:W-:Y:S04]  /*09b0*/  LDS R18, [R12+0x410] ;  /* 0x000410000c127984 */ /* 0x000fe80000000800 */
[----:B------:R-:W-:Y:S04]  /*09c0*/  STS [R8+0xd0], R17 ;  /* 0x0000d01108007388 */ /* 0x000fe80000000800 */
[----:B------:R-:W0:Y:S02]  /*09d0*/  LDS R0, [R9+0x1fbc] ;  /* 0x001fbc0009007984 */ /* 0x000e240000000800 */
[----:B0-----:R-:W-:-:S05]  /*09e0*/  VIADDMNMX R25, R20, R0, R25, PT ;  /* 0x0000000014197246 */ /* 0x001fca0003800119 */
[----:B------:R-:W-:Y:S04]  /*09f0*/  STS [R8+0x1fb0], R25 ;  /* 0x001fb01908007388 */ /* 0x000fe80000000800 */
[----:B------:R-:W0:Y:S01]  /*0a00*/  LDS R0, [R9+0x1fbc] ;  /* 0x001fbc0009007984 */ /* 0x000e220000000800 */
[----:B------:R-:W-:Y:S02]  /*0a10*/  VIADDMNMX R21, R24, R22, R21, PT ;  /* 0x0000001618157246 */ /* 0x000fe40003800115 */
[----:B0-----:R-:W-:-:S05]  /*0a20*/  VIADDMNMX R11, R16, R0, R11, PT ;  /* 0x00000000100b7246 */ /* 0x001fca000380010b */
[----:B------:R-:W-:Y:S04]  /*0a30*/  STS [R8+0x2080], R11 ;  /* 0x0020800b08007388 */ /* 0x000fe80000000800 */
[----:B------:R-:W0:Y:S02]  /*0a40*/  LDS R24, [R9+0x3f6c] ;  /* 0x003f6c0009187984 */ /* 0x000e240000000800 */
[----:B0-----:R-:W-:-:S05]  /*0a50*/  VIADDMNMX R23, R20, R24, R23, PT ;  /* 0x0000001814177246 */ /* 0x001fca0003800117 */
        /* <DEDUP_REMOVED lines=9> */
[----:B------:R-:W-:-:S04]  /*0af0*/  VIADDMNMX R15, R18, R15, R10, PT ;  /* 0x0000000f120f7246 */ /* 0x000fc8000380010a */
[----:B0-----:R-:W-:-:S05]  /*0b00*/  VIADDMNMX R15, R29, R14, R15, PT ;  /* 0x0000000e1d0f7246 */ /* 0x001fca000380010f */
[----:B------:R-:W-:Y:S04]  /*0b10*/  STS [R8+0x68], R15 ;  /* 0x0000680f08007388 */ /* 0x000fe80000000800 */
[----:B------:R-:W0:Y:S01]  /*0b20*/  LDS R10, [R9+0x1fc0] ;  /* 0x001fc000090a7984 */ /* 0x000e220000000800 */
[----:B------:R-:W-:-:S03]  /*0b30*/  VIADDMNMX R13, R18, R0, R13, PT ;  /* 0x00000000120d7246 */ /* 0x000fc6000380010d */
[----:B------:R-:W-:Y:S01]  /*0b40*/  LDS R0, [R12+0x5b0] ;  /* 0x0005b0000c007984 */ /* 0x000fe20000000800 */
        /* <DEDUP_REMOVED lines=9> */
[----:B------:R-:W0:Y:S01]  /*0be0*/  LDS R20, [R9+0x3f70] ;  /* 0x003f700009147984 */ /* 0x000e220000000800 */
[----:B------:R-:W-:Y:S02]  /*0bf0*/  VIADDMNMX R27, R16, R22, R27, PT ;  /* 0x00000016101b7246 */ /* 0x000fe4000380011b */
        /* <DEDUP_REMOVED lines=14> */
[----:B------:R-:W0:Y:S01]  /*0ce0*/  LDS R22, [R9+0x3f74] ;  /* 0x003f740009167984 */ /* 0x000e220000000800 */
[----:B------:R-:W-:-:S03]  /*0cf0*/  VIADDMNMX R17, R0, R14, R17, PT ;  /* 0x0000000e00117246 */ /* 0x000fc60003800111 */
[----:B------:R-:W-:Y:S01]  /*0d00*/  LDS R29, [R9+0x1fc4] ;  /* 0x001fc400091d7984 */ /* 0x000fe20000000800 */
        /* <DEDUP_REMOVED lines=12> */
[----:B------:R-:W-:Y:S01]  /*0dd0*/  LDS R18, [R12+0x7b8] ;  /* 0x0007b8000c127984 */ /* 0x000fe20000000800 */
[----:B------:R-:W-:Y:S02]  /*0de0*/  VIADDMNMX R15, R16, R29, R0, PT ;  /* 0x0000001d100f7246 */ /* 0x000fe40003800100 */
[----:B0-----:R-:W-:-:S05]  /*0df0*/  VIADDMNMX R17, R14, R11, R17, PT ;  /* 0x0000000b0e117246 */ /* 0x001fca0003800111 */
[----:B------:R-:W-:Y:S04]  /*0e00*/  STS [R8+0xd0], R17 ;  /* 0x0000d01108007388 */ /* 0x000fe80000000800 */
[----:B------:R-:W0:Y:S02]  /*0e10*/  LDS R0, [R9+0x1fc8] ;  /* 0x001fc80009007984 */ /* 0x000e240000000800 */
[----:B0-----:R-:W-:-:S05]  /*0e20*/  VIADDMNMX R25, R20, R0, R25, PT ;  /* 0x0000000014197246 */ /* 0x001fca0003800119 */
[----:B------:R-:W-:Y:S04]  /*0e30*/  STS [R8+0x1fb0], R25 ;  /* 0x001fb01908007388 */ /* 0x000fe80000000800 */
[----:B------:R-:W0:Y:S01]  /*0e40*/  LDS R0, [R9+0x1fc8] ;  /* 0x001fc80009007984 */ /* 0x000e220000000800 */
[C---:B------:R-:W-:Y:S02]  /*0e50*/  VIADDMNMX R13, R24.reuse, R29, R13, PT ;  /* 0x0000001d180d7246 */ /* 0x040fe4000380010d */
        /* <DEDUP_REMOVED lines=51> */
[----:B------:R-:W0:Y:S04]  /*1190*/  LDS R20, [R12+0xaf8] ;  /* 0x000af8000c147984 */ /* 0x000e280000000800 */
[----:B------:R-:W-:Y:S01]  /*11a0*/  LDS R22, [R9+0x3f80] ;  /* 0x003f800009167984 */ /* 0x000fe20000000800 */
[----:B0-----:R-:W-:-:S05]  /*11b0*/  VIADDMNMX R19, R20, R16, R19, PT ;  /* 0x0000001014137246 */ /* 0x001fca0003800113 */
[----:B------:R-:W-:Y:S04]  /*11c0*/  STS [R8], R19 ;  /* 0x0000001308007388 */ /* 0x000fe80000000800 */
[----:B------:R-:W-:Y:S04]  /*11d0*/  LDS R17, [R9+0x24] ;  /* 0x0000240009117984 */ /* 0x000fe80000000800 */
[----:B------:R-:W0:Y:S01]  /*11e0*/  LDS R16, [R12+0xbc8] ;  /* 0x000bc8000c107984 */ /* 0x000e220000000800 */
[----:B------:R-:W-:Y:S02]  /*11f0*/  VIADDMNMX R0, R0, R10, R15, PT ;  /* 0x0000000a00007246 */ /* 0x000fe4000380010f */
[----:B------:R-:W-:-:S02]  /*1200*/  VIADDMNMX R15, R14, R18, R26, PT ;  /* 0x000000120e0f7246 */ /* 0x000fc4000380011a */
[----:B------:R-:W-:Y:S02]  /*1210*/  VIADDMNMX R10, R24, R18, R11, PT ;  /* 0x00000012180a7246 */ /* 0x000fe4000380010b */
        /* <DEDUP_REMOVED lines=54> */
[----:B------:R-:W0:Y:S04]  /*1580*/  LDS R27, [R9+0x3f8c] ;  /* 0x003f8c00091b7984 */ /* 0x000e280000000800 */
[----:B------:R-:W-:Y:S01]  /*1590*/  LDS R19, [R9+0x1fdc] ;  /* 0x001fdc0009137984 */ /* 0x000fe20000000800 */
[----:B0-----:R-:W-:-:S05]  /*15a0*/  VIADDMNMX R27, R18, R27, R21, PT ;  /* 0x0000001b121b7246 */ /* 0x001fca0003800115 */
[----:B------:R-:W-:Y:S04]  /*15b0*/  STS [R8+0x3f60], R27 ;  /* 0x003f601b08007388 */ /* 0x000fe80000000800 */
[----:B------:R-:W-:Y:S04]  /*15c0*/  LDS R21, [R9+0x30] ;  /* 0x0000300009157984 */ /* 0x000fe80000000800 */
[----:B------:R-:W0:Y:S01]  /*15d0*/  LDS R18, [R12+0xea0] ;  /* 0x000ea0000c127984 */ /* 0x000e220000000800 */
[C---:B------:R-:W-:Y:S02]  /*15e0*/  VIADDMNMX R24, R0.reuse, R14, R15, PT ;  /* 0x0000000e00187246 */ /* 0x040fe4000380010f */
[----:B------:R-:W-:Y:S01]  /*15f0*/  VIADDMNMX R0, R0, R10, R11, PT ;  /* 0x0000000a00007246 */ /* 0x000fe2000380010b */
[----:B------:R-:W-:Y:S01]  /*1600*/  LDS R14, [R9+0x3f8c] ;  /* 0x003f8c00090e7984 */ /* 0x000fe20000000800 */
[----:B0-----:R-:W-:-:S05]  /*1610*/  VIADDMNMX R21, R18, R21, R26, PT ;  /* 0x0000001512157246 */ /* 0x001fca000380011a */
[----:B------:R-:W-:Y:S04]  /*1620*/  STS [R8], R21 ;  /* 0x0000001508007388 */ /* 0x000fe80000000800 */
[----:B------:R-:W-:Y:S04]  /*1630*/  LDS R10, [R9+0x30] ;  /* 0x00003000090a7984 */ /* 0x000fe80000000800 */
[----:B------:R-:W0:Y:S01]  /*1640*/  LDS R15, [R12+0xf70] ;  /* 0x000f70000c0f7984 */ /* 0x000e220000000800 */
[-C--:B------:R-:W-:Y:S02]  /*1650*/  VIADDMNMX R11, R20, R16.reuse, R24, PT ;  /* 0x00000010140b7246 */ /* 0x080fe40003800118 */
[----:B------:R-:W-:-:S02]  /*1660*/  VIADDMNMX R17, R22, R16, R17, PT ;  /* 0x0000001016117246 */ /* 0x000fc40003800111 */
[-C--:B------:R-:W-:Y:S01]  /*1670*/  VIADDMNMX R13, R22, R19.reuse, R13, PT ;  /* 0x00000013160d7246 */ /* 0x080fe2000380010d */
        /* <DEDUP_REMOVED lines=16> */
[----:B------:R-:W-:Y:S02]  /*1780*/  VIADDMNMX R20, R20, R14, R29, PT ;  /* 0x0000000e14147246 */ /* 0x000fe4000380011d */
[----:B0-----:R-:W-:-:S02]  /*1790*/  VIADDMNMX R21, R18, R22, R21, PT ;  /* 0x0000001612157246 */ /* 0x001fc40003800115 */
[----:B------:R-:W-:Y:S04]  /*17a0*/  LDS R22, [R9+0x3f90] ;  /* 0x003f900009167984 */ /* 0x000fe80000000800 */
        /* <DEDUP_REMOVED lines=35> */
[----:B------:R-:W-:Y:S02]  /*19e0*/  VIADDMNMX R14, R0, R14, R11, PT ;  /* 0x0000000e000e7246 */ /* 0x000fe4000380010b */
[----:B0-----:R-:W-:-:S02]  /*19f0*/  VIADDMNMX R21, R20, R21, R27, PT ;  /* 0x0000001514157246 */ /* 0x001fc4000380011b */
[----:B------:R-:W-:Y:S04]  /*1a00*/  LDS R27, [R9+0x1fe8] ;  /* 0x001fe800091b7984 */ /* 0x000fe80000000800 */
[----:B------:R-:W-:Y:S04]  /*1a10*/  STS [R8+0x3f60], R21 ;  /* 0x003f601508007388 */ /* 0x000fe80000000800 */
[----:B------:R-:W-:Y:S04]  /*1a20*/  LDS R11, [R9+0x3c] ;  /* 0x00003c00090b7984 */ /* 0x000fe80000000800 */
[----:B------:R-:W0:Y:S01]  /*1a30*/  LDS R20, [R12+0x1248] ;  /* 0x001248000c147984 */ /* 0x000e220000000800 */
[----:B------:R-:W-:-:S02]  /*1a40*/  VIADDMNMX R24, R0, R10, R19, PT ;  /* 0x0000000a00187246 */ /* 0x000fc40003800113 */
[----:B0-----:R-:W-:Y:S02]  /*1a50*/  VIADDMNMX R11, R20, R11, R18, PT ;  /* 0x0000000b140b7246 */ /* 0x001fe40003800112 */
[----:B------:R-:W-:Y:S04]  /*1a60*/  LDS R18, [R9+0x3f98] ;  /* 0x003f980009127984 */ /* 0x000fe80000000800 */
[----:B------:R-:W-:Y:S04]  /*1a70*/  STS [R8], R11 ;  /* 0x0000000b08007388 */ /* 0x000fe80000000800 */
[----:B------:R-:W-:Y:S04]  /*1a80*/  LDS R0, [R9+0x3c] ;  /* 0x00003c0009007984 */ /* 0x000fe80000000800 */
[----:B------:R-:W0:Y:S01]  /*1a90*/  LDS R19, [R12+0x1318] ;  /* 0x001318000c137984 */ /* 0x000e220000000800 */
[----:B------:R-:W-:-:S02]  /*1aa0*/  VIADDMNMX R10, R16, R29, R14, PT ;  /* 0x0000001d100a7246 */ /* 0x000fc4000380010e */
[C---:B------:R-:W-:Y:S02]  /*1ab0*/  VIADDMNMX R14, R22.reuse, R29, R17, PT ;  /* 0x0000001d160e7246 */ /* 0x040fe40003800111 */
[----:B0-----:R-:W-:Y:S02]  /*1ac0*/  VIADDMNMX R17, R19, R0, R10, PT ;  /* 0x0000000013117246 */ /* 0x001fe4000380010a */
[-C--:B------:R-:W-:Y:S02]  /*1ad0*/  VIADDMNMX R10, R22, R27.reuse, R13, PT ;  /* 0x0000001b160a7246 */ /* 0x080fe4000380010d */
[----:B------:R-:W-:Y:S01]  /*1ae0*/  LDS R13, [R12+0x12b0] ;  /* 0x0012b0000c0d7984 */ /* 0x000fe20000000800 */
[----:B------:R-:W-:-:S03]  /*1af0*/  VIADDMNMX R27, R16, R27, R24, PT ;  /* 0x0000001b101b7246 */ /* 0x000fc60003800118 */
        /* <DEDUP_REMOVED lines=22> */
[----:B------:R-:W0:Y:S04]  /*1c60*/  LDS R0, [R9+0x1ff0] ;  /* 0x001ff00009007984 */ /* 0x000e280000000800 */
[----:B------:R-:W-:Y:S01]  /*1c70*/  LDS R14, [R12+0x1450] ;  /* 0x001450000c0e7984 */ /* 0x000fe20000000800 */
        /* <DEDUP_REMOVED lines=22> */
[----:B------:R-:W-:Y:S04]  /*1de0*/  LDS R18, [R12+0x1520] ;  /* 0x001520000c127984 */ /* 0x000fe80000000800 */
[----:B------:R-:W-:Y:S01]  /*1df0*/  LDS R20, [R12+0x1588] ;  /* 0x001588000c147984 */ /* 0x000fe20000000800 */
[----:B0-----:R-:W-:-:S05]  /*1e00*/  VIADDMNMX R25, R22, R11, R25, PT ;  /* 0x0000000b16197246 */ /* 0x001fca0003800119 */
[----:B------:R-:W-:Y:S04]  /*1e10*/  STS [R8+0x1fb0], R25 ;  /* 0x001fb01908007388 */ /* 0x000fe80000000800 */
[----:B------:R-:W0:Y:S02]  /*1e20*/  LDS R11, [R9+0x3fa4] ;  /* 0x003fa400090b7984 */ /* 0x000e240000000800 */
[----:B0-----:R-:W-:Y:S02]  /*1e30*/  VIADDMNMX R11, R22, R11, R21, PT ;  /* 0x0000000b160b7246 */ /* 0x001fe40003800115 */
[----:B------:R-:W-:Y:S01]  /*1e40*/  LDS R22, [R9+0x1ff4] ;  /* 0x001ff40009167984 */ /* 0x000fe20000000800 */
[----:B------:R-:W-:-:S03]  /*1e50*/  VIADDMNMX R21, R14, R16, R17, PT ;  /* 0x000000100e157246 */ /* 0x000fc60003800111 */
        /* <DEDUP_REMOVED lines=11> */
[----:B------:R-:W-:Y:S02]  /*1f10*/  VIADDMNMX R27, R20, R22, R27, PT ;  /* 0x00000016141b7246 */ /* 0x000fe4000380011b */
[----:B0-----:R-:W-:Y:S02]  /*1f20*/  VIADDMNMX R19, R17, R0, R21, PT ;  /* 0x0000000011137246 */ /* 0x001fe40003800115 */
[----:B------:R-:W-:Y:S02]  /*1f30*/  VIADDMNMX R21, R18, R22, R10, PT ;  /* 0x0000001612157246 */ /* 0x000fe4000380010a */
        /* <DEDUP_REMOVED lines=53> */
[----:B0-----:R-:W-:-:S02]  /*2290*/  VIADDMNMX R15, R18, R15, R24, PT ;  /* 0x0000000f120f7246 */ /* 0x001fc40003800118 */
[----:B------:R-:W-:-:S03]  /*22a0*/  VIADDMNMX R24, R22, R14, R19, PT ;  /* 0x0000000e16187246 */ /* 0x000fc60003800113 */
        /* <DEDUP_REMOVED lines=9> */
[----:B------:R-:W-:-:S02]  /*2340*/  VIADDMNMX R24, R16, R23, R24, PT ;  /* 0x0000001710187246 */ /* 0x000fc40003800118 */
[C---:B------:R-:W-:Y:S02]  /*2350*/  VIADDMNMX R29, R10.reuse, R23, R29, PT ;  /* 0x000000170a1d7246 */ /* 0x040fe4000380011d */
        /* <DEDUP_REMOVED lines=68> */
[-C--:B------:R-:W-:Y:S02]  /*27a0*/  VIADDMNMX R25, R10, R20.reuse, R21, PT ;  /* 0x000000140a197246 */ /* 0x080fe40003800115 */
[----:B------:R-:W-:Y:S02]  /*27b0*/  VIADDMNMX R21, R16, R20, R22, PT ;  /* 0x0000001410157246 */ /* 0x000fe40003800116 */
[----:B------:R-:W-:Y:S01]  /*27c0*/  LDS R20, [R12+0x1da8] ;  /* 0x001da8000c147984 */ /* 0x000fe20000000800 */
        /* <DEDUP_REMOVED lines=24> */
[----:B------:R-:W0:Y:S02]  /*2950*/  LDS R0, [R9+0x2014] ;  /* 0x0020140009007984 */ /* 0x000e240000000800 */
[----:B0-----:R-:W-:Y:S02]  /*2960*/  VIADDMNMX R27, R10, R0, R27, PT ;  /* 0x000000000a1b7246 */ /* 0x001fe4000380011b */
[----:B------:R-:W-:Y:S04]  /*2970*/  LDS R0, [R12+0x1f48] ;  /* 0x001f48000c007984 */ /* 0x000fe80000000800 */
[----:B------:R-:W-:Y:S04]  /*2980*/  STS [R8+0x1fb0], R27 ;  /* 0x001fb01b08007388 */ /* 0x000fe80000000800 */
[----:B------:R-:W0:Y:S01]  /*2990*/  LDS R18, [R9+0x2014] ;  /* 0x0020140009127984 */ /* 0x000e220000000800 */
[----:B------:R-:W-:-:S02]  /*29a0*/  VIADDMNMX R25, R20, R22, R25, PT ;  /* 0x0000001614197246 */ /* 0x000fc40003800119 */
        /* <DEDUP_REMOVED lines=16> */
[----:B------:R-:W-:Y:S04]  /*2ab0*/  LDS R17, [R9+0x68] ;  /* 0x0000680009117984 */ /* 0x000fe80000000800 */
[----:B------:R-:W0:Y:S02]  /*2ac0*/  LDS R20, [R12+0x2018] ;  /* 0x002018000c147984 */ /* 0x000e240000000800 */
[----:B0-----:R-:W-:-:S05]  /*2ad0*/  VIADDMNMX R17, R20, R17, R29, PT ;  /* 0x0000001114117246 */ /* 0x001fca000380011d */
[----:B------:R-:W-:Y:S04]  /*2ae0*/  STS [R8+0x68], R17 ;  /* 0x0000681108007388 */ /* 0x000fe80000000800 */
[----:B------:R-:W0:Y:S04]  /*2af0*/  LDS R15, [R9+0x2018] ;  /* 0x00201800090f7984 */ /* 0x000e280000000800 */
[----:B------:R-:W-:Y:S04]  /*2b00*/  LDS R10, [R9+0x68] ;  /* 0x00006800090a7984 */ /* 0x000fe80000000800 */
[----:B------:R-:W-:Y:S01]  /*2b10*/  LDS R14, [R12+0x2080] ;  /* 0x002080000c0e7984 */ /* 0x000fe20000000800 */
[----:B0-----:R-:W-:-:S05]  /*2b20*/  VIADDMNMX R15, R22, R15, R27, PT ;  /* 0x0000000f160f7246 */ /* 0x001fca000380011b */
[----:B------:R-:W-:Y:S04]  /*2b30*/  STS [R8+0x1fb0], R15 ;  /* 0x001fb00f08007388 */ /* 0x000fe80000000800 */
[----:B------:R-:W0:Y:S02]  /*2b40*/  LDS R27, [R9+0x2018] ;  /* 0x00201800091b7984 */ /* 0x000e240000000800 */
[----:B0-----:R-:W-:-:S05]  /*2b50*/  VIADDMNMX R27, R20, R27, R25, PT ;  /* 0x0000001b141b7246 */ /* 0x001fca0003800119 */
[----:B------:R-:W-:Y:S04]  /*2b60*/  STS [R8+0x2018], R27 ;  /* 0x0020181b08007388 */ /* 0x000fe80000000800 */
[----:B------:R-:W0:Y:S04]  /*2b70*/  LDS R25, [R9+0x3fc8] ;  /* 0x003fc80009197984 */ /* 0x000e280000000800 */
[----:B------:R-:W-:Y:S01]  /*2b80*/  LDS R29, [R9+0x2018] ;  /* 0x00201800091d7984 */ /* 0x000fe20000000800 */
        /* <DEDUP_REMOVED lines=9> */
[----:B0-----:R-:W-:Y:S02]  /*2c20*/  VIADDMNMX R19, R20, R22, R19, PT ;  /* 0x0000001614137246 */ /* 0x001fe40003800113 */
[----:B------:R-:W-:-:S03]  /*2c30*/  VIADDMNMX R22, R0, R18, R21, PT ;  /* 0x0000001200167246 */ /* 0x000fc60003800115 */
[----:B------:R-:W-:Y:S04]  /*2c40*/  STS [R8], R19 ;  /* 0x0000001308007388 */ /* 0x000fe80000000800 */
[----:B------:R-:W-:Y:S04]  /*2c50*/  LDS R0, [R9+0x6c] ;  /* 0x00006c0009007984 */ /* 0x000fe80000000800 */
[----:B------:R-:W0:Y:S02]  /*2c60*/  LDS R18, [R12+0x2150] ;  /* 0x002150000c127984 */ /* 0x000e240000000800 */
[----:B0-----:R-:W-:-:S05]  /*2c70*/  VIADDMNMX R17, R18, R0, R17, PT ;  /* 0x0000000012117246 */ /* 0x001fca0003800111 */
[----:B------:R-:W-:Y:S04]  /*2c80*/  STS [R8+0x68], R17 ;  /* 0x0000681108007388 */ /* 0x000fe80000000800 */
[----:B------:R-:W-:Y:S04]  /*2c90*/  LDS R24, [R9+0x6c] ;  /* 0x00006c0009187984 */ /* 0x000fe80000000800 */
[----:B------:R-:W0:Y:S01]  /*2ca0*/  LDS R0, [R12+0x21b8] ;  /* 0x0021b8000c007984 */ /* 0x000e220000000800 */
[----:B------:R-:W-:-:S04]  /*2cb0*/  VIADDMNMX R21, R14, R10, R23, PT ;  /* 0x0000000a0e157246 */ /* 0x000fc80003800117 */
[----:B0-----:R-:W-:-:S05]  /*2cc0*/  VIADDMNMX R21, R0, R24, R21, PT ;  /* 0x0000001800157246 */ /* 0x001fca0003800115 */
[----:B------:R-:W-:Y:S04]  /*2cd0*/  STS [R8+0xd0], R21 ;  /* 0x0000d01508007388 */ /* 0x000fe80000000800 */
[----:B------:R-:W0:Y:S02]  /*2ce0*/  LDS R10, [R9+0x201c] ;  /* 0x00201c00090a7984 */ /* 0x000e240000000800 */
[----:B0-----:R-:W-:-:S05]  /*2cf0*/  VIADDMNMX R15, R20, R10, R15, PT ;  /* 0x0000000a140f7246 */ /* 0x001fca000380010f */
[----:B------:R-:W-:Y:S04]  /*2d00*/  STS [R8+0x1fb0], R15 ;  /* 0x001fb00f08007388 */ /* 0x000fe80000000800 */
[----:B------:R-:W0:Y:S02]  /*2d10*/  LDS R10, [R9+0x201c] ;  /* 0x00201c00090a7984 */ /* 0x000e240000000800 */
[----:B0-----:R-:W-:-:S05]  /*2d20*/  VIADDMNMX R27, R18, R10, R27, PT ;  /* 0x0000000a121b7246 */ /* 0x001fca000380011b */
[----:B------:R-:W-:Y:S04]  /*2d30*/  STS [R8+0x2018], R27 ;  /* 0x0020181b08007388 */ /* 0x000fe80000000800 */
        /* <DEDUP_REMOVED lines=11> */
[----:B------:R-:W0:Y:S02]  /*2df0*/  LDS R20, [R12+0x2220] ;  /* 0x002220000c147984 */ /* 0x000e240000000800 */
[----:B0-----:R-:W-:-:S02]  /*2e00*/  VIADDMNMX R19, R20, R13, R19, PT ;  /* 0x0000000d14137246 */ /* 0x001fc40003800113 */
[----:B------:R-:W-:Y:S04]  /*2e10*/  LDS R13, [R9+0x3fcc] ;  /* 0x003fcc00090d7984 */ /* 0x000fe80000000800 */
[----:B------:R-:W-:Y:S04]  /*2e20*/  STS [R8], R19 ;  /* 0x0000001308007388 */ /* 0x000fe80000000800 */
[----:B------:R-:W-:Y:S04]  /*2e30*/  LDS R18, [R9+0x70] ;  /* 0x0000700009127984 */ /* 0x000fe80000000800 */
[----:B------:R-:W0:Y:S02]  /*2e40*/  LDS R22, [R12+0x2288] ;  /* 0x002288000c167984 */ /* 0x000e240000000800 */
[----:B0-----:R-:W-:-:S05]  /*2e50*/  VIADDMNMX R17, R22, R18, R17, PT ;  /* 0x0000001216117246 */ /* 0x001fca0003800111 */
[----:B------:R-:W-:Y:S04]  /*2e60*/  STS [R8+0x68], R17 ;  /* 0x0000681108007388 */ /* 0x000fe80000000800 */
[----:B------:R-:W0:Y:S01]  /*2e70*/  LDS R18, [R9+0x2020] ;  /* 0x0020200009127984 */ /* 0x000e220000000800 */
[----:B------:R-:W-:-:S03]  /*2e80*/  VIADDMNMX R11, R14, R16, R11, PT ;  /* 0x000000100e0b7246 */ /* 0x000fc6000380010b */
[----:B------:R-:W-:Y:S01]  /*2e90*/  LDS R16, [R9+0x70] ;  /* 0x0000700009107984 */ /* 0x000fe20000000800 */
[----:B0-----:R-:W-:-:S03]  /*2ea0*/  VIADDMNMX R15, R20, R18, R15, PT ;  /* 0x00000012140f7246 */ /* 0x001fc6000380010f */
[----:B------:R-:W-:Y:S04]  /*2eb0*/  LDS R18, [R12+0x22f0] ;  /* 0x0022f0000c127984 */ /* 0x000fe80000000800 */
[----:B------:R-:W-:Y:S04]  /*2ec0*/  STS [R8+0x1fb0], R15 ;  /* 0x001fb00f08007388 */ /* 0x000fe80000000800 */
[----:B------:R-:W0:Y:S02]  /*2ed0*/  LDS R14, [R9+0x2020] ;  /* 0x00202000090e7984 */ /* 0x000e240000000800 */
        /* <DEDUP_REMOVED lines=36> */
[----:B------:R-:W-:Y:S04]  /*3120*/  LDS R22, [R9+0x78] ;  /* 0x0000780009167984 */ /* 0x000fe80000000800 */
[----:B------:R-:W0:Y:S01]  /*3130*/  LDS R14, [R12+0x2490] ;  /* 0x002490000c0e7984 */ /* 0x000e220000000800 */
[C---:B------:R-:W-:Y:S02]  /*3140*/  VIADDMNMX R21, R18.reuse, R16, R21, PT ;  /* 0x0000001012157246 */ /* 0x040fe40003800115 */
[----:B------:R-:W-:-:S02]  /*3150*/  VIADDMNMX R20, R18, R20, R10, PT ;  /* 0x0000001412147246 */ /* 0x000fc4000380010a */
[----:B------:R-:W-:Y:S01]  /*3160*/  LDS R18, [R9+0x3fd4] ;  /* 0x003fd40009127984 */ /* 0x000fe20000000800 */
[----:B0-----:R-:W-:-:S05]  /*3170*/  VIADDMNMX R19, R14, R22, R19, PT ;  /* 0x000000160e137246 */ /* 0x001fca0003800113 */
        /* <DEDUP_REMOVED lines=166> */
[----:B------:R-:W-:Y:S02]  /*3be0*/  VIADDMNMX R22, R18, R14, R10, PT ;  /* 0x0000000e12167246 */ /* 0x000fe4000380010a */
[----:B------:R-:W-:Y:S04]  /*3bf0*/  LDS R10, [R9+0x3fec] ;  /* 0x003fec00090a7984 */ /* 0x000fe80000000800 */
        /* <DEDUP_REMOVED lines=163> */
[----:B------:R-:W0:Y:S02]  /*4630*/  LDS R20, [R12+0x3330] ;  /* 0x003330000c147984 */ /* 0x000e240000000800 */
[----:B0-----:R-:W-:-:S02]  /*4640*/  VIADDMNMX R29, R20, R22, R29, PT ;  /* 0x00000016141d7246 */ /* 0x001fc4000380011d */
[C---:B------:R-:W-:Y:S02]  /*4650*/  VIADDMNMX R22, R16.reuse, R0, R11, PT ;  /* 0x0000000010167246 */ /* 0x040fe4000380010b */
[----:B------:R-:W-:Y:S01]  /*4660*/  LDS R0, [R9+0x4004] ;  /* 0x0040040009007984 */ /* 0x000fe20000000800 */
        /* <DEDUP_REMOVED lines=120> */
[----:B------:R-:W0:Y:S02]  /*4df0*/  LDS R20, [R9+0x2068] ;  /* 0x0020680009147984 */ /* 0x000e240000000800 */
[----:B0-----:R-:W-:Y:S02]  /*4e00*/  VIADDMNMX R21, R14, R20, R21, PT ;  /* 0x000000140e157246 */ /* 0x001fe40003800115 */
[----:B------:R-:W-:Y:S02]  /*4e10*/  VIADDMNMX R20, R16, R0, R11, PT ;  /* 0x0000000010147246 */ /* 0x000fe4000380010b */
[----:B------:R-:W-:Y:S04]  /*4e20*/  LDS R0, [R9+0xb8] ;  /* 0x0000b80009007984 */ /* 0x000fe80000000800 */
        /* <DEDUP_REMOVED lines=167> */
[----:B------:R-:W-:Y:S04]  /*58a0*/  LDS R16, [R9+0xd0] ;  /* 0x0000d00009107984 */ /* 0x000fe80000000800 */
[----:B------:R-:W0:Y:S02]  /*58b0*/  LDS R14, [R12+0x4030] ;  /* 0x004030000c0e7984 */ /* 0x000e240000000800 */
        /* <DEDUP_REMOVED lines=767> */
[----:B------:R-:W0:Y:S04]  /*88b0*/  LDS R0, [R9+0x4094] ;  /* 0x0040940009007984 */ /* 0x000e280000000800 */
        /* <DEDUP_REMOVED lines=8> */
[----:B0-----:R-:W-:-:S05]  /*8940*/  VIADDMNMX R11, R14, R0, R11, PT ;  /* 0x000000000e0b7246 */ /* 0x001fca000380010b */
[----:B------:R-:W-:Y:S04]  /*8950*/  STG.E desc[UR4][R2.64+0xd0], R11 ;  /* 0x0000d00b02007986 */ /* 0x000fe8000c101904 */
[----:B------:R-:W-:Y:S01]  /*8960*/  STS [R8+0x4030], R11 ;  /* 0x0040300b08007388 */ /* 0x000fe20000000800 */
[----:B------:R-:W-:Y:S05]  /*8970*/  EXIT ;  /* 0x000000000000794d */ /* 0x000fea0003800000 */
.L_x_1:
        /* <DEDUP_REMOVED lines=16> */
.L_x_5:


//--------------------- .text._Z17phase2_kernel_rowPiii --------------------------
	.section	.text._Z17phase2_kernel_rowPiii,"ax",@progbits
	.align	128
        .global         _Z17phase2_kernel_rowPiii
        .type           _Z17phase2_kernel_rowPiii,@function
        .size           _Z17phase2_kernel_rowPiii,(.L_x_6 - _Z17phase2_kernel_rowPiii)
        .other          _Z17phase2_kernel_rowPiii,@"STO_CUDA_ENTRY STV_DEFAULT"
_Z17phase2_kernel_rowPiii:
.text._Z17phase2_kernel_rowPiii:
[----:B------:R-:W-:Y:S01]  /*0000*/  LDC R1, c[0x0][0x37c] ;  /* 0x0000df00ff017b82 */ /* 0x000fe20000000800 */
[----:B------:R-:W0:Y:S07]  /*0010*/  S2R R0, SR_TID.Y ;  /* 0x0000000000007919 */ /* 0x000e2e0000002200 */
[----:B------:R-:W1:Y:S01]  /*0020*/  LDC.64 R4, c[0x0][0x388] ;  /* 0x0000e200ff047b82 */ /* 0x000e620000000a00 */
[----:B------:R-:W2:Y:S01]  /*0030*/  LDCU.64 UR6, c[0x0][0x358] ;  /* 0x00006b00ff0677ac */ /* 0x000ea20008000a00 */
[----:B------:R-:W3:Y:S06]  /*0040*/  S2R R18, SR_TID.X ;  /* 0x0000000000127919 */ /* 0x000eec0000002100 */
[----:B------:R-:W4:Y:S08]  /*0050*/  S2UR UR4, SR_CTAID.X ;  /* 0x00000000000479c3 */ /* 0x000f300000002500 */
[----:B------:R-:W5:Y:S01]  /*0060*/  LDC.64 R2, c[0x0][0x380] ;  /* 0x0000e000ff027b82 */ /* 0x000f620000000a00 */
[----:B-1----:R-:W-:-:S02]  /*0070*/  IMAD R9, R5, 0x4e, RZ ;  /* 0x0000004e05097824 */ /* 0x002fc400078e02ff */
[----:B0-----:R-:W-:Y:S01]  /*0080*/  IMAD R5, R5, 0x4e, R0 ;  /* 0x0000004e05057824 */ /* 0x001fe200078e0200 */
[----:B----4-:R-:W-:-:S03]  /*0090*/  UIMAD UR4, UR4, 0x4e, URZ ;  /* 0x0000004e040478a4 */ /* 0x010fc6000f8e02ff */
[----:B------:R-:W-:-:S03]  /*00a0*/  IMAD R7, R5, R4, R9 ;  /* 0x0000000405077224 */ /* 0x000fc600078e0209 */
[----:B------:R-:W-:Y:S02]  /*00b0*/  IMAD R11, R5, R4, UR4 ;  /* 0x00000004050b7e24 */ /* 0x000fe4000f8e0204 */
[--C-:B---3--:R-:W-:Y:S02]  /*00c0*/  IMAD.IADD R7, R7, 0x1, R18.reuse ;  /* 0x0000000107077824 */ /* 0x108fe400078e0212 */
[----:B------:R-:W-:Y:S02]  /*00d0*/  IMAD.IADD R11, R11, 0x1, R18 ;  /* 0x000000010b0b7824 */ /* 0x000fe400078e0212 */
[----:B-----5:R-:W-:-:S04]  /*00e0*/  IMAD.WIDE R20, R7, 0x4, R2 ;  /* 0x0000000407147825 */ /* 0x020fc800078e0202 */
[----:B------:R-:W-:Y:S01]  /*00f0*/  IMAD.WIDE R6, R11, 0x4, R2 ;  /* 0x000000040b067825 */ /* 0x000fe200078e0202 */
[----:B--2---:R-:W2:Y:S04]  /*0100*/  LDG.E R14, desc[UR6][R20.64] ;  /* 0x00000006140e7981 */ /* 0x004ea8000c1e1900 */
[----:B------:R-:W3:Y:S01]  /*0110*/  LDG.E R15, desc[UR6][R6.64] ;  /* 0x00000006060f7981 */ /* 0x000ee2000c1e1900 */
[----:B------:R-:W-:Y:S01]  /*0120*/  MOV R8, 0x400 ;  /* 0x0000040000087802 */ /* 0x000fe20000000f00 */
[C---:B------:R-:W-:Y:S01]  /*0130*/  VIADD R11, R5.reuse, 0x1a ;  /* 0x0000001a050b7836 */ /* 0x040fe20000000000 */
[----:B------:R-:W0:Y:S01]  /*0140*/  S2R R10, SR_CgaCtaId ;  /* 0x00000000000a7919 */ /* 0x000e220000008800 */
[----:B------:R-:W-:Y:S02]  /*0150*/  VIADD R13, R5, 0x34 ;  /* 0x00000034050d7836 */ /* 0x000fe40000000000 */
[----:B------:R-:W-:Y:S01]  /*0160*/  IMAD R5, R11, R4, R9 ;  /* 0x000000040b057224 */ /* 0x000fe200078e0209 */
[----:B------:R-:W4:Y:S01]  /*0170*/  LDG.E R16, desc[UR6][R20.64+0x68] ;  /* 0x0000680614107981 */ /* 0x000f22000c1e1900 */
[----:B------:R-:W-:-:S02]  /*0180*/  VIADD R19, R8, 0x5f10 ;  /* 0x00005f1008137836 */ /* 0x000fc40000000000 */
[-C--:B------:R-:W-:Y:S02]  /*0190*/  IMAD R11, R11, R4.reuse, UR4 ;  /* 0x000000040b0b7e24 */ /* 0x080fe4000f8e0204 */
[CC--:B------:R-:W-:Y:S02]  /*01a0*/  IMAD R17, R13.reuse, R4.reuse, R9 ;  /* 0x000000040d117224 */ /* 0x0c0fe400078e0209 */
[----:B------:R-:W-:Y:S02]  /*01b0*/  IMAD R13, R13, R4, UR4 ;  /* 0x000000040d0d7e24 */ /* 0x000fe4000f8e0204 */
[--C-:B------:R-:W-:Y:S02]  /*01c0*/  IMAD.IADD R5, R5, 0x1, R18.reuse ;  /* 0x0000000105057824 */ /* 0x100fe400078e0212 */
[--C-:B------:R-:W-:Y:S02]  /*01d0*/  IMAD.IADD R11, R11, 0x1, R18.reuse ;  /* 0x000000010b0b7824 */ /* 0x100fe400078e0212 */
[----:B------:R-:W-:-:S02]  /*01e0*/  IMAD.IADD R23, R17, 0x1, R18 ;  /* 0x0000000111177824 */ /* 0x000fc400078e0212 */
[----:B------:R-:W-:Y:S01]  /*01f0*/  IMAD.IADD R25, R13, 0x1, R18 ;  /* 0x000000010d197824 */ /* 0x000fe200078e0212 */
[----:B------:R-:W5:Y:S01]  /*0200*/  LDG.E R17, desc[UR6][R20.64+0xd0] ;  /* 0x0000d00614117981 */ /* 0x000f62000c1e1900 */
[----:B------:R-:W-:-:S04]  /*0210*/  IMAD.WIDE R12, R5, 0x4, R2 ;  /* 0x00000004050c7825 */ /* 0x000fc800078e0202 */
[--C-:B------:R-:W-:Y:S01]  /*0220*/  IMAD.WIDE R4, R11, 0x4, R2.reuse ;  /* 0x000000040b047825 */ /* 0x100fe200078e0202 */
[----:B------:R-:W5:Y:S04]  /*0230*/  LDG.E R22, desc[UR6][R12.64+0x68] ;  /* 0x000068060c167981 */ /* 0x000f68000c1e1900 */
[----:B------:R-:W5:Y:S01]  /*0240*/  LDG.E R21, desc[UR6][R6.64+0x68] ;  /* 0x0000680606157981 */ /* 0x000f62000c1e1900 */
[C---:B0-----:R-:W-:Y:S02]  /*0250*/  LEA R19, R10.reuse, R19, 0x18 ;  /* 0x000000130a137211 */ /* 0x041fe400078ec0ff */
[----:B------:R-:W-:Y:S01]  /*0260*/  LEA R9, R10, R8, 0x18 ;  /* 0x000000080a097211 */ /* 0x000fe200078ec0ff */
[----:B------:R-:W-:Y:S01]  /*0270*/  IMAD.WIDE R10, R23, 0x4, R2 ;  /* 0x00000004170a7825 */ /* 0x000fe200078e0202 */
[----:B------:R-:W5:Y:S03]  /*0280*/  LDG.E R27, desc[UR6][R4.64] ;  /* 0x00000006041b7981 */ /* 0x000f66000c1e1900 */
[----:B------:R-:W-:Y:S01]  /*0290*/  IMAD R8, R18, 0x4, R19 ;  /* 0x0000000412087824 */ /* 0x000fe200078e0213 */
[----:B------:R-:W5:Y:S01]  /*02a0*/  LDG.E R23, desc[UR6][R12.64] ;  /* 0x000000060c177981 */ /* 0x000f62000c1e1900 */
[----:B------:R-:W-:-:S03]  /*02b0*/  IMAD R9, R0, 0x138, R9 ;  /* 0x0000013800097824 */ /* 0x000fc600078e0209 */
[----:B------:R-:W5:Y:S01]  /*02c0*/  LDG.E R19, desc[UR6][R6.64+0xd0] ;  /* 0x0000d00606137981 */ /* 0x000f62000c1e1900 */
[----:B------:R-:W-:-:S03]  /*02d0*/  IMAD.WIDE R2, R25, 0x4, R2 ;  /* 0x0000000419027825 */ /* 0x000fc600078e0202 */
[----:B------:R-:W5:Y:S01]  /*02e0*/  LDG.E R29, desc[UR6][R4.64+0x68] ;  /* 0x00006806041d7981 */ /* 0x000f62000c1e1900 */
[----:B------:R-:W-:Y:S02]  /*02f0*/  IMAD R25, R18, 0x4, R9 ;  /* 0x0000000412197824 */ /* 0x000fe400078e0209 */
[----:B------:R-:W-:Y:S01]  /*0300*/  IMAD R0, R0, 0x138, R8 ;  /* 0x0000013800007824 */ /* 0x000fe200078e0208 */
[----:B------:R-:W5:Y:S04]  /*0310*/  LDG.E R24, desc[UR6][R12.64+0xd0] ;  /* 0x0000d0060c187981 */ /* 0x000f68000c1e1900 */
[----:B------:R-:W5:Y:S04]  /*0320*/  LDG.E R20, desc[UR6][R10.64] ;  /* 0x000000060a147981 */ /* 0x000f68000c1e1900 */
[----:B------:R-:W5:Y:S04]  /*0330*/  LDG.E R18, desc[UR6][R10.64+0x68] ;  /* 0x000068060a127981 */ /* 0x000f68000c1e1900 */
[----:B------:R-:W5:Y:S04]  /*0340*/  LDG.E R13, desc[UR6][R4.64+0xd0] ;  /* 0x0000d006040d7981 */ /* 0x000f68000c1e1900 */
[----:B------:R-:W5:Y:S04]  /*0350*/  LDG.E R12, desc[UR6][R2.64] ;  /* 0x00000006020c7981 */ /* 0x000f68000c1e1900 */
[----:B------:R-:W5:Y:S04]  /*0360*/  LDG.E R26, desc[UR6][R2.64+0x68] ;  /* 0x00006806021a7981 */ /* 0x000f68000c1e1900 */
[----:B------:R-:W5:Y:S04]  /*0370*/  LDG.E R28, desc[UR6][R10.64+0xd0] ;  /* 0x0000d0060a1c7981 */ /* 0x000f68000c1e1900 */
[----:B--2---:R-:W-:Y:S04]  /*0380*/  STS [R25], R14 ;  /* 0x0000000e19007388 */ /* 0x004fe80000000800 */
[----:B---3--:R0:W-:Y:S04]  /*0390*/  STS [R0], R15 ;  /* 0x0000000f00007388 */ /* 0x0081e80000000800 */
[----:B0-----:R-:W2:Y:S04]  /*03a0*/  LDG.E R15, desc[UR6][R2.64+0xd0] ;  /* 0x0000d006020f7981 */ /* 0x001ea8000c1e1900 */
[----:B----4-:R-:W-:Y:S04]  /*03b0*/  STS [R25+0x68], R16 ;  /* 0x0000681019007388 */ /* 0x010fe80000000800 */
[----:B-----5:R-:W-:Y:S04]  /*03c0*/  STS [R0+0x68], R21 ;  /* 0x0000681500007388 */ /* 0x020fe80000000800 */
        /* <DEDUP_REMOVED lines=19> */
[----:B------:R-:W-:Y:S04]  /*0500*/  LDS R21, [R0+0x3f60] ;  /* 0x003f600000157984 */ /* 0x000fe80000000800 */
[----:B------:R-:W-:Y:S04]  /*0510*/  LDS R19, [R0+0x3fc8] ;  /* 0x003fc80000137984 */ /* 0x000fe80000000800 */
[----:B------:R-:W-:Y:S04]  /*0520*/  LDS R17, [R0+0x2018] ;  /* 0x0020180000117984 */ /* 0x000fe80000000800 */
[----:B------:R-:W-:Y:S01]  /*0530*/  LDS R18, [R0+0x4030] ;  /* 0x0040300000127984 */ /* 0x000fe20000000800 */
[----:B0-----:R-:W-:-:S05]  /*0540*/  VIADDMNMX R11, R14, R10, R11, PT ;  /* 0x0000000a0e0b7246 */ /* 0x001fca000380010b */
[----:B------:R-:W-:Y:S04]  /*0550*/  STS [R0], R11 ;  /* 0x0000000b00007388 */ /* 0x000fe80000000800 */
[----:B------:R-:W0:Y:S02]  /*0560*/  LDS R12, [R8+0x68] ;  /* 0x00006800080c7984 */ /* 0x000e240000000800 */
[-C--:B0-----:R-:W-:Y:S02]  /*0570*/  VIADDMNMX R27, R12, R10.reuse, R13, PT ;  /* 0x0000000a0c1b7246 */ /* 0x081fe4000380010d */
[----:B------:R-:W-:Y:S04]  /*0580*/  LDS R13, [R0+0xd0] ;  /* 0x0000d000000d7984 */ /* 0x000fe80000000800 */
[----:B------:R-:W-:Y:S04]  /*0590*/  STS [R0+0x68], R27 ;  /* 0x0000681b00007388 */ /* 0x000fe80000000800 */
[----:B------:R-:W0:Y:S02]  /*05a0*/  LDS R12, [R8+0xd0] ;  /* 0x0000d000080c7984 */ /* 0x000e240000000800 */
[----:B0-----:R-:W-:-:S05]  /*05b0*/  VIADDMNMX R29, R12, R10, R13, PT ;  /* 0x0000000a0c1d7246 */ /* 0x001fca000380010d */
[----:B------:R-:W-:Y:S04]  /*05c0*/  STS [R0+0xd0], R29 ;  /* 0x0000d01d00007388 */ /* 0x000fe80000000800 */
[----:B------:R-:W-:Y:S04]  /*05d0*/  LDS R10, [R8] ;  /* 0x00000000080a7984 */ /* 0x000fe80000000800 */
[----:B------:R-:W0:Y:S04]  /*05e0*/  LDS R13, [R9+0x3f60] ;  /* 0x003f6000090d7984 */ /* 0x000e280000000800 */
[----:B------:R-:W1:Y:S04]  /*05f0*/  LDS R16, [R8+0x68] ;  /* 0x0000680008107984 */ /* 0x000e680000000800 */
[----:B------:R-:W-:Y:S04]  /*0600*/  LDS R15, [R9+0x1fb0] ;  /* 0x001fb000090f7984 */ /* 0x000fe80000000800 */
[----:B------:R-:W-:Y:S01]  /*0610*/  LDS R14, [R8+0xd0] ;  /* 0x0000d000080e7984 */ /* 0x000fe20000000800 */
[----:B0-----:R-:W-:-:S02]  /*0620*/  VIADDMNMX R21, R10, R13, R21, PT ;  /* 0x0000000d0a157246 */ /* 0x001fc40003800115 */
[----:B-1----:R-:W-:-:S03]  /*0630*/  VIADDMNMX R19, R16, R13, R19, PT ;  /* 0x0000000d10137246 */ /* 0x002fc60003800113 */
[----:B------:R-:W-:Y:S04]  /*0640*/  STS [R0+0x3f60], R21 ;  /* 0x003f601500007388 */ /* 0x000fe80000000800 */
[----:B------:R-:W-:Y:S04]  /*0650*/  STS [R0+0x3fc8], R19 ;  /* 0x003fc81300007388 */ /* 0x000fe80000000800 */
[----:B------:R-:W-:Y:S04]  /*0660*/  LDS R12, [R9+0x4] ;  /* 0x00000400090c7984 */ /* 0x000fe80000000800 */
[----:B------:R-:W0:Y:S02]  /*0670*/  LDS R23, [R8+0x138] ;  /* 0x0001380008177984 */ /* 0x000e240000000800 */
[----:B0-----:R-:W-:-:S05]  /*0680*/  VIADDMNMX R23, R23, R12, R11, PT ;  /* 0x0000000c17177246 */ /* 0x001fca000380010b */
[----:B------:R-:W-:Y:S04]  /*0690*/  STS [R0], R23 ;  /* 0x0000001700007388 */ /* 0x000fe80000000800 */
[----:B------:R-:W0:Y:S02]  /*06a0*/  LDS R11, [R8+0x1a0] ;  /* 0x0001a000080b7984 */ /* 0x000e240000000800 */
[----:B0-----:R-:W-:-:S05]  /*06b0*/  VIADDMNMX R27, R11, R12, R27, PT ;  /* 0x0000000c0b1b7246 */ /* 0x001fca000380011b */
[----:B------:R-:W-:Y:S04]  /*06c0*/  STS [R0+0x68], R27 ;  /* 0x0000681b00007388 */ /* 0x000fe80000000800 */
[----:B------:R-:W0:Y:S02]  /*06d0*/  LDS R11, [R8+0x208] ;  /* 0x00020800080b7984 */ /* 0x000e240000000800 */
[----:B0-----:R-:W-:Y:S02]  /*06e0*/  VIADDMNMX R29, R11, R12, R29, PT ;  /* 0x0000000c0b1d7246 */ /* 0x001fe4000380011d */
[----:B------:R-:W0:Y:S04]  /*06f0*/  LDS R11, [R0+0x1fb0] ;  /* 0x001fb000000b7984 */ /* 0x000e280000000800 */
[----:B------:R-:W-:Y:S04]  /*0700*/  STS [R0+0xd0], R29 ;  /* 0x0000d01d00007388 */ /* 0x000fe80000000800 */
[----:B------:R-:W-:Y:S04]  /*0710*/  LDS R25, [R9+0x1fb4] ;  /* 0x001fb40009197984 */ /* 0x000fe80000000800 */
[----:B------:R-:W1:Y:S01]  /*0720*/  LDS R12, [R8+0x138] ;  /* 0x00013800080c7984 */ /* 0x000e620000000800 */
[----:B0-----:R-:W-:-:S04]  /*0730*/  VIADDMNMX R11, R10, R15, R11, PT ;  /* 0x0000000f0a0b7246 */ /* 0x001fc8000380010b */
[----:B-1----:R-:W-:-:S05]  /*0740*/  VIADDMNMX R11, R12, R25, R11, PT ;  /* 0x000000190c0b7246 */ /* 0x002fca000380010b */
[----:B------:R-:W-:Y:S04]  /*0750*/  STS [R0+0x1fb0], R11 ;  /* 0x001fb00b00007388 */ /* 0x000fe80000000800 */
[----:B------:R-:W0:Y:S01]  /*0760*/  LDS R10, [R8+0x1a0] ;  /* 0x0001a000080a7984 */ /* 0x000e220000000800 */
[----:B------:R-:W-:-:S03]  /*0770*/  VIADDMNMX R17, R16, R15, R17, PT ;  /* 0x0000000f10117246 */ /* 0x000fc60003800111 */
[----:B------:R-:W1:Y:S01]  /*0780*/  LDS R16, [R0+0x2080] ;  /* 0x0020800000107984 */ /* 0x000e620000000800 */
[----:B0-----:R-:W-:-:S05]  /*0790*/  VIADDMNMX R17, R10, R25, R17, PT ;  /* 0x000000190a117246 */ /* 0x001fca0003800111 */
[----:B------:R-:W-:Y:S04]  /*07a0*/  STS [R0+0x2018], R17 ;  /* 0x0020181100007388 */ /* 0x000fe80000000800 */
[----:B------:R-:W0:Y:S01]  /*07b0*/  LDS R20, [R8+0x208] ;  /* 0x0002080008147984 */ /* 0x000e220000000800 */
[----:B-1----:R-:W-:-:S04]  /*07c0*/  VIADDMNMX R16, R14, R15, R16, PT ;  /* 0x0000000f0e107246 */ /* 0x002fc80003800110 */
        /* <DEDUP_REMOVED lines=14> */
[----:B0-----:R-:W-:-:S05]  /*08b0*/  VIADDMNMX R29, R18, R14, R29, PT ;  /* 0x0000000e121d7246 */ /* 0x001fca000380011d */
[----:B------:R-:W-:Y:S04]  /*08c0*/  STS [R0+0xd0], R29 ;  /* 0x0000d01d00007388 */ /* 0x000fe80000000800 */
[----:B------:R-:W-:Y:S04]  /*08d0*/  LDS R14, [R9+0xc] ;  /* 0x00000c00090e7984 */ /* 0x000fe80000000800 */
[----:B------:R-:W0:Y:S01]  /*08e0*/  LDS R18, [R8+0x3a8] ;  /* 0x0003a80008127984 */ /* 0x000e220000000800 */
[-C--:B------:R-:W-:Y:S02]  /*08f0*/  VIADDMNMX R21, R12, R16.reuse, R21, PT ;  /* 0x000000100c157246 */ /* 0x080fe40003800115 */
[----:B------:R-:W-:Y:S01]  /*0900*/  VIADDMNMX R19, R10, R16, R19, PT ;  /* 0x000000100a137246 */ /* 0x000fe20003800113 */
[----:B------:R-:W-:Y:S04]  /*0910*/  LDS R20, [R8+0x2d8] ;  /* 0x0002d80008147984 */ /* 0x000fe80000000800 */
[----:B------:R-:W-:Y:S04]  /*0920*/  LDS R16, [R8+0x270] ;  /* 0x0002700008107984 */ /* 0x000fe80000000800 */
[----:B------:R-:W-:Y:S04]  /*0930*/  LDS R10, [R9+0x3f68] ;  /* 0x003f6800090a7984 */ /* 0x000fe80000000800 */
[----:B------:R-:W-:Y:S01]  /*0940*/  LDS R12, [R8+0x340] ;  /* 0x00034000080c7984 */ /* 0x000fe20000000800 */
[----:B0-----:R-:W-:-:S03]  /*0950*/  VIADDMNMX R23, R18, R14, R23, PT ;  /* 0x0000000e12177246 */ /* 0x001fc60003800117 */
[----:B------:R-:W-:Y:S04]  /*0960*/  LDS R18, [R9+0x1fb8] ;  /* 0x001fb80009127984 */ /* 0x000fe80000000800 */
[----:B------:R-:W-:Y:S04]  /*0970*/  STS [R0], R23 ;  /* 0x0000001700007388 */ /* 0x000fe80000000800 */
        /* <DEDUP_REMOVED lines=8> */
[----:B------:R-:W-:Y:S04]  /*0a00*/  LDS R22, [R8+0x3a8] ;  /* 0x0003a80008167984 */ /* 0x000fe80000000800 */
[----:B------:R-:W0:Y:S04]  /*0a10*/  LDS R14, [R9+0x3f6c] ;  /* 0x003f6c00090e7984 */ /* 0x000e280000000800 */
[----:B------:R-:W1:Y:S04]  /*0a20*/  LDS R11, [R8+0x410] ;  /* 0x00041000080b7984 */ /* 0x000e680000000800 */
[----:B------:R-:W2:Y:S01]  /*0a30*/  LDS R16, [R9+0x1fbc] ;  /* 0x001fbc0009107984 */ /* 0x000ea20000000800 */
[----:B------:R-:W-:-:S02]  /*0a40*/  VIADDMNMX R24, R20, R10, R19, PT ;  /* 0x0000000a14187246 */ /* 0x000fc40003800113 */
[-C--:B------:R-:W-:Y:S02]  /*0a50*/  VIADDMNMX R17, R20, R18.reuse, R17, PT ;  /* 0x0000001214117246 */ /* 0x080fe40003800111 */
[----:B------:R-:W-:Y:S02]  /*0a60*/  VIADDMNMX R18, R12, R18, R15, PT ;  /* 0x000000120c127246 */ /* 0x000fe4000380010f */
[CC--:B0-----:R-:W-:Y:S02]  /*0a70*/  VIADDMNMX R19, R22.reuse, R14.reuse, R21, PT ;  /* 0x0000000e16137246 */ /* 0x0c1fe40003800115 */
[----:B-1----:R-:W-:Y:S02]  /*0a80*/  VIADDMNMX R21, R11, R14, R24, PT ;  /* 0x0000000e0b157246 */ /* 0x002fe40003800118 */
[----:B--2---:R-:W-:Y:S02]  /*0a90*/  VIADDMNMX R15, R22, R16, R25, PT ;  /* 0x00000010160f7246 */ /* 0x004fe40003800119 */
[----:B------:R-:W-:Y:S04]  /*0aa0*/  LDS R25, [R8+0x478] ;  /* 0x0004780008197984 */ /* 0x000fe80000000800 */
        /* <DEDUP_REMOVED lines=15> */
[----:B------:R-:W-:Y:S04]  /*0ba0*/  STS [R0+0x1fb0], R15 ;  /* 0x001fb00f00007388 */ /* 0x000fe80000000800 */
[----:B------:R-:W0:Y:S01]  /*0bb0*/  LDS R22, [R8+0x548] ;  /* 0x0005480008167984 */ /* 0x000e220000000800 */
[-C--:B------:R-:W-:Y:S02]  /*0bc0*/  VIADDMNMX R11, R11, R16.reuse, R17, PT ;  /* 0x000000100b0b7246 */ /* 0x080fe40003800111 */
[----:B------:R-:W-:Y:S02]  /*0bd0*/  VIADDMNMX R17, R25, R16, R18, PT ;  /* 0x0000001019117246 */ /* 0x000fe40003800112 */
[----:B0-----:R-:W-:-:S05]  /*0be0*/  VIADDMNMX R11, R22, R24, R11, PT ;  /* 0x00000018160b7246 */ /* 0x001fca000380010b */
[----:B------:R-:W-:Y:S04]  /*0bf0*/  STS [R0+0x2018], R11 ;  /* 0x0020180b00007388 */ /* 0x000fe80000000800 */
[----:B------:R-:W0:Y:S01]  /*0c00*/  LDS R18, [R8+0x5b0] ;  /* 0x0005b00008127984 */ /* 0x000e220000000800 */
[----:B------:R-:W-:Y:S02]  /*0c10*/  VIADDMNMX R10, R12, R10, R13, PT ;  /* 0x0000000a0c0a7246 */ /* 0x000fe4000380010d */
        /* <DEDUP_REMOVED lines=42> */
[-C--:B0-----:R-:W-:Y:S02]  /*0ec0*/  VIADDMNMX R19, R27, R14.reuse, R24, PT ;  /* 0x0000000e1b137246 */ /* 0x081fe40003800118 */
        /* <DEDUP_REMOVED lines=20> */
[----:B------:R-:W-:-:S04]  /*1010*/  VIADDMNMX R11, R25, R16, R11, PT ;  /* 0x00000010190b7246 */ /* 0x000fc8000380010b */
        /* <DEDUP_REMOVED lines=309> */
[----:B0-----:R-:W-:-:S05]  /*2370*/  VIADDMNMX R27, R22, R14, R27, PT ;  /* 0x0000000e161b7246 */ /* 0x001fca000380011b */
[----:B------:R-:W-:Y:S04]  /*2380*/  STS [R0+0x68], R27 ;  /* 0x0000681b00007388 */ /* 0x000fe80000000800 */
[----:B------:R-:W0:Y:S01]  /*2390*/  LDS R22, [R8+0x1a68] ;  /* 0x001a680008167984 */ /* 0x000e220000000800 */
[----:B------:R-:W-:Y:S02]  /*23a0*/  VIADDMNMX R23, R16, R10, R19, PT ;  /* 0x0000000a10177246 */ /* 0x000fe40003800113 */
[----:B0-----:R-:W-:Y:S02]  /*23b0*/  VIADDMNMX R29, R22, R14, R29, PT ;  /* 0x0000000e161d7246 */ /* 0x001fe4000380011d */
[----:B------:R-:W-:-:S03]  /*23c0*/  VIADDMNMX R22, R16, R20, R15, PT ;  /* 0x0000001410167246 */ /* 0x000fc6000380010f */
[----:B------:R-:W-:Y:S04]  /*23d0*/  STS [R0+0xd0], R29 ;  /* 0x0000d01d00007388 */ /* 0x000fe80000000800 */
[----:B------:R-:W-:Y:S04]  /*23e0*/  LDS R24, [R8+0x1998] ;  /* 0x0019980008187984 */ /* 0x000fe80000000800 */
[----:B------:R-:W0:Y:S04]  /*23f0*/  LDS R14, [R9+0x3fb4] ;  /* 0x003fb400090e7984 */ /* 0x000e280000000800 */
[----:B------:R-:W1:Y:S04]  /*2400*/  LDS R15, [R8+0x1a00] ;  /* 0x001a0000080f7984 */ /* 0x000e680000000800 */
[----:B------:R-:W2:Y:S01]  /*2410*/  LDS R16, [R9+0x2004] ;  /* 0x0020040009107984 */ /* 0x000ea20000000800 */
[----:B------:R-:W-:-:S02]  /*2420*/  VIADDMNMX R26, R18, R10, R21, PT ;  /* 0x0000000a121a7246 */ /* 0x000fc40003800115 */
[-C--:B------:R-:W-:Y:S02]  /*2430*/  VIADDMNMX R18, R18, R20.reuse, R11, PT ;  /* 0x0000001412127246 */ /* 0x080fe4000380010b */
[----:B------:R-:W-:Y:S01]  /*2440*/  VIADDMNMX R19, R12, R20, R17, PT ;  /* 0x000000140c137246 */ /* 0x000fe20003800111 */
[----:B------:R-:W-:Y:S01]  /*2450*/  LDS R11, [R8+0x1a68] ;  /* 0x001a6800080b7984 */ /* 0x000fe20000000800 */
[-C--:B0-----:R-:W-:Y:S02]  /*2460*/  VIADDMNMX R21, R24, R14.reuse, R23, PT ;  /* 0x0000000e18157246 */ /* 0x081fe40003800117 */
[----:B-1----:R-:W-:-:S03]  /*2470*/  VIADDMNMX R23, R15, R14, R26, PT ;  /* 0x0000000e0f177246 */ /* 0x002fc6000380011a */
[----:B------:R-:W-:Y:S01]  /*2480*/  STS [R0+0x3f60], R21 ;  /* 0x003f601500007388 */ /* 0x000fe20000000800 */
[----:B--2---:R-:W-:-:S03]  /*2490*/  VIADDMNMX R17, R24, R16, R22, PT ;  /* 0x0000001018117246 */ /* 0x004fc60003800116 */
        /* <DEDUP_REMOVED lines=154> */
[----:B0-----:R-:W-:-:S02]  /*2e40*/  VIADDMNMX R23, R14, R12, R23, PT ;  /* 0x0000000c0e177246 */ /* 0x001fc40003800117 */
        /* <DEDUP_REMOVED lines=19> */
[----:B------:R-:W-:Y:S04]  /*2f80*/  LDS R12, [R9+0x3fd0] ;  /* 0x003fd000090c7984 */ /* 0x000fe80000000800 */
[----:B------:R-:W0:Y:S01]  /*2f90*/  LDS R16, [R8+0x22f0] ;  /* 0x0022f00008107984 */ /* 0x000e220000000800 */
[----:B------:R-:W-:-:S03]  /*2fa0*/  VIADDMNMX R13, R14, R18, R13, PT ;  /* 0x000000120e0d7246 */ /* 0x000fc6000380010d */
[----:B------:R-:W-:Y:S04]  /*2fb0*/  LDS R11, [R8+0x2220] ;  /* 0x00222000080b7984 */ /* 0x000fe80000000800 */
[----:B------:R-:W-:Y:S01]  /*2fc0*/  LDS R10, [R8+0x2288] ;  /* 0x00228800080a7984 */ /* 0x000fe20000000800 */
        /* <DEDUP_REMOVED lines=58> */
[----:B------:R-:W0:Y:S04]  /*3370*/  LDS R12, [R8+0x25c8] ;  /* 0x0025c800080c7984 */ /* 0x000e280000000800 */
[----:B------:R-:W-:Y:S01]  /*3380*/  LDS R15, [R8+0x2560] ;  /* 0x00256000080f7984 */ /* 0x000fe20000000800 */
        /* <DEDUP_REMOVED lines=22> */
[----:B------:R-:W-:Y:S01]  /*34f0*/  LDS R14, [R8+0x25c8] ;  /* 0x0025c800080e7984 */ /* 0x000fe20000000800 */
[----:B0-----:R-:W-:-:S03]  /*3500*/  VIADDMNMX R13, R12, R10, R13, PT ;  /* 0x0000000a0c0d7246 */ /* 0x001fc6000380010d */
[----:B------:R-:W-:Y:S04]  /*3510*/  LDS R12, [R8+0x2630] ;  /* 0x00263000080c7984 */ /* 0x000fe80000000800 */
        /* <DEDUP_REMOVED lines=1354> */
.L_x_2:
        /* <DEDUP_REMOVED lines=12> */
.L_x_6:


//--------------------- .text._Z13phase1_kernelPiii --------------------------
	.section	.text._Z13phase1_kernelPiii,"ax",@progbits
	.align	128
        .global         _Z13phase1_kernelPiii
        .type           _Z13phase1_kernelPiii,@function
        .size           _Z13phase1_kernelPiii,(.L_x_7 - _Z13phase1_kernelPiii)
        .other          _Z13phase1_kernelPiii,@"STO_CUDA_ENTRY STV_DEFAULT"
_Z13phase1_kernelPiii:
.text._Z13phase1_kernelPiii:
[----:B------:R-:W-:Y:S01]  /*0000*/  LDC R1, c[0x0][0x37c] ;  /* 0x0000df00ff017b82 */ /* 0x000fe20000000800 */
[----:B------:R-:W0:Y:S07]  /*0010*/  S2R R8, SR_TID.Y ;  /* 0x0000000000087919 */ /* 0x000e2e0000002200 */
[----:B------:R-:W1:Y:S01]  /*0020*/  LDC.64 R10, c[0x0][0x388] ;  /* 0x0000e200ff0a7b82 */ /* 0x000e620000000a00 */
[----:B------:R-:W2:Y:S01]  /*0030*/  LDCU.64 UR4, c[0x0][0x358] ;  /* 0x00006b00ff0477ac */ /* 0x000ea20008000a00 */
[----:B------:R-:W3:Y:S06]  /*0040*/  S2R R9, SR_TID.X ;  /* 0x0000000000097919 */ /* 0x000eec0000002100 */
[----:B------:R-:W4:Y:S01]  /*0050*/  LDC.64 R2, c[0x0][0x380] ;  /* 0x0000e000ff027b82 */ /* 0x000f220000000a00 */
[----:B-1----:R-:W-:-:S04]  /*0060*/  IMAD R5, R11, 0x4e, RZ ;  /* 0x0000004e0b057824 */ /* 0x002fc800078e02ff */
[----:B0-----:R-:W-:-:S04]  /*0070*/  IMAD.IADD R0, R5, 0x1, R8 ;  /* 0x0000000105007824 */ /* 0x001fc800078e0208 */
[C---:B------:R-:W-:Y:S02]  /*0080*/  VIADD R4, R0.reuse, 0x1a ;  /* 0x0000001a00047836 */ /* 0x040fe40000000000 */
[C---:B------:R-:W-:Y:S02]  /*0090*/  VIADD R6, R0.reuse, 0x34 ;  /* 0x0000003400067836 */ /* 0x040fe40000000000 */
[-CC-:B------:R-:W-:Y:S02]  /*00a0*/  IMAD R0, R0, R10.reuse, R5.reuse ;  /* 0x0000000a00007224 */ /* 0x180fe400078e0205 */
[-CC-:B------:R-:W-:Y:S02]  /*00b0*/  IMAD R4, R4, R10.reuse, R5.reuse ;  /* 0x0000000a04047224 */ /* 0x180fe400078e0205 */
[----:B------:R-:W-:Y:S02]  /*00c0*/  IMAD R6, R6, R10, R5 ;  /* 0x0000000a06067224 */ /* 0x000fe400078e0205 */
[----:B---3--:R-:W-:-:S02]  /*00d0*/  IMAD.IADD R7, R0, 0x1, R9 ;  /* 0x0000000100077824 */ /* 0x008fc400078e0209 */
[--C-:B------:R-:W-:Y:S02]  /*00e0*/  IMAD.IADD R5, R4, 0x1, R9.reuse ;  /* 0x0000000104057824 */ /* 0x100fe400078e0209 */
[----:B------:R-:W-:Y:S02]  /*00f0*/  IMAD.IADD R11, R6, 0x1, R9 ;  /* 0x00000001060b7824 */ /* 0x000fe400078e0209 */
[----:B----4-:R-:W-:-:S04]  /*0100*/  IMAD.WIDE R6, R7, 0x4, R2 ;  /* 0x0000000407067825 */ /* 0x010fc800078e0202 */
[--C-:B------:R-:W-:Y:S01]  /*0110*/  IMAD.WIDE R4, R5, 0x4, R2.reuse ;  /* 0x0000000405047825 */ /* 0x100fe200078e0202 */
[----:B--2---:R-:W2:Y:S03]  /*0120*/  LDG.E R13, desc[UR4][R6.64+0x68] ;  /* 0x00006804060d7981 */ /* 0x004ea6000c1e1900 */
[----:B------:R-:W-:Y:S01]  /*0130*/  IMAD.WIDE R2, R11, 0x4, R2 ;  /* 0x000000040b027825 */ /* 0x000fe200078e0202 */
[----:B------:R-:W3:Y:S04]  /*0140*/  LDG.E R15, desc[UR4][R6.64+0xd0] ;  /* 0x0000d004060f7981 */ /* 0x000ee8000c1e1900 */
[----:B------:R-:W4:Y:S04]  /*0150*/  LDG.E R11, desc[UR4][R6.64] ;  /* 0x00000004060b7981 */ /* 0x000f28000c1e1900 */
[----:B------:R-:W5:Y:S04]  /*0160*/  LDG.E R17, desc[UR4][R4.64] ;  /* 0x0000000404117981 */ /* 0x000f68000c1e1900 */
[----:B------:R-:W5:Y:S04]  /*0170*/  LDG.E R19, desc[UR4][R4.64+0x68] ;  /* 0x0000680404137981 */ /* 0x000f68000c1e1900 */
[----:B------:R-:W5:Y:S04]  /*0180*/  LDG.E R21, desc[UR4][R4.64+0xd0] ;  /* 0x0000d00404157981 */ /* 0x000f68000c1e1900 */
[----:B------:R-:W5:Y:S04]  /*0190*/  LDG.E R23, desc[UR4][R2.64] ;  /* 0x0000000402177981 */ /* 0x000f68000c1e1900 */
[----:B------:R-:W5:Y:S04]  /*01a0*/  LDG.E R25, desc[UR4][R2.64+0x68] ;  /* 0x0000680402197981 */ /* 0x000f68000c1e1900 */
[----:B------:R-:W5:Y:S01]  /*01b0*/  LDG.E R29, desc[UR4][R2.64+0xd0] ;  /* 0x0000d004021d7981 */ /* 0x000f62000c1e1900 */
[----:B------:R-:W0:Y:S01]  /*01c0*/  S2R R27, SR_CgaCtaId ;  /* 0x00000000001b7919 */ /* 0x000e220000008800 */
[----:B------:R-:W-:-:S04]  /*01d0*/  MOV R0, 0x400 ;  /* 0x0000040000007802 */ /* 0x000fc80000000f00 */
[----:B0-----:R-:W-:-:S05]  /*01e0*/  LEA R10, R27, R0, 0x18 ;  /* 0x000000001b0a7211 */ /* 0x001fca00078ec0ff */
[----:B------:R-:W-:-:S04]  /*01f0*/  IMAD R8, R8, 0x138, R10 ;  /* 0x0000013808087824 */ /* 0x000fc800078e020a */
[C---:B------:R-:W-:Y:S02]  /*0200*/  IMAD R0, R9.reuse, 0x4, R8 ;  /* 0x0000000409007824 */ /* 0x040fe400078e0208 */
[----:B------:R-:W-:-:S03]  /*0210*/  IMAD R10, R9, 0x4, R10 ;  /* 0x00000004090a7824 */ /* 0x000fc600078e020a */
[----:B--2---:R-:W-:Y:S04]  /*0220*/  STS [R0+0x68], R13 ;  /* 0x0000680d00007388 */ /* 0x004fe80000000800 */
[----:B---3--:R-:W-:Y:S04]  /*0230*/  STS [R0+0xd0], R15 ;  /* 0x0000d00f00007388 */ /* 0x008fe80000000800 */
[----:B----4-:R-:W-:Y:S04]  /*0240*/  STS [R0], R11 ;  /* 0x0000000b00007388 */ /* 0x010fe80000000800 */
[----:B-----5:R-:W-:Y:S04]  /*0250*/  STS [R0+0x1fb0], R17 ;  /* 0x001fb01100007388 */ /* 0x020fe80000000800 */
[----:B------:R-:W-:Y:S04]  /*0260*/  STS [R0+0x2018], R19 ;  /* 0x0020181300007388 */ /* 0x000fe80000000800 */
[----:B------:R-:W-:Y:S04]  /*0270*/  STS [R0+0x2080], R21 ;  /* 0x0020801500007388 */ /* 0x000fe80000000800 */
[----:B------:R-:W-:Y:S04]  /*0280*/  STS [R0+0x3f60], R23 ;  /* 0x003f601700007388 */ /* 0x000fe80000000800 */
[----:B------:R-:W-:Y:S04]  /*0290*/  STS [R0+0x3fc8], R25 ;  /* 0x003fc81900007388 */ /* 0x000fe80000000800 */
[----:B------:R-:W-:Y:S01]  /*02a0*/  STS [R0+0x4030], R29 ;  /* 0x0040301d00007388 */ /* 0x000fe20000000800 */
        /* <DEDUP_REMOVED lines=11> */
[----:B------:R-:W-:Y:S04]  /*0360*/  LDS R12, [R8] ;  /* 0x00000000080c7984 */ /* 0x000fe80000000800 */
[----:B------:R-:W0:Y:S02]  /*0370*/  LDS R9, [R10+0x68] ;  /* 0x000068000a097984 */ /* 0x000e240000000800 */
[----:B0-----:R-:W-:-:S05]  /*0380*/  VIADDMNMX R27, R9, R12, R27, PT ;  /* 0x0000000c091b7246 */ /* 0x001fca000380011b */
[----:B------:R-:W-:Y:S04]  /*0390*/  STS [R0+0x68], R27 ;  /* 0x0000681b00007388 */ /* 0x000fe80000000800 */
[----:B------:R-:W0:Y:S02]  /*03a0*/  LDS R9, [R10+0xd0] ;  /* 0x0000d0000a097984 */ /* 0x000e240000000800 */
[----:B0-----:R-:W-:-:S05]  /*03b0*/  VIADDMNMX R21, R9, R12, R21, PT ;  /* 0x0000000c09157246 */ /* 0x001fca0003800115 */
[----:B------:R-:W-:Y:S04]  /*03c0*/  STS [R0+0xd0], R21 ;  /* 0x0000d01500007388 */ /* 0x000fe80000000800 */
[----:B------:R-:W-:Y:S04]  /*03d0*/  LDS R12, [R8+0x1fb0] ;  /* 0x001fb000080c7984 */ /* 0x000fe80000000800 */
[----:B------:R-:W0:Y:S02]  /*03e0*/  LDS R11, [R10] ;  /* 0x000000000a0b7984 */ /* 0x000e240000000800 */
[----:B0-----:R-:W-:-:S02]  /*03f0*/  VIADDMNMX R29, R11, R12, R29, PT ;  /* 0x0000000c0b1d7246 */ /* 0x001fc4000380011d */
[----:B------:R-:W-:Y:S04]  /*0400*/  LDS R12, [R0+0x3f60] ;  /* 0x003f6000000c7984 */ /* 0x000fe80000000800 */
[----:B------:R-:W-:Y:S04]  /*0410*/  STS [R0+0x1fb0], R29 ;  /* 0x001fb01d00007388 */ /* 0x000fe80000000800 */
[----:B------:R-:W0:Y:S04]  /*0420*/  LDS R9, [R8+0x3f60] ;  /* 0x003f600008097984 */ /* 0x000e280000000800 */
[----:B------:R-:W-:Y:S04]  /*0430*/  LDS R14, [R8+0x1fb0] ;  /* 0x001fb000080e7984 */ /* 0x000fe80000000800 */
[----:B------:R-:W-:Y:S01]  /*0440*/  LDS R13, [R10+0xd0] ;  /* 0x0000d0000a0d7984 */ /* 0x000fe20000000800 */
[----:B0-----:R-:W-:-:S03]  /*0450*/  VIADDMNMX R11, R11, R9, R12, PT ;  /* 0x000000090b0b7246 */ /* 0x001fc6000380010c */
[----:B------:R-:W-:Y:S04]  /*0460*/  LDS R9, [R10+0x68] ;  /* 0x000068000a097984 */ /* 0x000fe80000000800 */
        /* <DEDUP_REMOVED lines=17> */
[----:B------:R-:W-:Y:S04]  /*0580*/  LDS R20, [R8+0x1fb4] ;  /* 0x001fb40008147984 */ /* 0x000fe80000000800 */
        /* <DEDUP_REMOVED lines=9> */
[----:B------:R-:W0:Y:S02]  /*0620*/  LDS R14, [R8+0x3f64] ;  /* 0x003f6400080e7984 */ /* 0x000e240000000800 */
[----:B0-----:R-:W-:Y:S02]  /*0630*/  VIADDMNMX R14, R16, R14, R11, PT ;  /* 0x0000000e100e7246 */ /* 0x001fe4000380010b */
[----:B------:R-:W0:Y:S04]  /*0640*/  LDS R11, [R0+0x3fc8] ;  /* 0x003fc800000b7984 */ /* 0x000e280000000800 */
[----:B------:R-:W-:Y:S04]  /*0650*/  STS [R0+0x3f60], R14 ;  /* 0x003f600e00007388 */ /* 0x000fe80000000800 */
[----:B------:R-:W1:Y:S01]  /*0660*/  LDS R20, [R8+0x3f64] ;  /* 0x003f640008147984 */ /* 0x000e620000000800 */
[----:B0-----:R-:W-:-:S04]  /*0670*/  VIADDMNMX R11, R9, R12, R11, PT ;  /* 0x0000000c090b7246 */ /* 0x001fc8000380010b */
[----:B-1----:R-:W-:-:S05]  /*0680*/  VIADDMNMX R11, R15, R20, R11, PT ;  /* 0x000000140f0b7246 */ /* 0x002fca000380010b */
        /* <DEDUP_REMOVED lines=16> */
[----:B------:R-:W0:Y:S04]  /*0790*/  LDS R9, [R8+0x3f68] ;  /* 0x003f680008097984 */ /* 0x000e280000000800 */
[----:B------:R-:W-:Y:S04]  /*07a0*/  LDS R18, [R8+0x1fb8] ;  /* 0x001fb80008127984 */ /* 0x000fe80000000800 */
[----:B------:R-:W-:Y:S01]  /*07b0*/  LDS R16, [R10+0x2d8] ;  /* 0x0002d8000a107984 */ /* 0x000fe20000000800 */
[----:B0-----:R-:W-:-:S03]  /*07c0*/  VIADDMNMX R15, R15, R9, R14, PT ;  /* 0x000000090f0f7246 */ /* 0x001fc6000380010e */
[----:B------:R-:W-:Y:S04]  /*07d0*/  LDS R9, [R10+0x340] ;  /* 0x000340000a097984 */ /* 0x000fe80000000800 */
        /* <DEDUP_REMOVED lines=26> */
[----:B------:R-:W-:Y:S04]  /*0980*/  LDS R12, [R10+0x478] ;  /* 0x000478000a0c7984 */ /* 0x000fe80000000800 */
[----:B------:R-:W-:Y:S04]  /*0990*/  STS [R0+0x3f60], R15 ;  /* 0x003f600f00007388 */ /* 0x000fe80000000800 */
[----:B------:R-:W-:Y:S04]  /*09a0*/  LDS R22, [R8+0x10] ;  /* 0x0000100008167984 */ /* 0x000fe80000000800 */
[----:B------:R-:W0:Y:S02]  /*09b0*/  LDS R24, [R10+0x4e0] ;  /* 0x0004e0000a187984 */ /* 0x000e240000000800 */
        /* <DEDUP_REMOVED lines=77> */
[----:B0-----:R-:W-:-:S03]  /*0e90*/  VIADDMNMX R15, R22, R13, R15, PT ;  /* 0x0000000d160f7246 */ /* 0x001fc6000380010f */
        /* <DEDUP_REMOVED lines=185> */
[----:B------:R-:W-:Y:S02]  /*1a30*/  VIADDMNMX R20, R12, R20, R13, PT ;  /* 0x000000140c147246 */ /* 0x000fe4000380010d */
        /* <DEDUP_REMOVED lines=143> */
[----:B------:R-:W-:Y:S04]  /*2330*/  LDS R22, [R8+0x4c] ;  /* 0x00004c0008167984 */ /* 0x000fe80000000800 */
[----:B------:R-:W0:Y:S01]  /*2340*/  LDS R24, [R10+0x1728] ;  /* 0x001728000a187984 */ /* 0x000e220000000800 */
[----:B------:R-:W-:-:S02]  /*2350*/  VIADDMNMX R9, R29, R20, R9, PT ;  /* 0x000000141d097246 */ /* 0x000fc40003800109 */
[----:B0-----:R-:W-:Y:S02]  /*2360*/  VIADDMNMX R25, R24, R22, R25, PT ;  /* 0x0000001618197246 */ /* 0x001fe40003800119 */
        /* <DEDUP_REMOVED lines=192> */
[-C--:B------:R-:W-:Y:S02]  /*2f70*/  VIADDMNMX R20, R17, R16.reuse, R20, PT ;  /* 0x0000001011147246 */ /* 0x080fe40003800114 */
        /* <DEDUP_REMOVED lines=39> */
[----:B0-----:R-:W-:-:S02]  /*31f0*/  VIADDMNMX R25, R14, R12, R25, PT ;  /* 0x0000000c0e197246 */ /* 0x001fc40003800119 */
[----:B------:R-:W-:Y:S04]  /*3200*/  LDS R14, [R8+0x3fc8] ;  /* 0x003fc800080e7984 */ /* 0x000fe80000000800 */
[----:B------:R-:W-:Y:S04]  /*3210*/  LDS R12, [R10+0x2080] ;  /* 0x002080000a0c7984 */ /* 0x000fe80000000800 */
        /* <DEDUP_REMOVED lines=1832> */
.L_x_3:
        /* <DEDUP_REMOVED lines=14> */
.L_x_7:


//--------------------- .nv.global.init           --------------------------
	.section	.nv.global.init,"aw",@progbits
	.align	4
.nv.global.init:
	.type		INF,@object
	.size		INF,(.L_0 - INF)
INF:
        /*0000*/ 	.byte	0xff, 0xff, 0xff, 0x3f
.L_0:


//--------------------- .nv.shared._Z13phase3_kernelPiii --------------------------
	.section	.nv.shared._Z13phase3_kernelPiii,"aw",@nobits
	.sectionflags	@""
	.align	4
.nv.shared._Z13phase3_kernelPiii:
	.zero		49696


//--------------------- .nv.shared.reserved.0     --------------------------
	.section	.nv.shared.reserved.0,"aw",@nobits
	.weak		__nv_reservedSMEM_offset_0_alias
	.size		__nv_reservedSMEM_offset_0_alias, 0, 64
	.other		__nv_reservedSMEM_offset_0_alias,@"STO_CUDA_RESERVED_SHARED STV_DEFAULT"
__nv_reservedSMEM_offset_0_alias:
	.zero		0
	.zero		64


//--------------------- .nv.shared._Z17phase2_kernel_colPiii --------------------------
	.section	.nv.shared._Z17phase2_kernel_colPiii,"aw",@nobits
	.sectionflags	@""
	.align	4
.nv.shared._Z17phase2_kernel_colPiii:
	.zero		49696


//--------------------- .nv.shared._Z17phase2_kernel_rowPiii --------------------------
	.section	.nv.shared._Z17phase2_kernel_rowPiii,"aw",@nobits
	.sectionflags	@""
	.align	4
.nv.shared._Z17phase2_kernel_rowPiii:
	.zero		49696


//--------------------- .nv.shared._Z13phase1_kernelPiii --------------------------
	.section	.nv.shared._Z13phase1_kernelPiii,"aw",@nobits
	.sectionflags	@""
	.align	4
.nv.shared._Z13phase1_kernelPiii:
	.zero		25360


//--------------------- .nv.constant0._Z13phase3_kernelPiii --------------------------
	.section	.nv.constant0._Z13phase3_kernelPiii,"a",@progbits
	.sectionflags	@""
	.align	4
.nv.constant0._Z13phase3_kernelPiii:
	.zero		912


//--------------------- .nv.constant0._Z17phase2_kernel_colPiii --------------------------
	.section	.nv.constant0._Z17phase2_kernel_colPiii,"a",@progbits
	.sectionflags	@""
	.align	4
.nv.constant0._Z17phase2_kernel_colPiii:
	.zero		912


//--------------------- .nv.constant0._Z17phase2_kernel_rowPiii --------------------------
	.section	.nv.constant0._Z17phase2_kernel_rowPiii,"a",@progbits
	.sectionflags	@""
	.align	4
.nv.constant0._Z17phase2_kernel_rowPiii:
	.zero		912


//--------------------- .nv.constant0._Z13phase1_kernelPiii --------------------------
	.section	.nv.constant0._Z13phase1_kernelPiii,"a",@progbits
	.sectionflags	@""
	.align	4
.nv.constant0._Z13phase1_kernelPiii:
	.zero		912


//--------------------- SYMBOLS --------------------------

	.type		.nv.reservedSmem.offset0,@object
	.size		.nv.reservedSmem.offset0,0x4
	.type		.nv.reservedSmem.cap,@object
	.size		.nv.reservedSmem.cap,0x4
